// Copyright (c) 2024, Jay Shah, Ganesh Bikshandi, Ying Zhang, Vijay Thakkar, Pradeep Ramani, Tri Dao.
// Splitting the different template instantiations to different files to speed up compilation.
// This file is auto-generated. See "generate_kernels.py"

#include "flash_fwd_hdim64_fp16_paged_split_sm90.cu"
#include "flash_fwd_hdim96_fp16_paged_split_sm90.cu"
#include "flash_fwd_hdim128_fp16_paged_split_sm90.cu"
#include "flash_fwd_hdim192_fp16_paged_split_sm90.cu"
#include "flash_fwd_hdim256_fp16_paged_split_sm90.cu"

// ===== COMPILED SASS (sm_103a) =====

	.target	sm_103a

	.elftype	@"ET_EXEC"


//--------------------- .note.nv.tkinfo           --------------------------
	.section	.note.nv.tkinfo,"",@"SHT_NOTE"
	.sectionflags	@"SHF_NOTE_NV_TKINFO"
	.tkinfo
        /*0018*/ 	.word	0x00000002
        /*0030*/ 	.string	""
        /*0030*/ 	.string	"ptxas"
        /*0030*/ 	.string	"Cuda compilation tools, release 13.0, V13.0.88"
        /*0030*/ 	.string	"Build cuda_13.0.r13.0/compiler.36424714_0"
        /*0030*/ 	.string	"-arch sm_103a -m 64 "



//--------------------- .note.nv.cuinfo           --------------------------
	.section	.note.nv.cuinfo,"",@"SHT_NOTE"
	.sectionflags	@"SHF_NOTE_NV_CUINFO"
        /*0018*/ 	.short	0x0002
        /*001a*/ 	.short	0x0067
        /*001c*/ 	.short	0x0082
	.zero		2


//--------------------- .nv.info                  --------------------------
	.section	.nv.info,"",@"SHT_CUDA_INFO"
	.align	4


	//----- nvinfo : EIATTR_REGCOUNT
	.align		4
        /*0000*/ 	.byte	0x04, 0x2f
        /*0002*/ 	.short	(.L_12 - .L_11)
	.align		4
.L_11:
        /*0004*/ 	.word	index@(_ZN7cutlass13device_kernelIN5flash11enable_sm90INS1_16FlashAttnFwdSm90INS1_25CollectiveMainloopFwdSm90ILi2EN4cute5tupleIJNS5_1CILi1EEES8_S8_EEENS6_IJNS7_ILi192EEENS7_ILi128EEENS7_ILi64EEEEEELi64ENS_6half_tEfNS_4arch4Sm90ELb1ELb0ELb0ELb1ELb1ELb1ELb0ELb1ELb1ELb1ELb1ELb0EEENS1_21CollectiveEpilogueFwdINS6_IJSA_SC_SB_EEES9_SE_SG_Li384ELb1ELb1ELb1ELb0EEENS1_36VarlenDynamicPersistentTileSchedulerILi192ELi128ELi384ELi128ELb1ELb1ELb1ELb1ELb1ELb1EEEEEEEEEvNT_6ParamsE)
        /*0008*/ 	.word	0x00000004


	//----- nvinfo : EIATTR_FRAME_SIZE
	.align		4
.L_12:
        /*000c*/ 	.byte	0x04, 0x11
        /*000e*/ 	.short	(.L_14 - .L_13)
	.align		4
.L_13:
        /*0010*/ 	.word	index@(_ZN7cutlass13device_kernelIN5flash11enable_sm90INS1_16FlashAttnFwdSm90INS1_25CollectiveMainloopFwdSm90ILi2EN4cute5tupleIJNS5_1CILi1EEES8_S8_EEENS6_IJNS7_ILi192EEENS7_ILi128EEENS7_ILi64EEEEEELi64ENS_6half_tEfNS_4arch4Sm90ELb1ELb0ELb0ELb1ELb1ELb1ELb0ELb1ELb1ELb1ELb1ELb0EEENS1_21CollectiveEpilogueFwdINS6_IJSA_SC_SB_EEES9_SE_SG_Li384ELb1ELb1ELb1ELb0EEENS1_36VarlenDynamicPersistentTileSchedulerILi192ELi128ELi384ELi128ELb1ELb1ELb1ELb1ELb1ELb1EEEEEEEEEvNT_6ParamsE)
        /*0014*/ 	.word	0x00000000


	//----- nvinfo : EIATTR_REGCOUNT
	.align		4
.L_14:
        /*0018*/ 	.byte	0x04, 0x2f
        /*001a*/ 	.short	(.L_16 - .L_15)
	.align		4
.L_15:
        /*001c*/ 	.word	index@(_ZN7cutlass13device_kernelIN5flash11enable_sm90INS1_16FlashAttnFwdSm90INS1_25CollectiveMainloopFwdSm90ILi2EN4cute5tupleIJNS5_1CILi1EEES8_S8_EEENS6_IJNS7_ILi192EEENS7_ILi128EEENS7_ILi64EEEEEELi64ENS_6half_tEfNS_4arch4Sm90ELb1ELb0ELb0ELb1ELb1ELb0ELb0ELb1ELb1ELb1ELb1ELb0EEENS1_21CollectiveEpilogueFwdINS6_IJSA_SC_SB_EEES9_SE_SG_Li384ELb1ELb1ELb1ELb0EEENS1_36VarlenDynamicPersistentTileSchedulerILi192ELi128ELi384ELi128ELb1ELb1ELb1ELb1ELb1ELb1EEEEEEEEEvNT_6ParamsE)
        /*0020*/ 	.word	0x00000004


	//----- nvinfo : EIATTR_FRAME_SIZE
	.align		4
.L_16:
        /*0024*/ 	.byte	0x04, 0x11
        /*0026*/ 	.short	(.L_18 - .L_17)
	.align		4
.L_17:
        /*0028*/ 	.word	index@(_ZN7cutlass13device_kernelIN5flash11enable_sm90INS1_16FlashAttnFwdSm90INS1_25CollectiveMainloopFwdSm90ILi2EN4cute5tupleIJNS5_1CILi1EEES8_S8_EEENS6_IJNS7_ILi192EEENS7_ILi128EEENS7_ILi64EEEEEELi64ENS_6half_tEfNS_4arch4Sm90ELb1ELb0ELb0ELb1ELb1ELb0ELb0ELb1ELb1ELb1ELb1ELb0EEENS1_21CollectiveEpilogueFwdINS6_IJSA_SC_SB_EEES9_SE_SG_Li384ELb1ELb1ELb1ELb0EEENS1_36VarlenDynamicPersistentTileSchedulerILi192ELi128ELi384ELi128ELb1ELb1ELb1ELb1ELb1ELb1EEEEEEEEEvNT_6ParamsE)
        /*002c*/ 	.word	0x00000000


	//----- nvinfo : EIATTR_REGCOUNT
	.align		4
.L_18:
        /*0030*/ 	.byte	0x04, 0x2f
        /*0032*/ 	.short	(.L_20 - .L_19)
	.align		4
.L_19:
        /*0034*/ 	.word	index@(_ZN7cutlass13device_kernelIN5flash11enable_sm90INS1_16FlashAttnFwdSm90INS1_25CollectiveMainloopFwdSm90ILi2EN4cute5tupleIJNS5_1CILi1EEES8_S8_EEENS6_IJNS7_ILi192EEENS7_ILi128EEENS7_ILi64EEEEEELi64ENS_6half_tEfNS_4arch4Sm90ELb1ELb0ELb0ELb0ELb1ELb0ELb0ELb1ELb1ELb1ELb1ELb0EEENS1_21CollectiveEpilogueFwdINS6_IJSA_SC_SB_EEES9_SE_SG_Li384ELb0ELb1ELb1ELb0EEENS1_19SingleTileSchedulerILb0ELb1ELb1ELi192EEEEEEEEEvNT_6ParamsE)
        /*0038*/ 	.word	0x00000004


	//----- nvinfo : EIATTR_FRAME_SIZE
	.align		4
.L_20:
        /*003c*/ 	.byte	0x04, 0x11
        /*003e*/ 	.short	(.L_22 - .L_21)
	.align		4
.L_21:
        /*0040*/ 	.word	index@(_ZN7cutlass13device_kernelIN5flash11enable_sm90INS1_16FlashAttnFwdSm90INS1_25CollectiveMainloopFwdSm90ILi2EN4cute5tupleIJNS5_1CILi1EEES8_S8_EEENS6_IJNS7_ILi192EEENS7_ILi128EEENS7_ILi64EEEEEELi64ENS_6half_tEfNS_4arch4Sm90ELb1ELb0ELb0ELb0ELb1ELb0ELb0ELb1ELb1ELb1ELb1ELb0EEENS1_21CollectiveEpilogueFwdINS6_IJSA_SC_SB_EEES9_SE_SG_Li384ELb0ELb1ELb1ELb0EEENS1_19SingleTileSchedulerILb0ELb1ELb1ELi192EEEEEEEEEvNT_6ParamsE)
        /*0044*/ 	.word	0x00000000


	//----- nvinfo : EIATTR_REGCOUNT
	.align		4
.L_22:
        /*0048*/ 	.byte	0x04, 0x2f
        /*004a*/ 	.short	(.L_24 - .L_23)
	.align		4
.L_23:
        /*004c*/ 	.word	index@(_ZN7cutlass13device_kernelIN5flash11enable_sm90INS1_16FlashAttnFwdSm90INS1_25CollectiveMainloopFwdSm90ILi2EN4cute5tupleIJNS5_1CILi1EEES8_S8_EEENS6_IJNS7_ILi192EEENS7_ILi128EEENS7_ILi64EEEEEELi64ENS_6half_tEfNS_4arch4Sm90ELb0ELb1ELb0ELb1ELb1ELb1ELb0ELb1ELb1ELb1ELb1ELb0EEENS1_21CollectiveEpilogueFwdINS6_IJSA_SC_SB_EEES9_SE_SG_Li384ELb1ELb1ELb1ELb0EEENS1_36VarlenDynamicPersistentTileSchedulerILi192ELi128ELi384ELi128ELb1ELb1ELb1ELb1ELb0ELb1EEEEEEEEEvNT_6ParamsE)
        /*0050*/ 	.word	0x00000004


	//----- nvinfo : EIATTR_FRAME_SIZE
	.align		4
.L_24:
        /*0054*/ 	.byte	0x04, 0x11
        /*0056*/ 	.short	(.L_26 - .L_25)
	.align		4
.L_25:
        /*0058*/ 	.word	index@(_ZN7cutlass13device_kernelIN5flash11enable_sm90INS1_16FlashAttnFwdSm90INS1_25CollectiveMainloopFwdSm90ILi2EN4cute5tupleIJNS5_1CILi1EEES8_S8_EEENS6_IJNS7_ILi192EEENS7_ILi128EEENS7_ILi64EEEEEELi64ENS_6half_tEfNS_4arch4Sm90ELb0ELb1ELb0ELb1ELb1ELb1ELb0ELb1ELb1ELb1ELb1ELb0EEENS1_21CollectiveEpilogueFwdINS6_IJSA_SC_SB_EEES9_SE_SG_Li384ELb1ELb1ELb1ELb0EEENS1_36VarlenDynamicPersistentTileSchedulerILi192ELi128ELi384ELi128ELb1ELb1ELb1ELb1ELb0ELb1EEEEEEEEEvNT_6ParamsE)
        /*005c*/ 	.word	0x00000000


	//----- nvinfo : EIATTR_REGCOUNT
	.align		4
.L_26:
        /*0060*/ 	.byte	0x04, 0x2f
        /*0062*/ 	.short	(.L_28 - .L_27)
	.align		4
.L_27:
        /*0064*/ 	.word	index@(_ZN7cutlass13device_kernelIN5flash11enable_sm90INS1_16FlashAttnFwdSm90INS1_25CollectiveMainloopFwdSm90ILi2EN4cute5tupleIJNS5_1CILi1EEES8_S8_EEENS6_IJNS7_ILi192EEENS7_ILi128EEENS7_ILi64EEEEEELi64ENS_6half_tEfNS_4arch4Sm90ELb0ELb1ELb0ELb1ELb1ELb0ELb0ELb1ELb1ELb1ELb1ELb0EEENS1_21CollectiveEpilogueFwdINS6_IJSA_SC_SB_EEES9_SE_SG_Li384ELb1ELb1ELb1ELb0EEENS1_36VarlenDynamicPersistentTileSchedulerILi192ELi128ELi384ELi128ELb1ELb1ELb1ELb1ELb0ELb1EEEEEEEEEvNT_6ParamsE)
        /*0068*/ 	.word	0x00000004


	//----- nvinfo : EIATTR_FRAME_SIZE
	.align		4
.L_28:
        /*006c*/ 	.byte	0x04, 0x11
        /*006e*/ 	.short	(.L_30 - .L_29)
	.align		4
.L_29:
        /*0070*/ 	.word	index@(_ZN7cutlass13device_kernelIN5flash11enable_sm90INS1_16FlashAttnFwdSm90INS1_25CollectiveMainloopFwdSm90ILi2EN4cute5tupleIJNS5_1CILi1EEES8_S8_EEENS6_IJNS7_ILi192EEENS7_ILi128EEENS7_ILi64EEEEEELi64ENS_6half_tEfNS_4arch4Sm90ELb0ELb1ELb0ELb1ELb1ELb0ELb0ELb1ELb1ELb1ELb1ELb0EEENS1_21CollectiveEpilogueFwdINS6_IJSA_SC_SB_EEES9_SE_SG_Li384ELb1ELb1ELb1ELb0EEENS1_36VarlenDynamicPersistentTileSchedulerILi192ELi128ELi384ELi128ELb1ELb1ELb1ELb1ELb0ELb1EEEEEEEEEvNT_6ParamsE)
        /*0074*/ 	.word	0x00000000


	//----- nvinfo : EIATTR_REGCOUNT
	.align		4
.L_30:
        /*0078*/ 	.byte	0x04, 0x2f
        /*007a*/ 	.short	(.L_32 - .L_31)
	.align		4
.L_31:
        /*007c*/ 	.word	index@(_ZN7cutlass13device_kernelIN5flash11enable_sm90INS1_16FlashAttnFwdSm90INS1_25CollectiveMainloopFwdSm90ILi2EN4cute5tupleIJNS5_1CILi1EEES8_S8_EEENS6_IJNS7_ILi192EEENS7_ILi128EEENS7_ILi64EEEEEELi64ENS_6half_tEfNS_4arch4Sm90ELb0ELb1ELb0ELb0ELb1ELb0ELb0ELb1ELb1ELb1ELb1ELb0EEENS1_21CollectiveEpilogueFwdINS6_IJSA_SC_SB_EEES9_SE_SG_Li384ELb0ELb1ELb1ELb0EEENS1_19SingleTileSchedulerILb0ELb1ELb1ELi192EEEEEEEEEvNT_6ParamsE)
        /*0080*/ 	.word	0x00000004


	//----- nvinfo : EIATTR_FRAME_SIZE
	.align		4
.L_32:
        /*0084*/ 	.byte	0x04, 0x11
        /*0086*/ 	.short	(.L_34 - .L_33)
	.align		4
.L_33:
        /*0088*/ 	.word	index@(_ZN7cutlass13device_kernelIN5flash11enable_sm90INS1_16FlashAttnFwdSm90INS1_25CollectiveMainloopFwdSm90ILi2EN4cute5tupleIJNS5_1CILi1EEES8_S8_EEENS6_IJNS7_ILi192EEENS7_ILi128EEENS7_ILi64EEEEEELi64ENS_6half_tEfNS_4arch4Sm90ELb0ELb1ELb0ELb0ELb1ELb0ELb0ELb1ELb1ELb1ELb1ELb0EEENS1_21CollectiveEpilogueFwdINS6_IJSA_SC_SB_EEES9_SE_SG_Li384ELb0ELb1ELb1ELb0EEENS1_19SingleTileSchedulerILb0ELb1ELb1ELi192EEEEEEEEEvNT_6ParamsE)
        /*008c*/ 	.word	0x00000000


	//----- nvinfo : EIATTR_REGCOUNT
	.align		4
.L_34:
        /*0090*/ 	.byte	0x04, 0x2f
        /*0092*/ 	.short	(.L_36 - .L_35)
	.align		4
.L_35:
        /*0094*/ 	.word	index@(_ZN7cutlass13device_kernelIN5flash11enable_sm90INS1_16FlashAttnFwdSm90INS1_25CollectiveMainloopFwdSm90ILi2EN4cute5tupleIJNS5_1CILi1EEES8_S8_EEENS6_IJNS7_ILi192EEENS7_ILi128EEENS7_ILi64EEEEEELi64ENS_6half_tEfNS_4arch4Sm90ELb0ELb0ELb0ELb1ELb1ELb1ELb0ELb1ELb1ELb1ELb1ELb0EEENS1_21CollectiveEpilogueFwdINS6_IJSA_SC_SB_EEES9_SE_SG_Li384ELb1ELb1ELb1ELb0EEENS1_36VarlenDynamicPersistentTileSchedulerILi192ELi128ELi384ELi128ELb1ELb1ELb1ELb0ELb1ELb1EEEEEEEEEvNT_6ParamsE)
        /*0098*/ 	.word	0x00000004


	//----- nvinfo : EIATTR_FRAME_SIZE
	.align		4
.L_36:
        /*009c*/ 	.byte	0x04, 0x11
        /*009e*/ 	.short	(.L_38 - .L_37)
	.align		4
.L_37:
        /*00a0*/ 	.word	index@(_ZN7cutlass13device_kernelIN5flash11enable_sm90INS1_16FlashAttnFwdSm90INS1_25CollectiveMainloopFwdSm90ILi2EN4cute5tupleIJNS5_1CILi1EEES8_S8_EEENS6_IJNS7_ILi192EEENS7_ILi128EEENS7_ILi64EEEEEELi64ENS_6half_tEfNS_4arch4Sm90ELb0ELb0ELb0ELb1ELb1ELb1ELb0ELb1ELb1ELb1ELb1ELb0EEENS1_21CollectiveEpilogueFwdINS6_IJSA_SC_SB_EEES9_SE_SG_Li384ELb1ELb1ELb1ELb0EEENS1_36VarlenDynamicPersistentTileSchedulerILi192ELi128ELi384ELi128ELb1ELb1ELb1ELb0ELb1ELb1EEEEEEEEEvNT_6ParamsE)
        /*00a4*/ 	.word	0x00000000


	//----- nvinfo : EIATTR_REGCOUNT
	.align		4
.L_38:
        /*00a8*/ 	.byte	0x04, 0x2f
        /*00aa*/ 	.short	(.L_40 - .L_39)
	.align		4
.L_39:
        /*00ac*/ 	.word	index@(_ZN7cutlass13device_kernelIN5flash11enable_sm90INS1_16FlashAttnFwdSm90INS1_25CollectiveMainloopFwdSm90ILi2EN4cute5tupleIJNS5_1CILi1EEES8_S8_EEENS6_IJNS7_ILi192EEENS7_ILi128EEENS7_ILi64EEEEEELi64ENS_6half_tEfNS_4arch4Sm90ELb0ELb0ELb0ELb1ELb1ELb0ELb0ELb1ELb1ELb1ELb1ELb0EEENS1_21CollectiveEpilogueFwdINS6_IJSA_SC_SB_EEES9_SE_SG_Li384ELb1ELb1ELb1ELb0EEENS1_36VarlenDynamicPersistentTileSchedulerILi192ELi128ELi384ELi128ELb1ELb1ELb1ELb0ELb1ELb1EEEEEEEEEvNT_6ParamsE)
        /*00b0*/ 	.word	0x00000004


	//----- nvinfo : EIATTR_FRAME_SIZE
	.align		4
.L_40:
        /*00b4*/ 	.byte	0x04, 0x11
        /*00b6*/ 	.short	(.L_42 - .L_41)
	.align		4
.L_41:
        /*00b8*/ 	.word	index@(_ZN7cutlass13device_kernelIN5flash11enable_sm90INS1_16FlashAttnFwdSm90INS1_25CollectiveMainloopFwdSm90ILi2EN4cute5tupleIJNS5_1CILi1EEES8_S8_EEENS6_IJNS7_ILi192EEENS7_ILi128EEENS7_ILi64EEEEEELi64ENS_6half_tEfNS_4arch4Sm90ELb0ELb0ELb0ELb1ELb1ELb0ELb0ELb1ELb1ELb1ELb1ELb0EEENS1_21CollectiveEpilogueFwdINS6_IJSA_SC_SB_EEES9_SE_SG_Li384ELb1ELb1ELb1ELb0EEENS1_36VarlenDynamicPersistentTileSchedulerILi192ELi128ELi384ELi128ELb1ELb1ELb1ELb0ELb1ELb1EEEEEEEEEvNT_6ParamsE)
        /*00bc*/ 	.word	0x00000000


	//----- nvinfo : EIATTR_REGCOUNT
	.align		4
.L_42:
        /*00c0*/ 	.byte	0x04, 0x2f
        /*00c2*/ 	.short	(.L_44 - .L_43)
	.align		4
.L_43:
        /*00c4*/ 	.word	index@(_ZN7cutlass13device_kernelIN5flash11enable_sm90INS1_16FlashAttnFwdSm90INS1_25CollectiveMainloopFwdSm90ILi2EN4cute5tupleIJNS5_1CILi1EEES8_S8_EEENS6_IJNS7_ILi192EEENS7_ILi128EEENS7_ILi64EEEEEELi64ENS_6half_tEfNS_4arch4Sm90ELb0ELb0ELb0ELb0ELb1ELb0ELb0ELb1ELb1ELb1ELb1ELb0EEENS1_21CollectiveEpilogueFwdINS6_IJSA_SC_SB_EEES9_SE_SG_Li384ELb0ELb1ELb1ELb0EEENS1_19SingleTileSchedulerILb0ELb1ELb1ELi192EEEEEEEEEvNT_6ParamsE)
        /*00c8*/ 	.word	0x00000004


	//----- nvinfo : EIATTR_FRAME_SIZE
	.align		4
.L_44:
        /*00cc*/ 	.byte	0x04, 0x11
        /*00ce*/ 	.short	(.L_46 - .L_45)
	.align		4
.L_45:
        /*00d0*/ 	.word	index@(_ZN7cutlass13device_kernelIN5flash11enable_sm90INS1_16FlashAttnFwdSm90INS1_25CollectiveMainloopFwdSm90ILi2EN4cute5tupleIJNS5_1CILi1EEES8_S8_EEENS6_IJNS7_ILi192EEENS7_ILi128EEENS7_ILi64EEEEEELi64ENS_6half_tEfNS_4arch4Sm90ELb0ELb0ELb0ELb0ELb1ELb0ELb0ELb1ELb1ELb1ELb1ELb0EEENS1_21CollectiveEpilogueFwdINS6_IJSA_SC_SB_EEES9_SE_SG_Li384ELb0ELb1ELb1ELb0EEENS1_19SingleTileSchedulerILb0ELb1ELb1ELi192EEEEEEEEEvNT_6ParamsE)
        /*00d4*/ 	.word	0x00000000


	//----- nvinfo : EIATTR_REGCOUNT
	.align		4
.L_46:
        /*00d8*/ 	.byte	0x04, 0x2f
        /*00da*/ 	.short	(.L_48 - .L_47)
	.align		4
.L_47:
        /*00dc*/ 	.word	index@(_ZN7cutlass13device_kernelIN5flash11enable_sm90INS1_16FlashAttnFwdSm90INS1_25CollectiveMainloopFwdSm90ILi2EN4cute5tupleIJNS5_1CILi1EEES8_S8_EEENS6_IJNS7_ILi192EEENS7_ILi128EEENS7_ILi96EEEEEELi96ENS_6half_tEfNS_4arch4Sm90ELb1ELb0ELb0ELb1ELb1ELb1ELb0ELb0ELb1ELb1ELb1ELb0EEENS1_21CollectiveEpilogueFwdINS6_IJSA_SC_SB_EEES9_SE_SG_Li384ELb1ELb1ELb1ELb0EEENS1_36VarlenDynamicPersistentTileSchedulerILi192ELi128ELi384ELi128ELb1ELb1ELb1ELb1ELb1ELb1EEEEEEEEEvNT_6ParamsE)
        /*00e0*/ 	.word	0x00000004


	//----- nvinfo : EIATTR_FRAME_SIZE
	.align		4
.L_48:
        /*00e4*/ 	.byte	0x04, 0x11
        /*00e6*/ 	.short	(.L_50 - .L_49)
	.align		4
.L_49:
        /*00e8*/ 	.word	index@(_ZN7cutlass13device_kernelIN5flash11enable_sm90INS1_16FlashAttnFwdSm90INS1_25CollectiveMainloopFwdSm90ILi2EN4cute5tupleIJNS5_1CILi1EEES8_S8_EEENS6_IJNS7_ILi192EEENS7_ILi128EEENS7_ILi96EEEEEELi96ENS_6half_tEfNS_4arch4Sm90ELb1ELb0ELb0ELb1ELb1ELb1ELb0ELb0ELb1ELb1ELb1ELb0EEENS1_21CollectiveEpilogueFwdINS6_IJSA_SC_SB_EEES9_SE_SG_Li384ELb1ELb1ELb1ELb0EEENS1_36VarlenDynamicPersistentTileSchedulerILi192ELi128ELi384ELi128ELb1ELb1ELb1ELb1ELb1ELb1EEEEEEEEEvNT_6ParamsE)
        /*00ec*/ 	.word	0x00000000


	//----- nvinfo : EIATTR_REGCOUNT
	.align		4
.L_50:
        /*00f0*/ 	.byte	0x04, 0x2f
        /*00f2*/ 	.short	(.L_52 - .L_51)
	.align		4
.L_51:
        /*00f4*/ 	.word	index@(_ZN7cutlass13device_kernelIN5flash11enable_sm90INS1_16FlashAttnFwdSm90INS1_25CollectiveMainloopFwdSm90ILi2EN4cute5tupleIJNS5_1CILi1EEES8_S8_EEENS6_IJNS7_ILi192EEENS7_ILi128EEENS7_ILi96EEEEEELi96ENS_6half_tEfNS_4arch4Sm90ELb1ELb0ELb0ELb1ELb1ELb0ELb0ELb0ELb1ELb1ELb1ELb0EEENS1_21CollectiveEpilogueFwdINS6_IJSA_SC_SB_EEES9_SE_SG_Li384ELb1ELb1ELb1ELb0EEENS1_36VarlenDynamicPersistentTileSchedulerILi192ELi128ELi384ELi128ELb1ELb1ELb1ELb1ELb1ELb1EEEEEEEEEvNT_6ParamsE)
        /*00f8*/ 	.word	0x00000004


	//----- nvinfo : EIATTR_FRAME_SIZE
	.align		4
.L_52:
        /*00fc*/ 	.byte	0x04, 0x11
        /*00fe*/ 	.short	(.L_54 - .L_53)
	.align		4
.L_53:
        /*0100*/ 	.word	index@(_ZN7cutlass13device_kernelIN5flash11enable_sm90INS1_16FlashAttnFwdSm90INS1_25CollectiveMainloopFwdSm90ILi2EN4cute5tupleIJNS5_1CILi1EEES8_S8_EEENS6_IJNS7_ILi192EEENS7_ILi128EEENS7_ILi96EEEEEELi96ENS_6half_tEfNS_4arch4Sm90ELb1ELb0ELb0ELb1ELb1ELb0ELb0ELb0ELb1ELb1ELb1ELb0EEENS1_21CollectiveEpilogueFwdINS6_IJSA_SC_SB_EEES9_SE_SG_Li384ELb1ELb1ELb1ELb0EEENS1_36VarlenDynamicPersistentTileSchedulerILi192ELi128ELi384ELi128ELb1ELb1ELb1ELb1ELb1ELb1EEEEEEEEEvNT_6ParamsE)
        /*0104*/ 	.word	0x00000000


	//----- nvinfo : EIATTR_REGCOUNT
	.align		4
.L_54:
        /*0108*/ 	.byte	0x04, 0x2f
        /*010a*/ 	.short	(.L_56 - .L_55)
	.align		4
.L_55:
        /*010c*/ 	.word	index@(_ZN7cutlass13device_kernelIN5flash11enable_sm90INS1_16FlashAttnFwdSm90INS1_25CollectiveMainloopFwdSm90ILi2EN4cute5tupleIJNS5_1CILi1EEES8_S8_EEENS6_IJNS7_ILi192EEENS7_ILi128EEENS7_ILi96EEEEEELi96ENS_6half_tEfNS_4arch4Sm90ELb1ELb0ELb0ELb0ELb1ELb0ELb0ELb0ELb1ELb1ELb1ELb0EEENS1_21CollectiveEpilogueFwdINS6_IJSA_SC_SB_EEES9_SE_SG_Li384ELb0ELb1ELb1ELb0EEENS1_19SingleTileSchedulerILb0ELb1ELb1ELi192EEEEEEEEEvNT_6ParamsE)
        /*0110*/ 	.word	0x00000004


	//----- nvinfo : EIATTR_FRAME_SIZE
	.align		4
.L_56:
        /*0114*/ 	.byte	0x04, 0x11
        /*0116*/ 	.short	(.L_58 - .L_57)
	.align		4
.L_57:
        /*0118*/ 	.word	index@(_ZN7cutlass13device_kernelIN5flash11enable_sm90INS1_16FlashAttnFwdSm90INS1_25CollectiveMainloopFwdSm90ILi2EN4cute5tupleIJNS5_1CILi1EEES8_S8_EEENS6_IJNS7_ILi192EEENS7_ILi128EEENS7_ILi96EEEEEELi96ENS_6half_tEfNS_4arch4Sm90ELb1ELb0ELb0ELb0ELb1ELb0ELb0ELb0ELb1ELb1ELb1ELb0EEENS1_21CollectiveEpilogueFwdINS6_IJSA_SC_SB_EEES9_SE_SG_Li384ELb0ELb1ELb1ELb0EEENS1_19SingleTileSchedulerILb0ELb1ELb1ELi192EEEEEEEEEvNT_6ParamsE)
        /*011c*/ 	.word	0x00000000


	//----- nvinfo : EIATTR_REGCOUNT
	.align		4
.L_58:
        /*0120*/ 	.byte	0x04, 0x2f
        /*0122*/ 	.short	(.L_60 - .L_59)
	.align		4
.L_59:
        /*0124*/ 	.word	index@(_ZN7cutlass13device_kernelIN5flash11enable_sm90INS1_16FlashAttnFwdSm90INS1_25CollectiveMainloopFwdSm90ILi2EN4cute5tupleIJNS5_1CILi1EEES8_S8_EEENS6_IJNS7_ILi192EEENS7_ILi128EEENS7_ILi96EEEEEELi96ENS_6half_tEfNS_4arch4Sm90ELb0ELb1ELb0ELb1ELb1ELb1ELb0ELb0ELb1ELb1ELb1ELb0EEENS1_21CollectiveEpilogueFwdINS6_IJSA_SC_SB_EEES9_SE_SG_Li384ELb1ELb1ELb1ELb0EEENS1_36VarlenDynamicPersistentTileSchedulerILi192ELi128ELi384ELi128ELb1ELb1ELb1ELb1ELb0ELb1EEEEEEEEEvNT_6ParamsE)
        /*0128*/ 	.word	0x00000004


	//----- nvinfo : EIATTR_FRAME_SIZE
	.align		4
.L_60:
        /*012c*/ 	.byte	0x04, 0x11
        /*012e*/ 	.short	(.L_62 - .L_61)
	.align		4
.L_61:
        /*0130*/ 	.word	index@(_ZN7cutlass13device_kernelIN5flash11enable_sm90INS1_16FlashAttnFwdSm90INS1_25CollectiveMainloopFwdSm90ILi2EN4cute5tupleIJNS5_1CILi1EEES8_S8_EEENS6_IJNS7_ILi192EEENS7_ILi128EEENS7_ILi96EEEEEELi96ENS_6half_tEfNS_4arch4Sm90ELb0ELb1ELb0ELb1ELb1ELb1ELb0ELb0ELb1ELb1ELb1ELb0EEENS1_21CollectiveEpilogueFwdINS6_IJSA_SC_SB_EEES9_SE_SG_Li384ELb1ELb1ELb1ELb0EEENS1_36VarlenDynamicPersistentTileSchedulerILi192ELi128ELi384ELi128ELb1ELb1ELb1ELb1ELb0ELb1EEEEEEEEEvNT_6ParamsE)
        /*0134*/ 	.word	0x00000000


	//----- nvinfo : EIATTR_REGCOUNT
	.align		4
.L_62:
        /*0138*/ 	.byte	0x04, 0x2f
        /*013a*/ 	.short	(.L_64 - .L_63)
	.align		4
.L_63:
        /*013c*/ 	.word	index@(_ZN7cutlass13device_kernelIN5flash11enable_sm90INS1_16FlashAttnFwdSm90INS1_25CollectiveMainloopFwdSm90ILi2EN4cute5tupleIJNS5_1CILi1EEES8_S8_EEENS6_IJNS7_ILi192EEENS7_ILi128EEENS7_ILi96EEEEEELi96ENS_6half_tEfNS_4arch4Sm90ELb0ELb1ELb0ELb1ELb1ELb0ELb0ELb0ELb1ELb1ELb1ELb0EEENS1_21CollectiveEpilogueFwdINS6_IJSA_SC_SB_EEES9_SE_SG_Li384ELb1ELb1ELb1ELb0EEENS1_36VarlenDynamicPersistentTileSchedulerILi192ELi128ELi384ELi128ELb1ELb1ELb1ELb1ELb0ELb1EEEEEEEEEvNT_6ParamsE)
        /*0140*/ 	.word	0x00000004


	//----- nvinfo : EIATTR_FRAME_SIZE
	.align		4
.L_64:
        /*0144*/ 	.byte	0x04, 0x11
        /*0146*/ 	.short	(.L_66 - .L_65)
	.align		4
.L_65:
        /*0148*/ 	.word	index@(_ZN7cutlass13device_kernelIN5flash11enable_sm90INS1_16FlashAttnFwdSm90INS1_25CollectiveMainloopFwdSm90ILi2EN4cute5tupleIJNS5_1CILi1EEES8_S8_EEENS6_IJNS7_ILi192EEENS7_ILi128EEENS7_ILi96EEEEEELi96ENS_6half_tEfNS_4arch4Sm90ELb0ELb1ELb0ELb1ELb1ELb0ELb0ELb0ELb1ELb1ELb1ELb0EEENS1_21CollectiveEpilogueFwdINS6_IJSA_SC_SB_EEES9_SE_SG_Li384ELb1ELb1ELb1ELb0EEENS1_36VarlenDynamicPersistentTileSchedulerILi192ELi128ELi384ELi128ELb1ELb1ELb1ELb1ELb0ELb1EEEEEEEEEvNT_6ParamsE)
        /*014c*/ 	.word	0x00000000


	//----- nvinfo : EIATTR_REGCOUNT
	.align		4
.L_66:
        /*0150*/ 	.byte	0x04, 0x2f
        /*0152*/ 	.short	(.L_68 - .L_67)
	.align		4
.L_67:
        /*0154*/ 	.word	index@(_ZN7cutlass13device_kernelIN5flash11enable_sm90INS1_16FlashAttnFwdSm90INS1_25CollectiveMainloopFwdSm90ILi2EN4cute5tupleIJNS5_1CILi1EEES8_S8_EEENS6_IJNS7_ILi192EEENS7_ILi128EEENS7_ILi96EEEEEELi96ENS_6half_tEfNS_4arch4Sm90ELb0ELb1ELb0ELb0ELb1ELb0ELb0ELb0ELb1ELb1ELb1ELb0EEENS1_21CollectiveEpilogueFwdINS6_IJSA_SC_SB_EEES9_SE_SG_Li384ELb0ELb1ELb1ELb0EEENS1_19SingleTileSchedulerILb0ELb1ELb1ELi192EEEEEEEEEvNT_6ParamsE)
        /*0158*/ 	.word	0x00000004


	//----- nvinfo : EIATTR_FRAME_SIZE
	.align		4
.L_68:
        /*015c*/ 	.byte	0x04, 0x11
        /*015e*/ 	.short	(.L_70 - .L_69)
	.align		4
.L_69:
        /*0160*/ 	.word	index@(_ZN7cutlass13device_kernelIN5flash11enable_sm90INS1_16FlashAttnFwdSm90INS1_25CollectiveMainloopFwdSm90ILi2EN4cute5tupleIJNS5_1CILi1EEES8_S8_EEENS6_IJNS7_ILi192EEENS7_ILi128EEENS7_ILi96EEEEEELi96ENS_6half_tEfNS_4arch4Sm90ELb0ELb1ELb0ELb0ELb1ELb0ELb0ELb0ELb1ELb1ELb1ELb0EEENS1_21CollectiveEpilogueFwdINS6_IJSA_SC_SB_EEES9_SE_SG_Li384ELb0ELb1ELb1ELb0EEENS1_19SingleTileSchedulerILb0ELb1ELb1ELi192EEEEEEEEEvNT_6ParamsE)
        /*0164*/ 	.word	0x00000000


	//----- nvinfo : EIATTR_REGCOUNT
	.align		4
.L_70:
        /*0168*/ 	.byte	0x04, 0x2f
        /*016a*/ 	.short	(.L_72 - .L_71)
	.align		4
.L_71:
        /*016c*/ 	.word	index@(_ZN7cutlass13device_kernelIN5flash11enable_sm90INS1_16FlashAttnFwdSm90INS1_25CollectiveMainloopFwdSm90ILi2EN4cute5tupleIJNS5_1CILi1EEES8_S8_EEENS6_IJNS7_ILi192EEENS7_ILi128EEENS7_ILi96EEEEEELi96ENS_6half_tEfNS_4arch4Sm90ELb0ELb0ELb0ELb1ELb1ELb1ELb0ELb0ELb1ELb1ELb1ELb0EEENS1_21CollectiveEpilogueFwdINS6_IJSA_SC_SB_EEES9_SE_SG_Li384ELb1ELb1ELb1ELb0EEENS1_36VarlenDynamicPersistentTileSchedulerILi192ELi128ELi384ELi128ELb1ELb1ELb1ELb0ELb1ELb1EEEEEEEEEvNT_6ParamsE)
        /*0170*/ 	.word	0x00000004


	//----- nvinfo : EIATTR_FRAME_SIZE
	.align		4
.L_72:
        /*0174*/ 	.byte	0x04, 0x11
        /*0176*/ 	.short	(.L_74 - .L_73)
	.align		4
.L_73:
        /*0178*/ 	.word	index@(_ZN7cutlass13device_kernelIN5flash11enable_sm90INS1_16FlashAttnFwdSm90INS1_25CollectiveMainloopFwdSm90ILi2EN4cute5tupleIJNS5_1CILi1EEES8_S8_EEENS6_IJNS7_ILi192EEENS7_ILi128EEENS7_ILi96EEEEEELi96ENS_6half_tEfNS_4arch4Sm90ELb0ELb0ELb0ELb1ELb1ELb1ELb0ELb0ELb1ELb1ELb1ELb0EEENS1_21CollectiveEpilogueFwdINS6_IJSA_SC_SB_EEES9_SE_SG_Li384ELb1ELb1ELb1ELb0EEENS1_36VarlenDynamicPersistentTileSchedulerILi192ELi128ELi384ELi128ELb1ELb1ELb1ELb0ELb1ELb1EEEEEEEEEvNT_6ParamsE)
        /*017c*/ 	.word	0x00000000


	//----- nvinfo : EIATTR_REGCOUNT
	.align		4
.L_74:
        /*0180*/ 	.byte	0x04, 0x2f
        /*0182*/ 	.short	(.L_76 - .L_75)
	.align		4
.L_75:
        /*0184*/ 	.word	index@(_ZN7cutlass13device_kernelIN5flash11enable_sm90INS1_16FlashAttnFwdSm90INS1_25CollectiveMainloopFwdSm90ILi2EN4cute5tupleIJNS5_1CILi1EEES8_S8_EEENS6_IJNS7_ILi192EEENS7_ILi128EEENS7_ILi96EEEEEELi96ENS_6half_tEfNS_4arch4Sm90ELb0ELb0ELb0ELb1ELb1ELb0ELb0ELb0ELb1ELb1ELb1ELb0EEENS1_21CollectiveEpilogueFwdINS6_IJSA_SC_SB_EEES9_SE_SG_Li384ELb1ELb1ELb1ELb0EEENS1_36VarlenDynamicPersistentTileSchedulerILi192ELi128ELi384ELi128ELb1ELb1ELb1ELb0ELb1ELb1EEEEEEEEEvNT_6ParamsE)
        /*0188*/ 	.word	0x00000004


	//----- nvinfo : EIATTR_FRAME_SIZE
	.align		4
.L_76:
        /*018c*/ 	.byte	0x04, 0x11
        /*018e*/ 	.short	(.L_78 - .L_77)
	.align		4
.L_77:
        /*0190*/ 	.word	index@(_ZN7cutlass13device_kernelIN5flash11enable_sm90INS1_16FlashAttnFwdSm90INS1_25CollectiveMainloopFwdSm90ILi2EN4cute5tupleIJNS5_1CILi1EEES8_S8_EEENS6_IJNS7_ILi192EEENS7_ILi128EEENS7_ILi96EEEEEELi96ENS_6half_tEfNS_4arch4Sm90ELb0ELb0ELb0ELb1ELb1ELb0ELb0ELb0ELb1ELb1ELb1ELb0EEENS1_21CollectiveEpilogueFwdINS6_IJSA_SC_SB_EEES9_SE_SG_Li384ELb1ELb1ELb1ELb0EEENS1_36VarlenDynamicPersistentTileSchedulerILi192ELi128ELi384ELi128ELb1ELb1ELb1ELb0ELb1ELb1EEEEEEEEEvNT_6ParamsE)
        /*0194*/ 	.word	0x00000000


	//----- nvinfo : EIATTR_REGCOUNT
	.align		4
.L_78:
        /*0198*/ 	.byte	0x04, 0x2f
        /*019a*/ 	.short	(.L_80 - .L_79)
	.align		4
.L_79:
        /*019c*/ 	.word	index@(_ZN7cutlass13device_kernelIN5flash11enable_sm90INS1_16FlashAttnFwdSm90INS1_25CollectiveMainloopFwdSm90ILi2EN4cute5tupleIJNS5_1CILi1EEES8_S8_EEENS6_IJNS7_ILi192EEENS7_ILi128EEENS7_ILi96EEEEEELi96ENS_6half_tEfNS_4arch4Sm90ELb0ELb0ELb0ELb0ELb1ELb0ELb0ELb0ELb1ELb1ELb1ELb0EEENS1_21CollectiveEpilogueFwdINS6_IJSA_SC_SB_EEES9_SE_SG_Li384ELb0ELb1ELb1ELb0EEENS1_19SingleTileSchedulerILb0ELb1ELb1ELi192EEEEEEEEEvNT_6ParamsE)
        /*01a0*/ 	.word	0x00000004


	//----- nvinfo : EIATTR_FRAME_SIZE
	.align		4
.L_80:
        /*01a4*/ 	.byte	0x04, 0x11
        /*01a6*/ 	.short	(.L_82 - .L_81)
	.align		4
.L_81:
        /*01a8*/ 	.word	index@(_ZN7cutlass13device_kernelIN5flash11enable_sm90INS1_16FlashAttnFwdSm90INS1_25CollectiveMainloopFwdSm90ILi2EN4cute5tupleIJNS5_1CILi1EEES8_S8_EEENS6_IJNS7_ILi192EEENS7_ILi128EEENS7_ILi96EEEEEELi96ENS_6half_tEfNS_4arch4Sm90ELb0ELb0ELb0ELb0ELb1ELb0ELb0ELb0ELb1ELb1ELb1ELb0EEENS1_21CollectiveEpilogueFwdINS6_IJSA_SC_SB_EEES9_SE_SG_Li384ELb0ELb1ELb1ELb0EEENS1_19SingleTileSchedulerILb0ELb1ELb1ELi192EEEEEEEEEvNT_6ParamsE)
        /*01ac*/ 	.word	0x00000000


	//----- nvinfo : EIATTR_REGCOUNT
	.align		4
.L_82:
        /*01b0*/ 	.byte	0x04, 0x2f
        /*01b2*/ 	.short	(.L_84 - .L_83)
	.align		4
.L_83:
        /*01b4*/ 	.word	index@(_ZN7cutlass13device_kernelIN5flash11enable_sm90INS1_16FlashAttnFwdSm90INS1_25CollectiveMainloopFwdSm90ILi2EN4cute5tupleIJNS5_1CILi1EEES8_S8_EEENS6_IJNS7_ILi128EEESA_SA_EEELi128ENS_6half_tEfNS_4arch4Sm90ELb1ELb0ELb0ELb1ELb1ELb1ELb0ELb1ELb1ELb1ELb1ELb0EEENS1_21CollectiveEpilogueFwdISB_S9_SC_SE_Li256ELb1ELb1ELb1ELb0EEENS1_36VarlenDynamicPersistentTileSchedulerILi128ELi128ELi256ELi128ELb1ELb1ELb1ELb1ELb1ELb1EEEEEEEEEvNT_6ParamsE)
        /*01b8*/ 	.word	0x00000004


	//----- nvinfo : EIATTR_FRAME_SIZE
	.align		4
.L_84:
        /*01bc*/ 	.byte	0x04, 0x11
        /*01be*/ 	.short	(.L_86 - .L_85)
	.align		4
.L_85:
        /*01c0*/ 	.word	index@(_ZN7cutlass13device_kernelIN5flash11enable_sm90INS1_16FlashAttnFwdSm90INS1_25CollectiveMainloopFwdSm90ILi2EN4cute5tupleIJNS5_1CILi1EEES8_S8_EEENS6_IJNS7_ILi128EEESA_SA_EEELi128ENS_6half_tEfNS_4arch4Sm90ELb1ELb0ELb0ELb1ELb1ELb1ELb0ELb1ELb1ELb1ELb1ELb0EEENS1_21CollectiveEpilogueFwdISB_S9_SC_SE_Li256ELb1ELb1ELb1ELb0EEENS1_36VarlenDynamicPersistentTileSchedulerILi128ELi128ELi256ELi128ELb1ELb1ELb1ELb1ELb1ELb1EEEEEEEEEvNT_6ParamsE)
        /*01c4*/ 	.word	0x00000000


	//----- nvinfo : EIATTR_REGCOUNT
	.align		4
.L_86:
        /*01c8*/ 	.byte	0x04, 0x2f
        /*01ca*/ 	.short	(.L_88 - .L_87)
	.align		4
.L_87:
        /*01cc*/ 	.word	index@(_ZN7cutlass13device_kernelIN5flash11enable_sm90INS1_16FlashAttnFwdSm90INS1_25CollectiveMainloopFwdSm90ILi2EN4cute5tupleIJNS5_1CILi1EEES8_S8_EEENS6_IJNS7_ILi128EEESA_SA_EEELi128ENS_6half_tEfNS_4arch4Sm90ELb1ELb0ELb0ELb1ELb1ELb0ELb0ELb1ELb1ELb1ELb1ELb0EEENS1_21CollectiveEpilogueFwdISB_S9_SC_SE_Li256ELb1ELb1ELb1ELb0EEENS1_36VarlenDynamicPersistentTileSchedulerILi128ELi128ELi256ELi128ELb1ELb1ELb1ELb1ELb1ELb1EEEEEEEEEvNT_6ParamsE)
        /*01d0*/ 	.word	0x00000004


	//----- nvinfo : EIATTR_FRAME_SIZE
	.align		4
.L_88:
        /*01d4*/ 	.byte	0x04, 0x11
        /*01d6*/ 	.short	(.L_90 - .L_89)
	.align		4
.L_89:
        /*01d8*/ 	.word	index@(_ZN7cutlass13device_kernelIN5flash11enable_sm90INS1_16FlashAttnFwdSm90INS1_25CollectiveMainloopFwdSm90ILi2EN4cute5tupleIJNS5_1CILi1EEES8_S8_EEENS6_IJNS7_ILi128EEESA_SA_EEELi128ENS_6half_tEfNS_4arch4Sm90ELb1ELb0ELb0ELb1ELb1ELb0ELb0ELb1ELb1ELb1ELb1ELb0EEENS1_21CollectiveEpilogueFwdISB_S9_SC_SE_Li256ELb1ELb1ELb1ELb0EEENS1_36VarlenDynamicPersistentTileSchedulerILi128ELi128ELi256ELi128ELb1ELb1ELb1ELb1ELb1ELb1EEEEEEEEEvNT_6ParamsE)
        /*01dc*/ 	.word	0x00000000


	//----- nvinfo : EIATTR_REGCOUNT
	.align		4
.L_90:
        /*01e0*/ 	.byte	0x04, 0x2f
        /*01e2*/ 	.short	(.L_92 - .L_91)
	.align		4
.L_91:
        /*01e4*/ 	.word	index@(_ZN7cutlass13device_kernelIN5flash11enable_sm90INS1_16FlashAttnFwdSm90INS1_25CollectiveMainloopFwdSm90ILi2EN4cute5tupleIJNS5_1CILi1EEES8_S8_EEENS6_IJNS7_ILi128EEESA_SA_EEELi128ENS_6half_tEfNS_4arch4Sm90ELb1ELb0ELb0ELb0ELb1ELb0ELb0ELb1ELb1ELb1ELb1ELb0EEENS1_21CollectiveEpilogueFwdISB_S9_SC_SE_Li256ELb0ELb1ELb1ELb0EEENS1_19SingleTileSchedulerILb0ELb1ELb1ELi128EEEEEEEEEvNT_6ParamsE)
        /*01e8*/ 	.word	0x00000004


	//----- nvinfo : EIATTR_FRAME_SIZE
	.align		4
.L_92:
        /*01ec*/ 	.byte	0x04, 0x11
        /*01ee*/ 	.short	(.L_94 - .L_93)
	.align		4
.L_93:
        /*01f0*/ 	.word	index@(_ZN7cutlass13device_kernelIN5flash11enable_sm90INS1_16FlashAttnFwdSm90INS1_25CollectiveMainloopFwdSm90ILi2EN4cute5tupleIJNS5_1CILi1EEES8_S8_EEENS6_IJNS7_ILi128EEESA_SA_EEELi128ENS_6half_tEfNS_4arch4Sm90ELb1ELb0ELb0ELb0ELb1ELb0ELb0ELb1ELb1ELb1ELb1ELb0EEENS1_21CollectiveEpilogueFwdISB_S9_SC_SE_Li256ELb0ELb1ELb1ELb0EEENS1_19SingleTileSchedulerILb0ELb1ELb1ELi128EEEEEEEEEvNT_6ParamsE)
        /*01f4*/ 	.word	0x00000000


	//----- nvinfo : EIATTR_REGCOUNT
	.align		4
.L_94:
        /*01f8*/ 	.byte	0x04, 0x2f
        /*01fa*/ 	.short	(.L_96 - .L_95)
	.align		4
.L_95:
        /*01fc*/ 	.word	index@(_ZN7cutlass13device_kernelIN5flash11enable_sm90INS1_16FlashAttnFwdSm90INS1_25CollectiveMainloopFwdSm90ILi2EN4cute5tupleIJNS5_1CILi1EEES8_S8_EEENS6_IJNS7_ILi128EEESA_SA_EEELi128ENS_6half_tEfNS_4arch4Sm90ELb0ELb1ELb0ELb1ELb1ELb1ELb0ELb1ELb1ELb1ELb1ELb0EEENS1_21CollectiveEpilogueFwdISB_S9_SC_SE_Li256ELb1ELb1ELb1ELb0EEENS1_36VarlenDynamicPersistentTileSchedulerILi128ELi128ELi256ELi128ELb1ELb1ELb1ELb1ELb0ELb1EEEEEEEEEvNT_6ParamsE)
        /*0200*/ 	.word	0x00000004


	//----- nvinfo : EIATTR_FRAME_SIZE
	.align		4
.L_96:
        /*0204*/ 	.byte	0x04, 0x11
        /*0206*/ 	.short	(.L_98 - .L_97)
	.align		4
.L_97:
        /*0208*/ 	.word	index@(_ZN7cutlass13device_kernelIN5flash11enable_sm90INS1_16FlashAttnFwdSm90INS1_25CollectiveMainloopFwdSm90ILi2EN4cute5tupleIJNS5_1CILi1EEES8_S8_EEENS6_IJNS7_ILi128EEESA_SA_EEELi128ENS_6half_tEfNS_4arch4Sm90ELb0ELb1ELb0ELb1ELb1ELb1ELb0ELb1ELb1ELb1ELb1ELb0EEENS1_21CollectiveEpilogueFwdISB_S9_SC_SE_Li256ELb1ELb1ELb1ELb0EEENS1_36VarlenDynamicPersistentTileSchedulerILi128ELi128ELi256ELi128ELb1ELb1ELb1ELb1ELb0ELb1EEEEEEEEEvNT_6ParamsE)
        /*020c*/ 	.word	0x00000000


	//----- nvinfo : EIATTR_REGCOUNT
	.align		4
.L_98:
        /*0210*/ 	.byte	0x04, 0x2f
        /*0212*/ 	.short	(.L_100 - .L_99)
	.align		4
.L_99:
        /*0214*/ 	.word	index@(_ZN7cutlass13device_kernelIN5flash11enable_sm90INS1_16FlashAttnFwdSm90INS1_25CollectiveMainloopFwdSm90ILi2EN4cute5tupleIJNS5_1CILi1EEES8_S8_EEENS6_IJNS7_ILi128EEESA_SA_EEELi128ENS_6half_tEfNS_4arch4Sm90ELb0ELb1ELb0ELb1ELb1ELb0ELb0ELb1ELb1ELb1ELb1ELb0EEENS1_21CollectiveEpilogueFwdISB_S9_SC_SE_Li256ELb1ELb1ELb1ELb0EEENS1_36VarlenDynamicPersistentTileSchedulerILi128ELi128ELi256ELi128ELb1ELb1ELb1ELb1ELb0ELb1EEEEEEEEEvNT_6ParamsE)
        /*0218*/ 	.word	0x00000004


	//----- nvinfo : EIATTR_FRAME_SIZE
	.align		4
.L_100:
        /*021c*/ 	.byte	0x04, 0x11
        /*021e*/ 	.short	(.L_102 - .L_101)
	.align		4
.L_101:
        /*0220*/ 	.word	index@(_ZN7cutlass13device_kernelIN5flash11enable_sm90INS1_16FlashAttnFwdSm90INS1_25CollectiveMainloopFwdSm90ILi2EN4cute5tupleIJNS5_1CILi1EEES8_S8_EEENS6_IJNS7_ILi128EEESA_SA_EEELi128ENS_6half_tEfNS_4arch4Sm90ELb0ELb1ELb0ELb1ELb1ELb0ELb0ELb1ELb1ELb1ELb1ELb0EEENS1_21CollectiveEpilogueFwdISB_S9_SC_SE_Li256ELb1ELb1ELb1ELb0EEENS1_36VarlenDynamicPersistentTileSchedulerILi128ELi128ELi256ELi128ELb1ELb1ELb1ELb1ELb0ELb1EEEEEEEEEvNT_6ParamsE)
        /*0224*/ 	.word	0x00000000


	//----- nvinfo : EIATTR_REGCOUNT
	.align		4
.L_102:
        /*0228*/ 	.byte	0x04, 0x2f
        /*022a*/ 	.short	(.L_104 - .L_103)
	.align		4
.L_103:
        /*022c*/ 	.word	index@(_ZN7cutlass13device_kernelIN5flash11enable_sm90INS1_16FlashAttnFwdSm90INS1_25CollectiveMainloopFwdSm90ILi2EN4cute5tupleIJNS5_1CILi1EEES8_S8_EEENS6_IJNS7_ILi128EEESA_SA_EEELi128ENS_6half_tEfNS_4arch4Sm90ELb0ELb1ELb0ELb0ELb1ELb0ELb0ELb1ELb1ELb1ELb1ELb0EEENS1_21CollectiveEpilogueFwdISB_S9_SC_SE_Li256ELb0ELb1ELb1ELb0EEENS1_19SingleTileSchedulerILb0ELb1ELb1ELi128EEEEEEEEEvNT_6ParamsE)
        /*0230*/ 	.word	0x00000004


	//----- nvinfo : EIATTR_FRAME_SIZE
	.align		4
.L_104:
        /*0234*/ 	.byte	0x04, 0x11
        /*0236*/ 	.short	(.L_106 - .L_105)
	.align		4
.L_105:
        /*0238*/ 	.word	index@(_ZN7cutlass13device_kernelIN5flash11enable_sm90INS1_16FlashAttnFwdSm90INS1_25CollectiveMainloopFwdSm90ILi2EN4cute5tupleIJNS5_1CILi1EEES8_S8_EEENS6_IJNS7_ILi128EEESA_SA_EEELi128ENS_6half_tEfNS_4arch4Sm90ELb0ELb1ELb0ELb0ELb1ELb0ELb0ELb1ELb1ELb1ELb1ELb0EEENS1_21CollectiveEpilogueFwdISB_S9_SC_SE_Li256ELb0ELb1ELb1ELb0EEENS1_19SingleTileSchedulerILb0ELb1ELb1ELi128EEEEEEEEEvNT_6ParamsE)
        /*023c*/ 	.word	0x00000000


	//----- nvinfo : EIATTR_REGCOUNT
	.align		4
.L_106:
        /*0240*/ 	.byte	0x04, 0x2f
        /*0242*/ 	.short	(.L_108 - .L_107)
	.align		4
.L_107:
        /*0244*/ 	.word	index@(_ZN7cutlass13device_kernelIN5flash11enable_sm90INS1_16FlashAttnFwdSm90INS1_25CollectiveMainloopFwdSm90ILi2EN4cute5tupleIJNS5_1CILi1EEES8_S8_EEENS6_IJNS7_ILi128EEESA_SA_EEELi128ENS_6half_tEfNS_4arch4Sm90ELb0ELb0ELb0ELb1ELb1ELb1ELb0ELb1ELb1ELb1ELb1ELb0EEENS1_21CollectiveEpilogueFwdISB_S9_SC_SE_Li256ELb1ELb1ELb1ELb0EEENS1_36VarlenDynamicPersistentTileSchedulerILi128ELi128ELi256ELi128ELb1ELb1ELb1ELb0ELb1ELb1EEEEEEEEEvNT_6ParamsE)
        /*0248*/ 	.word	0x00000004


	//----- nvinfo : EIATTR_FRAME_SIZE
	.align		4
.L_108:
        /*024c*/ 	.byte	0x04, 0x11
        /*024e*/ 	.short	(.L_110 - .L_109)
	.align		4
.L_109:
        /*0250*/ 	.word	index@(_ZN7cutlass13device_kernelIN5flash11enable_sm90INS1_16FlashAttnFwdSm90INS1_25CollectiveMainloopFwdSm90ILi2EN4cute5tupleIJNS5_1CILi1EEES8_S8_EEENS6_IJNS7_ILi128EEESA_SA_EEELi128ENS_6half_tEfNS_4arch4Sm90ELb0ELb0ELb0ELb1ELb1ELb1ELb0ELb1ELb1ELb1ELb1ELb0EEENS1_21CollectiveEpilogueFwdISB_S9_SC_SE_Li256ELb1ELb1ELb1ELb0EEENS1_36VarlenDynamicPersistentTileSchedulerILi128ELi128ELi256ELi128ELb1ELb1ELb1ELb0ELb1ELb1EEEEEEEEEvNT_6ParamsE)
        /*0254*/ 	.word	0x00000000


	//----- nvinfo : EIATTR_REGCOUNT
	.align		4
.L_110:
        /*0258*/ 	.byte	0x04, 0x2f
        /*025a*/ 	.short	(.L_112 - .L_111)
	.align		4
.L_111:
        /*025c*/ 	.word	index@(_ZN7cutlass13device_kernelIN5flash11enable_sm90INS1_16FlashAttnFwdSm90INS1_25CollectiveMainloopFwdSm90ILi2EN4cute5tupleIJNS5_1CILi1EEES8_S8_EEENS6_IJNS7_ILi128EEESA_SA_EEELi128ENS_6half_tEfNS_4arch4Sm90ELb0ELb0ELb0ELb1ELb1ELb0ELb0ELb1ELb1ELb1ELb1ELb0EEENS1_21CollectiveEpilogueFwdISB_S9_SC_SE_Li256ELb1ELb1ELb1ELb0EEENS1_36VarlenDynamicPersistentTileSchedulerILi128ELi128ELi256ELi128ELb1ELb1ELb1ELb0ELb1ELb1EEEEEEEEEvNT_6ParamsE)
        /*0260*/ 	.word	0x00000004


	//----- nvinfo : EIATTR_FRAME_SIZE
	.align		4
.L_112:
        /*0264*/ 	.byte	0x04, 0x11
        /*0266*/ 	.short	(.L_114 - .L_113)
	.align		4
.L_113:
        /*0268*/ 	.word	index@(_ZN7cutlass13device_kernelIN5flash11enable_sm90INS1_16FlashAttnFwdSm90INS1_25CollectiveMainloopFwdSm90ILi2EN4cute5tupleIJNS5_1CILi1EEES8_S8_EEENS6_IJNS7_ILi128EEESA_SA_EEELi128ENS_6half_tEfNS_4arch4Sm90ELb0ELb0ELb0ELb1ELb1ELb0ELb0ELb1ELb1ELb1ELb1ELb0EEENS1_21CollectiveEpilogueFwdISB_S9_SC_SE_Li256ELb1ELb1ELb1ELb0EEENS1_36VarlenDynamicPersistentTileSchedulerILi128ELi128ELi256ELi128ELb1ELb1ELb1ELb0ELb1ELb1EEEEEEEEEvNT_6ParamsE)
        /*026c*/ 	.word	0x00000000


	//----- nvinfo : EIATTR_REGCOUNT
	.align		4
.L_114:
        /*0270*/ 	.byte	0x04, 0x2f
        /*0272*/ 	.short	(.L_116 - .L_115)
	.align		4
.L_115:
        /*0274*/ 	.word	index@(_ZN7cutlass13device_kernelIN5flash11enable_sm90INS1_16FlashAttnFwdSm90INS1_25CollectiveMainloopFwdSm90ILi2EN4cute5tupleIJNS5_1CILi1EEES8_S8_EEENS6_IJNS7_ILi128EEESA_SA_EEELi128ENS_6half_tEfNS_4arch4Sm90ELb0ELb0ELb0ELb0ELb1ELb0ELb0ELb1ELb1ELb1ELb1ELb0EEENS1_21CollectiveEpilogueFwdISB_S9_SC_SE_Li256ELb0ELb1ELb1ELb0EEENS1_19SingleTileSchedulerILb0ELb1ELb1ELi128EEEEEEEEEvNT_6ParamsE)
        /*0278*/ 	.word	0x00000004


	//----- nvinfo : EIATTR_FRAME_SIZE
	.align		4
.L_116:
        /*027c*/ 	.byte	0x04, 0x11
        /*027e*/ 	.short	(.L_118 - .L_117)
	.align		4
.L_117:
        /*0280*/ 	.word	index@(_ZN7cutlass13device_kernelIN5flash11enable_sm90INS1_16FlashAttnFwdSm90INS1_25CollectiveMainloopFwdSm90ILi2EN4cute5tupleIJNS5_1CILi1EEES8_S8_EEENS6_IJNS7_ILi128EEESA_SA_EEELi128ENS_6half_tEfNS_4arch4Sm90ELb0ELb0ELb0ELb0ELb1ELb0ELb0ELb1ELb1ELb1ELb1ELb0EEENS1_21CollectiveEpilogueFwdISB_S9_SC_SE_Li256ELb0ELb1ELb1ELb0EEENS1_19SingleTileSchedulerILb0ELb1ELb1ELi128EEEEEEEEEvNT_6ParamsE)
        /*0284*/ 	.word	0x00000000


	//----- nvinfo : EIATTR_REGCOUNT
	.align		4
.L_118:
        /*0288*/ 	.byte	0x04, 0x2f
        /*028a*/ 	.short	(.L_120 - .L_119)
	.align		4
.L_119:
        /*028c*/ 	.word	index@(_ZN7cutlass13device_kernelIN5flash11enable_sm90INS1_16FlashAttnFwdSm90INS1_25CollectiveMainloopFwdSm90ILi2EN4cute5tupleIJNS5_1CILi1EEES8_S8_EEENS6_IJNS7_ILi128EEENS7_ILi96EEENS7_ILi192EEEEEELi192ENS_6half_tEfNS_4arch4Sm90ELb1ELb0ELb0ELb1ELb1ELb1ELb0ELb1ELb1ELb1ELb1ELb0EEENS1_21CollectiveEpilogueFwdINS6_IJSA_SC_SB_EEES9_SE_SG_Li256ELb1ELb1ELb1ELb0EEENS1_36VarlenDynamicPersistentTileSchedulerILi128ELi96ELi256ELi128ELb1ELb1ELb1ELb1ELb1ELb1EEEEEEEEEvNT_6ParamsE)
        /*0290*/ 	.word	0x00000004


	//----- nvinfo : EIATTR_FRAME_SIZE
	.align		4
.L_120:
        /*0294*/ 	.byte	0x04, 0x11
        /*0296*/ 	.short	(.L_122 - .L_121)
	.align		4
.L_121:
        /*0298*/ 	.word	index@(_ZN7cutlass13device_kernelIN5flash11enable_sm90INS1_16FlashAttnFwdSm90INS1_25CollectiveMainloopFwdSm90ILi2EN4cute5tupleIJNS5_1CILi1EEES8_S8_EEENS6_IJNS7_ILi128EEENS7_ILi96EEENS7_ILi192EEEEEELi192ENS_6half_tEfNS_4arch4Sm90ELb1ELb0ELb0ELb1ELb1ELb1ELb0ELb1ELb1ELb1ELb1ELb0EEENS1_21CollectiveEpilogueFwdINS6_IJSA_SC_SB_EEES9_SE_SG_Li256ELb1ELb1ELb1ELb0EEENS1_36VarlenDynamicPersistentTileSchedulerILi128ELi96ELi256ELi128ELb1ELb1ELb1ELb1ELb1ELb1EEEEEEEEEvNT_6ParamsE)
        /*029c*/ 	.word	0x00000000


	//----- nvinfo : EIATTR_REGCOUNT
	.align		4
.L_122:
        /*02a0*/ 	.byte	0x04, 0x2f
        /*02a2*/ 	.short	(.L_124 - .L_123)
	.align		4
.L_123:
        /*02a4*/ 	.word	index@(_ZN7cutlass13device_kernelIN5flash11enable_sm90INS1_16FlashAttnFwdSm90INS1_25CollectiveMainloopFwdSm90ILi2EN4cute5tupleIJNS5_1CILi1EEES8_S8_EEENS6_IJNS7_ILi128EEENS7_ILi96EEENS7_ILi192EEEEEELi192ENS_6half_tEfNS_4arch4Sm90ELb1ELb0ELb0ELb1ELb1ELb0ELb0ELb1ELb1ELb1ELb1ELb0EEENS1_21CollectiveEpilogueFwdINS6_IJSA_SC_SB_EEES9_SE_SG_Li256ELb1ELb1ELb1ELb0EEENS1_36VarlenDynamicPersistentTileSchedulerILi128ELi96ELi256ELi128ELb1ELb1ELb1ELb1ELb1ELb1EEEEEEEEEvNT_6ParamsE)
        /*02a8*/ 	.word	0x00000004


	//----- nvinfo : EIATTR_FRAME_SIZE
	.align		4
.L_124:
        /*02ac*/ 	.byte	0x04, 0x11
        /*02ae*/ 	.short	(.L_126 - .L_125)
	.align		4
.L_125:
        /*02b0*/ 	.word	index@(_ZN7cutlass13device_kernelIN5flash11enable_sm90INS1_16FlashAttnFwdSm90INS1_25CollectiveMainloopFwdSm90ILi2EN4cute5tupleIJNS5_1CILi1EEES8_S8_EEENS6_IJNS7_ILi128EEENS7_ILi96EEENS7_ILi192EEEEEELi192ENS_6half_tEfNS_4arch4Sm90ELb1ELb0ELb0ELb1ELb1ELb0ELb0ELb1ELb1ELb1ELb1ELb0EEENS1_21CollectiveEpilogueFwdINS6_IJSA_SC_SB_EEES9_SE_SG_Li256ELb1ELb1ELb1ELb0EEENS1_36VarlenDynamicPersistentTileSchedulerILi128ELi96ELi256ELi128ELb1ELb1ELb1ELb1ELb1ELb1EEEEEEEEEvNT_6ParamsE)
        /*02b4*/ 	.word	0x00000000


	//----- nvinfo : EIATTR_REGCOUNT
	.align		4
.L_126:
        /*02b8*/ 	.byte	0x04, 0x2f
        /*02ba*/ 	.short	(.L_128 - .L_127)
	.align		4
.L_127:
        /*02bc*/ 	.word	index@(_ZN7cutlass13device_kernelIN5flash11enable_sm90INS1_16FlashAttnFwdSm90INS1_25CollectiveMainloopFwdSm90ILi2EN4cute5tupleIJNS5_1CILi1EEES8_S8_EEENS6_IJNS7_ILi128EEENS7_ILi96EEENS7_ILi192EEEEEELi192ENS_6half_tEfNS_4arch4Sm90ELb1ELb0ELb0ELb0ELb1ELb0ELb0ELb1ELb1ELb1ELb1ELb0EEENS1_21CollectiveEpilogueFwdINS6_IJSA_SC_SB_EEES9_SE_SG_Li256ELb0ELb1ELb1ELb0EEENS1_19SingleTileSchedulerILb0ELb1ELb1ELi128EEEEEEEEEvNT_6ParamsE)
        /*02c0*/ 	.word	0x00000004


	//----- nvinfo : EIATTR_FRAME_SIZE
	.align		4
.L_128:
        /*02c4*/ 	.byte	0x04, 0x11
        /*02c6*/ 	.short	(.L_130 - .L_129)
	.align		4
.L_129:
        /*02c8*/ 	.word	index@(_ZN7cutlass13device_kernelIN5flash11enable_sm90INS1_16FlashAttnFwdSm90INS1_25CollectiveMainloopFwdSm90ILi2EN4cute5tupleIJNS5_1CILi1EEES8_S8_EEENS6_IJNS7_ILi128EEENS7_ILi96EEENS7_ILi192EEEEEELi192ENS_6half_tEfNS_4arch4Sm90ELb1ELb0ELb0ELb0ELb1ELb0ELb0ELb1ELb1ELb1ELb1ELb0EEENS1_21CollectiveEpilogueFwdINS6_IJSA_SC_SB_EEES9_SE_SG_Li256ELb0ELb1ELb1ELb0EEENS1_19SingleTileSchedulerILb0ELb1ELb1ELi128EEEEEEEEEvNT_6ParamsE)
        /*02cc*/ 	.word	0x00000000


	//----- nvinfo : EIATTR_REGCOUNT
	.align		4
.L_130:
        /*02d0*/ 	.byte	0x04, 0x2f
        /*02d2*/ 	.short	(.L_132 - .L_131)
	.align		4
.L_131:
        /*02d4*/ 	.word	index@(_ZN7cutlass13device_kernelIN5flash11enable_sm90INS1_16FlashAttnFwdSm90INS1_25CollectiveMainloopFwdSm90ILi2EN4cute5tupleIJNS5_1CILi1EEES8_S8_EEENS6_IJNS7_ILi128EEENS7_ILi96EEENS7_ILi192EEEEEELi192ENS_6half_tEfNS_4arch4Sm90ELb0ELb1ELb0ELb1ELb1ELb1ELb0ELb1ELb1ELb1ELb1ELb0EEENS1_21CollectiveEpilogueFwdINS6_IJSA_SC_SB_EEES9_SE_SG_Li256ELb1ELb1ELb1ELb0EEENS1_36VarlenDynamicPersistentTileSchedulerILi128ELi96ELi256ELi128ELb1ELb1ELb1ELb1ELb0ELb1EEEEEEEEEvNT_6ParamsE)
        /*02d8*/ 	.word	0x00000004


	//----- nvinfo : EIATTR_FRAME_SIZE
	.align		4
.L_132:
        /*02dc*/ 	.byte	0x04, 0x11
        /*02de*/ 	.short	(.L_134 - .L_133)
	.align		4
.L_133:
        /*02e0*/ 	.word	index@(_ZN7cutlass13device_kernelIN5flash11enable_sm90INS1_16FlashAttnFwdSm90INS1_25CollectiveMainloopFwdSm90ILi2EN4cute5tupleIJNS5_1CILi1EEES8_S8_EEENS6_IJNS7_ILi128EEENS7_ILi96EEENS7_ILi192EEEEEELi192ENS_6half_tEfNS_4arch4Sm90ELb0ELb1ELb0ELb1ELb1ELb1ELb0ELb1ELb1ELb1ELb1ELb0EEENS1_21CollectiveEpilogueFwdINS6_IJSA_SC_SB_EEES9_SE_SG_Li256ELb1ELb1ELb1ELb0EEENS1_36VarlenDynamicPersistentTileSchedulerILi128ELi96ELi256ELi128ELb1ELb1ELb1ELb1ELb0ELb1EEEEEEEEEvNT_6ParamsE)
        /*02e4*/ 	.word	0x00000000


	//----- nvinfo : EIATTR_REGCOUNT
	.align		4
.L_134:
        /*02e8*/ 	.byte	0x04, 0x2f
        /*02ea*/ 	.short	(.L_136 - .L_135)
	.align		4
.L_135:
        /*02ec*/ 	.word	index@(_ZN7cutlass13device_kernelIN5flash11enable_sm90INS1_16FlashAttnFwdSm90INS1_25CollectiveMainloopFwdSm90ILi2EN4cute5tupleIJNS5_1CILi1EEES8_S8_EEENS6_IJNS7_ILi128EEENS7_ILi96EEENS7_ILi192EEEEEELi192ENS_6half_tEfNS_4arch4Sm90ELb0ELb1ELb0ELb1ELb1ELb0ELb0ELb1ELb1ELb1ELb1ELb0EEENS1_21CollectiveEpilogueFwdINS6_IJSA_SC_SB_EEES9_SE_SG_Li256ELb1ELb1ELb1ELb0EEENS1_36VarlenDynamicPersistentTileSchedulerILi128ELi96ELi256ELi128ELb1ELb1ELb1ELb1ELb0ELb1EEEEEEEEEvNT_6ParamsE)
        /*02f0*/ 	.word	0x00000004


	//----- nvinfo : EIATTR_FRAME_SIZE
	.align		4
.L_136:
        /*02f4*/ 	.byte	0x04, 0x11
        /*02f6*/ 	.short	(.L_138 - .L_137)
	.align		4
.L_137:
        /*02f8*/ 	.word	index@(_ZN7cutlass13device_kernelIN5flash11enable_sm90INS1_16FlashAttnFwdSm90INS1_25CollectiveMainloopFwdSm90ILi2EN4cute5tupleIJNS5_1CILi1EEES8_S8_EEENS6_IJNS7_ILi128EEENS7_ILi96EEENS7_ILi192EEEEEELi192ENS_6half_tEfNS_4arch4Sm90ELb0ELb1ELb0ELb1ELb1ELb0ELb0ELb1ELb1ELb1ELb1ELb0EEENS1_21CollectiveEpilogueFwdINS6_IJSA_SC_SB_EEES9_SE_SG_Li256ELb1ELb1ELb1ELb0EEENS1_36VarlenDynamicPersistentTileSchedulerILi128ELi96ELi256ELi128ELb1ELb1ELb1ELb1ELb0ELb1EEEEEEEEEvNT_6ParamsE)
        /*02fc*/ 	.word	0x00000000


	//----- nvinfo : EIATTR_REGCOUNT
	.align		4
.L_138:
        /*0300*/ 	.byte	0x04, 0x2f
        /*0302*/ 	.short	(.L_140 - .L_139)
	.align		4
.L_139:
        /*0304*/ 	.word	index@(_ZN7cutlass13device_kernelIN5flash11enable_sm90INS1_16FlashAttnFwdSm90INS1_25CollectiveMainloopFwdSm90ILi2EN4cute5tupleIJNS5_1CILi1EEES8_S8_EEENS6_IJNS7_ILi128EEENS7_ILi96EEENS7_ILi192EEEEEELi192ENS_6half_tEfNS_4arch4Sm90ELb0ELb1ELb0ELb0ELb1ELb0ELb0ELb1ELb1ELb1ELb1ELb0EEENS1_21CollectiveEpilogueFwdINS6_IJSA_SC_SB_EEES9_SE_SG_Li256ELb0ELb1ELb1ELb0EEENS1_19SingleTileSchedulerILb0ELb1ELb1ELi128EEEEEEEEEvNT_6ParamsE)
        /*0308*/ 	.word	0x00000004


	//----- nvinfo : EIATTR_FRAME_SIZE
	.align		4
.L_140:
        /*030c*/ 	.byte	0x04, 0x11
        /*030e*/ 	.short	(.L_142 - .L_141)
	.align		4
.L_141:
        /*0310*/ 	.word	index@(_ZN7cutlass13device_kernelIN5flash11enable_sm90INS1_16FlashAttnFwdSm90INS1_25CollectiveMainloopFwdSm90ILi2EN4cute5tupleIJNS5_1CILi1EEES8_S8_EEENS6_IJNS7_ILi128EEENS7_ILi96EEENS7_ILi192EEEEEELi192ENS_6half_tEfNS_4arch4Sm90ELb0ELb1ELb0ELb0ELb1ELb0ELb0ELb1ELb1ELb1ELb1ELb0EEENS1_21CollectiveEpilogueFwdINS6_IJSA_SC_SB_EEES9_SE_SG_Li256ELb0ELb1ELb1ELb0EEENS1_19SingleTileSchedulerILb0ELb1ELb1ELi128EEEEEEEEEvNT_6ParamsE)
        /*0314*/ 	.word	0x00000000


	//----- nvinfo : EIATTR_REGCOUNT
	.align		4
.L_142:
        /*0318*/ 	.byte	0x04, 0x2f
        /*031a*/ 	.short	(.L_144 - .L_143)
	.align		4
.L_143:
        /*031c*/ 	.word	index@(_ZN7cutlass13device_kernelIN5flash11enable_sm90INS1_16FlashAttnFwdSm90INS1_25CollectiveMainloopFwdSm90ILi2EN4cute5tupleIJNS5_1CILi1EEES8_S8_EEENS6_IJNS7_ILi128EEENS7_ILi96EEENS7_ILi192EEEEEELi192ENS_6half_tEfNS_4arch4Sm90ELb0ELb0ELb0ELb1ELb1ELb1ELb0ELb1ELb1ELb1ELb1ELb0EEENS1_21CollectiveEpilogueFwdINS6_IJSA_SC_SB_EEES9_SE_SG_Li256ELb1ELb1ELb1ELb0EEENS1_36VarlenDynamicPersistentTileSchedulerILi128ELi96ELi256ELi128ELb1ELb1ELb1ELb0ELb1ELb1EEEEEEEEEvNT_6ParamsE)
        /*0320*/ 	.word	0x00000004


	//----- nvinfo : EIATTR_FRAME_SIZE
	.align		4
.L_144:
        /*0324*/ 	.byte	0x04, 0x11
        /*0326*/ 	.short	(.L_146 - .L_145)
	.align		4
.L_145:
        /*0328*/ 	.word	index@(_ZN7cutlass13device_kernelIN5flash11enable_sm90INS1_16FlashAttnFwdSm90INS1_25CollectiveMainloopFwdSm90ILi2EN4cute5tupleIJNS5_1CILi1EEES8_S8_EEENS6_IJNS7_ILi128EEENS7_ILi96EEENS7_ILi192EEEEEELi192ENS_6half_tEfNS_4arch4Sm90ELb0ELb0ELb0ELb1ELb1ELb1ELb0ELb1ELb1ELb1ELb1ELb0EEENS1_21CollectiveEpilogueFwdINS6_IJSA_SC_SB_EEES9_SE_SG_Li256ELb1ELb1ELb1ELb0EEENS1_36VarlenDynamicPersistentTileSchedulerILi128ELi96ELi256ELi128ELb1ELb1ELb1ELb0ELb1ELb1EEEEEEEEEvNT_6ParamsE)
        /*032c*/ 	.word	0x00000000


	//----- nvinfo : EIATTR_REGCOUNT
	.align		4
.L_146:
        /*0330*/ 	.byte	0x04, 0x2f
        /*0332*/ 	.short	(.L_148 - .L_147)
	.align		4
.L_147:
        /*0334*/ 	.word	index@(_ZN7cutlass13device_kernelIN5flash11enable_sm90INS1_16FlashAttnFwdSm90INS1_25CollectiveMainloopFwdSm90ILi2EN4cute5tupleIJNS5_1CILi1EEES8_S8_EEENS6_IJNS7_ILi128EEENS7_ILi96EEENS7_ILi192EEEEEELi192ENS_6half_tEfNS_4arch4Sm90ELb0ELb0ELb0ELb1ELb1ELb0ELb0ELb1ELb1ELb1ELb1ELb0EEENS1_21CollectiveEpilogueFwdINS6_IJSA_SC_SB_EEES9_SE_SG_Li256ELb1ELb1ELb1ELb0EEENS1_36VarlenDynamicPersistentTileSchedulerILi128ELi96ELi256ELi128ELb1ELb1ELb1ELb0ELb1ELb1EEEEEEEEEvNT_6ParamsE)
        /*0338*/ 	.word	0x00000004


	//----- nvinfo : EIATTR_FRAME_SIZE
	.align		4
.L_148:
        /*033c*/ 	.byte	0x04, 0x11
        /*033e*/ 	.short	(.L_150 - .L_149)
	.align		4
.L_149:
        /*0340*/ 	.word	index@(_ZN7cutlass13device_kernelIN5flash11enable_sm90INS1_16FlashAttnFwdSm90INS1_25CollectiveMainloopFwdSm90ILi2EN4cute5tupleIJNS5_1CILi1EEES8_S8_EEENS6_IJNS7_ILi128EEENS7_ILi96EEENS7_ILi192EEEEEELi192ENS_6half_tEfNS_4arch4Sm90ELb0ELb0ELb0ELb1ELb1ELb0ELb0ELb1ELb1ELb1ELb1ELb0EEENS1_21CollectiveEpilogueFwdINS6_IJSA_SC_SB_EEES9_SE_SG_Li256ELb1ELb1ELb1ELb0EEENS1_36VarlenDynamicPersistentTileSchedulerILi128ELi96ELi256ELi128ELb1ELb1ELb1ELb0ELb1ELb1EEEEEEEEEvNT_6ParamsE)
        /*0344*/ 	.word	0x00000000


	//----- nvinfo : EIATTR_REGCOUNT
	.align		4
.L_150:
        /*0348*/ 	.byte	0x04, 0x2f
        /*034a*/ 	.short	(.L_152 - .L_151)
	.align		4
.L_151:
        /*034c*/ 	.word	index@(_ZN7cutlass13device_kernelIN5flash11enable_sm90INS1_16FlashAttnFwdSm90INS1_25CollectiveMainloopFwdSm90ILi2EN4cute5tupleIJNS5_1CILi1EEES8_S8_EEENS6_IJNS7_ILi128EEENS7_ILi96EEENS7_ILi192EEEEEELi192ENS_6half_tEfNS_4arch4Sm90ELb0ELb0ELb0ELb0ELb1ELb0ELb0ELb1ELb1ELb1ELb1ELb0EEENS1_21CollectiveEpilogueFwdINS6_IJSA_SC_SB_EEES9_SE_SG_Li256ELb0ELb1ELb1ELb0EEENS1_19SingleTileSchedulerILb0ELb1ELb1ELi128EEEEEEEEEvNT_6ParamsE)
        /*0350*/ 	.word	0x00000004


	//----- nvinfo : EIATTR_FRAME_SIZE
	.align		4
.L_152:
        /*0354*/ 	.byte	0x04, 0x11
        /*0356*/ 	.short	(.L_154 - .L_153)
	.align		4
.L_153:
        /*0358*/ 	.word	index@(_ZN7cutlass13device_kernelIN5flash11enable_sm90INS1_16FlashAttnFwdSm90INS1_25CollectiveMainloopFwdSm90ILi2EN4cute5tupleIJNS5_1CILi1EEES8_S8_EEENS6_IJNS7_ILi128EEENS7_ILi96EEENS7_ILi192EEEEEELi192ENS_6half_tEfNS_4arch4Sm90ELb0ELb0ELb0ELb0ELb1ELb0ELb0ELb1ELb1ELb1ELb1ELb0EEENS1_21CollectiveEpilogueFwdINS6_IJSA_SC_SB_EEES9_SE_SG_Li256ELb0ELb1ELb1ELb0EEENS1_19SingleTileSchedulerILb0ELb1ELb1ELi128EEEEEEEEEvNT_6ParamsE)
        /*035c*/ 	.word	0x00000000


	//----- nvinfo : EIATTR_REGCOUNT
	.align		4
.L_154:
        /*0360*/ 	.byte	0x04, 0x2f
        /*0362*/ 	.short	(.L_156 - .L_155)
	.align		4
.L_155:
        /*0364*/ 	.word	index@(_ZN7cutlass13device_kernelIN5flash11enable_sm90INS1_16FlashAttnFwdSm90INS1_25CollectiveMainloopFwdSm90ILi2EN4cute5tupleIJNS5_1CILi1EEES8_S8_EEENS6_IJNS7_ILi128EEENS7_ILi80EEENS7_ILi256EEEEEELi256ENS_6half_tEfNS_4arch4Sm90ELb1ELb0ELb0ELb1ELb1ELb1ELb0ELb1ELb1ELb1ELb1ELb0EEENS1_21CollectiveEpilogueFwdINS6_IJSA_SC_SB_EEES9_SE_SG_Li256ELb1ELb1ELb1ELb0EEENS1_36VarlenDynamicPersistentTileSchedulerILi128ELi80ELi256ELi128ELb1ELb1ELb1ELb1ELb1ELb1EEEEEEEEEvNT_6ParamsE)
        /*0368*/ 	.word	0x00000004


	//----- nvinfo : EIATTR_FRAME_SIZE
	.align		4
.L_156:
        /*036c*/ 	.byte	0x04, 0x11
        /*036e*/ 	.short	(.L_158 - .L_157)
	.align		4
.L_157:
        /*0370*/ 	.word	index@(_ZN7cutlass13device_kernelIN5flash11enable_sm90INS1_16FlashAttnFwdSm90INS1_25CollectiveMainloopFwdSm90ILi2EN4cute5tupleIJNS5_1CILi1EEES8_S8_EEENS6_IJNS7_ILi128EEENS7_ILi80EEENS7_ILi256EEEEEELi256ENS_6half_tEfNS_4arch4Sm90ELb1ELb0ELb0ELb1ELb1ELb1ELb0ELb1ELb1ELb1ELb1ELb0EEENS1_21CollectiveEpilogueFwdINS6_IJSA_SC_SB_EEES9_SE_SG_Li256ELb1ELb1ELb1ELb0EEENS1_36VarlenDynamicPersistentTileSchedulerILi128ELi80ELi256ELi128ELb1ELb1ELb1ELb1ELb1ELb1EEEEEEEEEvNT_6ParamsE)
        /*0374*/ 	.word	0x00000000


	//----- nvinfo : EIATTR_REGCOUNT
	.align		4
.L_158:
        /*0378*/ 	.byte	0x04, 0x2f
        /*037a*/ 	.short	(.L_160 - .L_159)
	.align		4
.L_159:
        /*037c*/ 	.word	index@(_ZN7cutlass13device_kernelIN5flash11enable_sm90INS1_16FlashAttnFwdSm90INS1_25CollectiveMainloopFwdSm90ILi2EN4cute5tupleIJNS5_1CILi1EEES8_S8_EEENS6_IJNS7_ILi128EEENS7_ILi80EEENS7_ILi256EEEEEELi256ENS_6half_tEfNS_4arch4Sm90ELb1ELb0ELb0ELb1ELb1ELb0ELb0ELb1ELb1ELb1ELb1ELb0EEENS1_21CollectiveEpilogueFwdINS6_IJSA_SC_SB_EEES9_SE_SG_Li256ELb1ELb1ELb1ELb0EEENS1_36VarlenDynamicPersistentTileSchedulerILi128ELi80ELi256ELi128ELb1ELb1ELb1ELb1ELb1ELb1EEEEEEEEEvNT_6ParamsE)
        /*0380*/ 	.word	0x00000004


	//----- nvinfo : EIATTR_FRAME_SIZE
	.align		4
.L_160:
        /*0384*/ 	.byte	0x04, 0x11
        /*0386*/ 	.short	(.L_162 - .L_161)
	.align		4
.L_161:
        /*0388*/ 	.word	index@(_ZN7cutlass13device_kernelIN5flash11enable_sm90INS1_16FlashAttnFwdSm90INS1_25CollectiveMainloopFwdSm90ILi2EN4cute5tupleIJNS5_1CILi1EEES8_S8_EEENS6_IJNS7_ILi128EEENS7_ILi80EEENS7_ILi256EEEEEELi256ENS_6half_tEfNS_4arch4Sm90ELb1ELb0ELb0ELb1ELb1ELb0ELb0ELb1ELb1ELb1ELb1ELb0EEENS1_21CollectiveEpilogueFwdINS6_IJSA_SC_SB_EEES9_SE_SG_Li256ELb1ELb1ELb1ELb0EEENS1_36VarlenDynamicPersistentTileSchedulerILi128ELi80ELi256ELi128ELb1ELb1ELb1ELb1ELb1ELb1EEEEEEEEEvNT_6ParamsE)
        /*038c*/ 	.word	0x00000000


	//----- nvinfo : EIATTR_REGCOUNT
	.align		4
.L_162:
        /*0390*/ 	.byte	0x04, 0x2f
        /*0392*/ 	.short	(.L_164 - .L_163)
	.align		4
.L_163:
        /*0394*/ 	.word	index@(_ZN7cutlass13device_kernelIN5flash11enable_sm90INS1_16FlashAttnFwdSm90INS1_25CollectiveMainloopFwdSm90ILi2EN4cute5tupleIJNS5_1CILi1EEES8_S8_EEENS6_IJNS7_ILi128EEENS7_ILi80EEENS7_ILi256EEEEEELi256ENS_6half_tEfNS_4arch4Sm90ELb1ELb0ELb0ELb0ELb1ELb0ELb0ELb1ELb1ELb1ELb1ELb0EEENS1_21CollectiveEpilogueFwdINS6_IJSA_SC_SB_EEES9_SE_SG_Li256ELb0ELb1ELb1ELb0EEENS1_19SingleTileSchedulerILb0ELb1ELb1ELi128EEEEEEEEEvNT_6ParamsE)
        /*0398*/ 	.word	0x00000004


	//----- nvinfo : EIATTR_FRAME_SIZE
	.align		4
.L_164:
        /*039c*/ 	.byte	0x04, 0x11
        /*039e*/ 	.short	(.L_166 - .L_165)
	.align		4
.L_165:
        /*03a0*/ 	.word	index@(_ZN7cutlass13device_kernelIN5flash11enable_sm90INS1_16FlashAttnFwdSm90INS1_25CollectiveMainloopFwdSm90ILi2EN4cute5tupleIJNS5_1CILi1EEES8_S8_EEENS6_IJNS7_ILi128EEENS7_ILi80EEENS7_ILi256EEEEEELi256ENS_6half_tEfNS_4arch4Sm90ELb1ELb0ELb0ELb0ELb1ELb0ELb0ELb1ELb1ELb1ELb1ELb0EEENS1_21CollectiveEpilogueFwdINS6_IJSA_SC_SB_EEES9_SE_SG_Li256ELb0ELb1ELb1ELb0EEENS1_19SingleTileSchedulerILb0ELb1ELb1ELi128EEEEEEEEEvNT_6ParamsE)
        /*03a4*/ 	.word	0x00000000


	//----- nvinfo : EIATTR_REGCOUNT
	.align		4
.L_166:
        /*03a8*/ 	.byte	0x04, 0x2f
        /*03aa*/ 	.short	(.L_168 - .L_167)
	.align		4
.L_167:
        /*03ac*/ 	.word	index@(_ZN7cutlass13device_kernelIN5flash11enable_sm90INS1_16FlashAttnFwdSm90INS1_25CollectiveMainloopFwdSm90ILi2EN4cute5tupleIJNS5_1CILi1EEES8_S8_EEENS6_IJNS7_ILi128EEENS7_ILi64EEENS7_ILi256EEEEEELi256ENS_6half_tEfNS_4arch4Sm90ELb0ELb1ELb0ELb1ELb1ELb1ELb0ELb1ELb1ELb1ELb1ELb0EEENS1_21CollectiveEpilogueFwdINS6_IJSA_SC_SB_EEES9_SE_SG_Li256ELb1ELb1ELb1ELb0EEENS1_36VarlenDynamicPersistentTileSchedulerILi128ELi64ELi256ELi128ELb1ELb1ELb1ELb1ELb0ELb1EEEEEEEEEvNT_6ParamsE)
        /*03b0*/ 	.word	0x00000004


	//----- nvinfo : EIATTR_FRAME_SIZE
	.align		4
.L_168:
        /*03b4*/ 	.byte	0x04, 0x11
        /*03b6*/ 	.short	(.L_170 - .L_169)
	.align		4
.L_169:
        /*03b8*/ 	.word	index@(_ZN7cutlass13device_kernelIN5flash11enable_sm90INS1_16FlashAttnFwdSm90INS1_25CollectiveMainloopFwdSm90ILi2EN4cute5tupleIJNS5_1CILi1EEES8_S8_EEENS6_IJNS7_ILi128EEENS7_ILi64EEENS7_ILi256EEEEEELi256ENS_6half_tEfNS_4arch4Sm90ELb0ELb1ELb0ELb1ELb1ELb1ELb0ELb1ELb1ELb1ELb1ELb0EEENS1_21CollectiveEpilogueFwdINS6_IJSA_SC_SB_EEES9_SE_SG_Li256ELb1ELb1ELb1ELb0EEENS1_36VarlenDynamicPersistentTileSchedulerILi128ELi64ELi256ELi128ELb1ELb1ELb1ELb1ELb0ELb1EEEEEEEEEvNT_6ParamsE)
        /*03bc*/ 	.word	0x00000000


	//----- nvinfo : EIATTR_REGCOUNT
	.align		4
.L_170:
        /*03c0*/ 	.byte	0x04, 0x2f
        /*03c2*/ 	.short	(.L_172 - .L_171)
	.align		4
.L_171:
        /*03c4*/ 	.word	index@(_ZN7cutlass13device_kernelIN5flash11enable_sm90INS1_16FlashAttnFwdSm90INS1_25CollectiveMainloopFwdSm90ILi2EN4cute5tupleIJNS5_1CILi1EEES8_S8_EEENS6_IJNS7_ILi128EEENS7_ILi64EEENS7_ILi256EEEEEELi256ENS_6half_tEfNS_4arch4Sm90ELb0ELb1ELb0ELb1ELb1ELb0ELb0ELb1ELb1ELb1ELb1ELb0EEENS1_21CollectiveEpilogueFwdINS6_IJSA_SC_SB_EEES9_SE_SG_Li256ELb1ELb1ELb1ELb0EEENS1_36VarlenDynamicPersistentTileSchedulerILi128ELi64ELi256ELi128ELb1ELb1ELb1ELb1ELb0ELb1EEEEEEEEEvNT_6ParamsE)
        /*03c8*/ 	.word	0x00000004


	//----- nvinfo : EIATTR_FRAME_SIZE
	.align		4
.L_172:
        /*03cc*/ 	.byte	0x04, 0x11
        /*03ce*/ 	.short	(.L_174 - .L_173)
	.align		4
.L_173:
        /*03d0*/ 	.word	index@(_ZN7cutlass13device_kernelIN5flash11enable_sm90INS1_16FlashAttnFwdSm90INS1_25CollectiveMainloopFwdSm90ILi2EN4cute5tupleIJNS5_1CILi1EEES8_S8_EEENS6_IJNS7_ILi128EEENS7_ILi64EEENS7_ILi256EEEEEELi256ENS_6half_tEfNS_4arch4Sm90ELb0ELb1ELb0ELb1ELb1ELb0ELb0ELb1ELb1ELb1ELb1ELb0EEENS1_21CollectiveEpilogueFwdINS6_IJSA_SC_SB_EEES9_SE_SG_Li256ELb1ELb1ELb1ELb0EEENS1_36VarlenDynamicPersistentTileSchedulerILi128ELi64ELi256ELi128ELb1ELb1ELb1ELb1ELb0ELb1EEEEEEEEEvNT_6ParamsE)
        /*03d4*/ 	.word	0x00000000


	//----- nvinfo : EIATTR_REGCOUNT
	.align		4
.L_174:
        /*03d8*/ 	.byte	0x04, 0x2f
        /*03da*/ 	.short	(.L_176 - .L_175)
	.align		4
.L_175:
        /*03dc*/ 	.word	index@(_ZN7cutlass13device_kernelIN5flash11enable_sm90INS1_16FlashAttnFwdSm90INS1_25CollectiveMainloopFwdSm90ILi2EN4cute5tupleIJNS5_1CILi1EEES8_S8_EEENS6_IJNS7_ILi128EEENS7_ILi64EEENS7_ILi256EEEEEELi256ENS_6half_tEfNS_4arch4Sm90ELb0ELb1ELb0ELb0ELb1ELb0ELb0ELb1ELb1ELb1ELb1ELb0EEENS1_21CollectiveEpilogueFwdINS6_IJSA_SC_SB_EEES9_SE_SG_Li256ELb0ELb1ELb1ELb0EEENS1_19SingleTileSchedulerILb0ELb1ELb1ELi128EEEEEEEEEvNT_6ParamsE)
        /*03e0*/ 	.word	0x00000004


	//----- nvinfo : EIATTR_FRAME_SIZE
	.align		4
.L_176:
        /*03e4*/ 	.byte	0x04, 0x11
        /*03e6*/ 	.short	(.L_178 - .L_177)
	.align		4
.L_177:
        /*03e8*/ 	.word	index@(_ZN7cutlass13device_kernelIN5flash11enable_sm90INS1_16FlashAttnFwdSm90INS1_25CollectiveMainloopFwdSm90ILi2EN4cute5tupleIJNS5_1CILi1EEES8_S8_EEENS6_IJNS7_ILi128EEENS7_ILi64EEENS7_ILi256EEEEEELi256ENS_6half_tEfNS_4arch4Sm90ELb0ELb1ELb0ELb0ELb1ELb0ELb0ELb1ELb1ELb1ELb1ELb0EEENS1_21CollectiveEpilogueFwdINS6_IJSA_SC_SB_EEES9_SE_SG_Li256ELb0ELb1ELb1ELb0EEENS1_19SingleTileSchedulerILb0ELb1ELb1ELi128EEEEEEEEEvNT_6ParamsE)
        /*03ec*/ 	.word	0x00000000


	//----- nvinfo : EIATTR_REGCOUNT
	.align		4
.L_178:
        /*03f0*/ 	.byte	0x04, 0x2f
        /*03f2*/ 	.short	(.L_180 - .L_179)
	.align		4
.L_179:
        /*03f4*/ 	.word	index@(_ZN7cutlass13device_kernelIN5flash11enable_sm90INS1_16FlashAttnFwdSm90INS1_25CollectiveMainloopFwdSm90ILi2EN4cute5tupleIJNS5_1CILi1EEES8_S8_EEENS6_IJNS7_ILi128EEENS7_ILi80EEENS7_ILi256EEEEEELi256ENS_6half_tEfNS_4arch4Sm90ELb0ELb0ELb0ELb1ELb1ELb1ELb0ELb1ELb1ELb1ELb1ELb0EEENS1_21CollectiveEpilogueFwdINS6_IJSA_SC_SB_EEES9_SE_SG_Li256ELb1ELb1ELb1ELb0EEENS1_36VarlenDynamicPersistentTileSchedulerILi128ELi80ELi256ELi128ELb1ELb1ELb1ELb0ELb1ELb1EEEEEEEEEvNT_6ParamsE)
        /*03f8*/ 	.word	0x00000004


	//----- nvinfo : EIATTR_FRAME_SIZE
	.align		4
.L_180:
        /*03fc*/ 	.byte	0x04, 0x11
        /*03fe*/ 	.short	(.L_182 - .L_181)
	.align		4
.L_181:
        /*0400*/ 	.word	index@(_ZN7cutlass13device_kernelIN5flash11enable_sm90INS1_16FlashAttnFwdSm90INS1_25CollectiveMainloopFwdSm90ILi2EN4cute5tupleIJNS5_1CILi1EEES8_S8_EEENS6_IJNS7_ILi128EEENS7_ILi80EEENS7_ILi256EEEEEELi256ENS_6half_tEfNS_4arch4Sm90ELb0ELb0ELb0ELb1ELb1ELb1ELb0ELb1ELb1ELb1ELb1ELb0EEENS1_21CollectiveEpilogueFwdINS6_IJSA_SC_SB_EEES9_SE_SG_Li256ELb1ELb1ELb1ELb0EEENS1_36VarlenDynamicPersistentTileSchedulerILi128ELi80ELi256ELi128ELb1ELb1ELb1ELb0ELb1ELb1EEEEEEEEEvNT_6ParamsE)
        /*0404*/ 	.word	0x00000000


	//----- nvinfo : EIATTR_REGCOUNT
	.align		4
.L_182:
        /*0408*/ 	.byte	0x04, 0x2f
        /*040a*/ 	.short	(.L_184 - .L_183)
	.align		4
.L_183:
        /*040c*/ 	.word	index@(_ZN7cutlass13device_kernelIN5flash11enable_sm90INS1_16FlashAttnFwdSm90INS1_25CollectiveMainloopFwdSm90ILi2EN4cute5tupleIJNS5_1CILi1EEES8_S8_EEENS6_IJNS7_ILi128EEENS7_ILi80EEENS7_ILi256EEEEEELi256ENS_6half_tEfNS_4arch4Sm90ELb0ELb0ELb0ELb1ELb1ELb0ELb0ELb1ELb1ELb1ELb1ELb0EEENS1_21CollectiveEpilogueFwdINS6_IJSA_SC_SB_EEES9_SE_SG_Li256ELb1ELb1ELb1ELb0EEENS1_36VarlenDynamicPersistentTileSchedulerILi128ELi80ELi256ELi128ELb1ELb1ELb1ELb0ELb1ELb1EEEEEEEEEvNT_6ParamsE)
        /*0410*/ 	.word	0x00000004


	//----- nvinfo : EIATTR_FRAME_SIZE
	.align		4
.L_184:
        /*0414*/ 	.byte	0x04, 0x11
        /*0416*/ 	.short	(.L_186 - .L_185)
	.align		4
.L_185:
        /*0418*/ 	.word	index@(_ZN7cutlass13device_kernelIN5flash11enable_sm90INS1_16FlashAttnFwdSm90INS1_25CollectiveMainloopFwdSm90ILi2EN4cute5tupleIJNS5_1CILi1EEES8_S8_EEENS6_IJNS7_ILi128EEENS7_ILi80EEENS7_ILi256EEEEEELi256ENS_6half_tEfNS_4arch4Sm90ELb0ELb0ELb0ELb1ELb1ELb0ELb0ELb1ELb1ELb1ELb1ELb0EEENS1_21CollectiveEpilogueFwdINS6_IJSA_SC_SB_EEES9_SE_SG_Li256ELb1ELb1ELb1ELb0EEENS1_36VarlenDynamicPersistentTileSchedulerILi128ELi80ELi256ELi128ELb1ELb1ELb1ELb0ELb1ELb1EEEEEEEEEvNT_6ParamsE)
        /*041c*/ 	.word	0x00000000


	//----- nvinfo : EIATTR_REGCOUNT
	.align		4
.L_186:
        /*0420*/ 	.byte	0x04, 0x2f
        /*0422*/ 	.short	(.L_188 - .L_187)
	.align		4
.L_187:
        /*0424*/ 	.word	index@(_ZN7cutlass13device_kernelIN5flash11enable_sm90INS1_16FlashAttnFwdSm90INS1_25CollectiveMainloopFwdSm90ILi2EN4cute5tupleIJNS5_1CILi1EEES8_S8_EEENS6_IJNS7_ILi128EEENS7_ILi80EEENS7_ILi256EEEEEELi256ENS_6half_tEfNS_4arch4Sm90ELb0ELb0ELb0ELb0ELb1ELb0ELb0ELb1ELb1ELb1ELb1ELb0EEENS1_21CollectiveEpilogueFwdINS6_IJSA_SC_SB_EEES9_SE_SG_Li256ELb0ELb1ELb1ELb0EEENS1_19SingleTileSchedulerILb0ELb1ELb1ELi128EEEEEEEEEvNT_6ParamsE)
        /*0428*/ 	.word	0x00000004


	//----- nvinfo : EIATTR_FRAME_SIZE
	.align		4
.L_188:
        /*042c*/ 	.byte	0x04, 0x11
        /*042e*/ 	.short	(.L_190 - .L_189)
	.align		4
.L_189:
        /*0430*/ 	.word	index@(_ZN7cutlass13device_kernelIN5flash11enable_sm90INS1_16FlashAttnFwdSm90INS1_25CollectiveMainloopFwdSm90ILi2EN4cute5tupleIJNS5_1CILi1EEES8_S8_EEENS6_IJNS7_ILi128EEENS7_ILi80EEENS7_ILi256EEEEEELi256ENS_6half_tEfNS_4arch4Sm90ELb0ELb0ELb0ELb0ELb1ELb0ELb0ELb1ELb1ELb1ELb1ELb0EEENS1_21CollectiveEpilogueFwdINS6_IJSA_SC_SB_EEES9_SE_SG_Li256ELb0ELb1ELb1ELb0EEENS1_19SingleTileSchedulerILb0ELb1ELb1ELi128EEEEEEEEEvNT_6ParamsE)
        /*0434*/ 	.word	0x00000000


	//----- nvinfo : EIATTR_MIN_STACK_SIZE
	.align		4
.L_190:
        /*0438*/ 	.byte	0x04, 0x12
        /*043a*/ 	.short	(.L_192 - .L_191)
	.align		4
.L_191:
        /*043c*/ 	.word	index@(_ZN7cutlass13device_kernelIN5flash11enable_sm90INS1_16FlashAttnFwdSm90INS1_25CollectiveMainloopFwdSm90ILi2EN4cute5tupleIJNS5_1CILi1EEES8_S8_EEENS6_IJNS7_ILi128EEENS7_ILi80EEENS7_ILi256EEEEEELi256ENS_6half_tEfNS_4arch4Sm90ELb0ELb0ELb0ELb0ELb1ELb0ELb0ELb1ELb1ELb1ELb1ELb0EEENS1_21CollectiveEpilogueFwdINS6_IJSA_SC_SB_EEES9_SE_SG_Li256ELb0ELb1ELb1ELb0EEENS1_19SingleTileSchedulerILb0ELb1ELb1ELi128EEEEEEEEEvNT_6ParamsE)
        /*0440*/ 	.word	0x00000000


	//----- nvinfo : EIATTR_MIN_STACK_SIZE
	.align		4
.L_192:
        /*0444*/ 	.byte	0x04, 0x12
        /*0446*/ 	.short	(.L_194 - .L_193)
	.align		4
.L_193:
        /*0448*/ 	.word	index@(_ZN7cutlass13device_kernelIN5flash11enable_sm90INS1_16FlashAttnFwdSm90INS1_25CollectiveMainloopFwdSm90ILi2EN4cute5tupleIJNS5_1CILi1EEES8_S8_EEENS6_IJNS7_ILi128EEENS7_ILi80EEENS7_ILi256EEEEEELi256ENS_6half_tEfNS_4arch4Sm90ELb0ELb0ELb0ELb1ELb1ELb0ELb0ELb1ELb1ELb1ELb1ELb0EEENS1_21CollectiveEpilogueFwdINS6_IJSA_SC_SB_EEES9_SE_SG_Li256ELb1ELb1ELb1ELb0EEENS1_36VarlenDynamicPersistentTileSchedulerILi128ELi80ELi256ELi128ELb1ELb1ELb1ELb0ELb1ELb1EEEEEEEEEvNT_6ParamsE)
        /*044c*/ 	.word	0x00000000


	//----- nvinfo : EIATTR_MIN_STACK_SIZE
	.align		4
.L_194:
        /*0450*/ 	.byte	0x04, 0x12
        /*0452*/ 	.short	(.L_196 - .L_195)
	.align		4
.L_195:
        /*0454*/ 	.word	index@(_ZN7cutlass13device_kernelIN5flash11enable_sm90INS1_16FlashAttnFwdSm90INS1_25CollectiveMainloopFwdSm90ILi2EN4cute5tupleIJNS5_1CILi1EEES8_S8_EEENS6_IJNS7_ILi128EEENS7_ILi80EEENS7_ILi256EEEEEELi256ENS_6half_tEfNS_4arch4Sm90ELb0ELb0ELb0ELb1ELb1ELb1ELb0ELb1ELb1ELb1ELb1ELb0EEENS1_21CollectiveEpilogueFwdINS6_IJSA_SC_SB_EEES9_SE_SG_Li256ELb1ELb1ELb1ELb0EEENS1_36VarlenDynamicPersistentTileSchedulerILi128ELi80ELi256ELi128ELb1ELb1ELb1ELb0ELb1ELb1EEEEEEEEEvNT_6ParamsE)
        /*0458*/ 	.word	0x00000000


	//----- nvinfo : EIATTR_MIN_STACK_SIZE
	.align		4
.L_196:
        /*045c*/ 	.byte	0x04, 0x12
        /*045e*/ 	.short	(.L_198 - .L_197)
	.align		4
.L_197:
        /*0460*/ 	.word	index@(_ZN7cutlass13device_kernelIN5flash11enable_sm90INS1_16FlashAttnFwdSm90INS1_25CollectiveMainloopFwdSm90ILi2EN4cute5tupleIJNS5_1CILi1EEES8_S8_EEENS6_IJNS7_ILi128EEENS7_ILi64EEENS7_ILi256EEEEEELi256ENS_6half_tEfNS_4arch4Sm90ELb0ELb1ELb0ELb0ELb1ELb0ELb0ELb1ELb1ELb1ELb1ELb0EEENS1_21CollectiveEpilogueFwdINS6_IJSA_SC_SB_EEES9_SE_SG_Li256ELb0ELb1ELb1ELb0EEENS1_19SingleTileSchedulerILb0ELb1ELb1ELi128EEEEEEEEEvNT_6ParamsE)
        /*0464*/ 	.word	0x00000000


	//----- nvinfo : EIATTR_MIN_STACK_SIZE
	.align		4
.L_198:
        /*0468*/ 	.byte	0x04, 0x12
        /*046a*/ 	.short	(.L_200 - .L_199)
	.align		4
.L_199:
        /*046c*/ 	.word	index@(_ZN7cutlass13device_kernelIN5flash11enable_sm90INS1_16FlashAttnFwdSm90INS1_25CollectiveMainloopFwdSm90ILi2EN4cute5tupleIJNS5_1CILi1EEES8_S8_EEENS6_IJNS7_ILi128EEENS7_ILi64EEENS7_ILi256EEEEEELi256ENS_6half_tEfNS_4arch4Sm90ELb0ELb1ELb0ELb1ELb1ELb0ELb0ELb1ELb1ELb1ELb1ELb0EEENS1_21CollectiveEpilogueFwdINS6_IJSA_SC_SB_EEES9_SE_SG_Li256ELb1ELb1ELb1ELb0EEENS1_36VarlenDynamicPersistentTileSchedulerILi128ELi64ELi256ELi128ELb1ELb1ELb1ELb1ELb0ELb1EEEEEEEEEvNT_6ParamsE)
        /*0470*/ 	.word	0x00000000


	//----- nvinfo : EIATTR_MIN_STACK_SIZE
	.align		4
.L_200:
        /*0474*/ 	.byte	0x04, 0x12
        /*0476*/ 	.short	(.L_202 - .L_201)
	.align		4
.L_201:
        /*0478*/ 	.word	index@(_ZN7cutlass13device_kernelIN5flash11enable_sm90INS1_16FlashAttnFwdSm90INS1_25CollectiveMainloopFwdSm90ILi2EN4cute5tupleIJNS5_1CILi1EEES8_S8_EEENS6_IJNS7_ILi128EEENS7_ILi64EEENS7_ILi256EEEEEELi256ENS_6half_tEfNS_4arch4Sm90ELb0ELb1ELb0ELb1ELb1ELb1ELb0ELb1ELb1ELb1ELb1ELb0EEENS1_21CollectiveEpilogueFwdINS6_IJSA_SC_SB_EEES9_SE_SG_Li256ELb1ELb1ELb1ELb0EEENS1_36VarlenDynamicPersistentTileSchedulerILi128ELi64ELi256ELi128ELb1ELb1ELb1ELb1ELb0ELb1EEEEEEEEEvNT_6ParamsE)
        /*047c*/ 	.word	0x00000000


	//----- nvinfo : EIATTR_MIN_STACK_SIZE
	.align		4
.L_202:
        /*0480*/ 	.byte	0x04, 0x12
        /*0482*/ 	.short	(.L_204 - .L_203)
	.align		4
.L_203:
        /*0484*/ 	.word	index@(_ZN7cutlass13device_kernelIN5flash11enable_sm90INS1_16FlashAttnFwdSm90INS1_25CollectiveMainloopFwdSm90ILi2EN4cute5tupleIJNS5_1CILi1EEES8_S8_EEENS6_IJNS7_ILi128EEENS7_ILi80EEENS7_ILi256EEEEEELi256ENS_6half_tEfNS_4arch4Sm90ELb1ELb0ELb0ELb0ELb1ELb0ELb0ELb1ELb1ELb1ELb1ELb0EEENS1_21CollectiveEpilogueFwdINS6_IJSA_SC_SB_EEES9_SE_SG_Li256ELb0ELb1ELb1ELb0EEENS1_19SingleTileSchedulerILb0ELb1ELb1ELi128EEEEEEEEEvNT_6ParamsE)
        /*0488*/ 	.word	0x00000000


	//----- nvinfo : EIATTR_MIN_STACK_SIZE
	.align		4
.L_204:
        /*048c*/ 	.byte	0x04, 0x12
        /*048e*/ 	.short	(.L_206 - .L_205)
	.align		4
.L_205:
        /*0490*/ 	.word	index@(_ZN7cutlass13device_kernelIN5flash11enable_sm90INS1_16FlashAttnFwdSm90INS1_25CollectiveMainloopFwdSm90ILi2EN4cute5tupleIJNS5_1CILi1EEES8_S8_EEENS6_IJNS7_ILi128EEENS7_ILi80EEENS7_ILi256EEEEEELi256ENS_6half_tEfNS_4arch4Sm90ELb1ELb0ELb0ELb1ELb1ELb0ELb0ELb1ELb1ELb1ELb1ELb0EEENS1_21CollectiveEpilogueFwdINS6_IJSA_SC_SB_EEES9_SE_SG_Li256ELb1ELb1ELb1ELb0EEENS1_36VarlenDynamicPersistentTileSchedulerILi128ELi80ELi256ELi128ELb1ELb1ELb1ELb1ELb1ELb1EEEEEEEEEvNT_6ParamsE)
        /*0494*/ 	.word	0x00000000


	//----- nvinfo : EIATTR_MIN_STACK_SIZE
	.align		4
.L_206:
        /*0498*/ 	.byte	0x04, 0x12
        /*049a*/ 	.short	(.L_208 - .L_207)
	.align		4
.L_207:
        /*049c*/ 	.word	index@(_ZN7cutlass13device_kernelIN5flash11enable_sm90INS1_16FlashAttnFwdSm90INS1_25CollectiveMainloopFwdSm90ILi2EN4cute5tupleIJNS5_1CILi1EEES8_S8_EEENS6_IJNS7_ILi128EEENS7_ILi80EEENS7_ILi256EEEEEELi256ENS_6half_tEfNS_4arch4Sm90ELb1ELb0ELb0ELb1ELb1ELb1ELb0ELb1ELb1ELb1ELb1ELb0EEENS1_21CollectiveEpilogueFwdINS6_IJSA_SC_SB_EEES9_SE_SG_Li256ELb1ELb1ELb1ELb0EEENS1_36VarlenDynamicPersistentTileSchedulerILi128ELi80ELi256ELi128ELb1ELb1ELb1ELb1ELb1ELb1EEEEEEEEEvNT_6ParamsE)
        /*04a0*/ 	.word	0x00000000


	//----- nvinfo : EIATTR_MIN_STACK_SIZE
	.align		4
.L_208:
        /*04a4*/ 	.byte	0x04, 0x12
        /*04a6*/ 	.short	(.L_210 - .L_209)
	.align		4
.L_209:
        /*04a8*/ 	.word	index@(_ZN7cutlass13device_kernelIN5flash11enable_sm90INS1_16FlashAttnFwdSm90INS1_25CollectiveMainloopFwdSm90ILi2EN4cute5tupleIJNS5_1CILi1EEES8_S8_EEENS6_IJNS7_ILi128EEENS7_ILi96EEENS7_ILi192EEEEEELi192ENS_6half_tEfNS_4arch4Sm90ELb0ELb0ELb0ELb0ELb1ELb0ELb0ELb1ELb1ELb1ELb1ELb0EEENS1_21CollectiveEpilogueFwdINS6_IJSA_SC_SB_EEES9_SE_SG_Li256ELb0ELb1ELb1ELb0EEENS1_19SingleTileSchedulerILb0ELb1ELb1ELi128EEEEEEEEEvNT_6ParamsE)
        /*04ac*/ 	.word	0x00000000


	//----- nvinfo : EIATTR_MIN_STACK_SIZE
	.align		4
.L_210:
        /*04b0*/ 	.byte	0x04, 0x12
        /*04b2*/ 	.short	(.L_212 - .L_211)
	.align		4
.L_211:
        /*04b4*/ 	.word	index@(_ZN7cutlass13device_kernelIN5flash11enable_sm90INS1_16FlashAttnFwdSm90INS1_25CollectiveMainloopFwdSm90ILi2EN4cute5tupleIJNS5_1CILi1EEES8_S8_EEENS6_IJNS7_ILi128EEENS7_ILi96EEENS7_ILi192EEEEEELi192ENS_6half_tEfNS_4arch4Sm90ELb0ELb0ELb0ELb1ELb1ELb0ELb0ELb1ELb1ELb1ELb1ELb0EEENS1_21CollectiveEpilogueFwdINS6_IJSA_SC_SB_EEES9_SE_SG_Li256ELb1ELb1ELb1ELb0EEENS1_36VarlenDynamicPersistentTileSchedulerILi128ELi96ELi256ELi128ELb1ELb1ELb1ELb0ELb1ELb1EEEEEEEEEvNT_6ParamsE)
        /*04b8*/ 	.word	0x00000000


	//----- nvinfo : EIATTR_MIN_STACK_SIZE
	.align		4
.L_212:
        /*04bc*/ 	.byte	0x04, 0x12
        /*04be*/ 	.short	(.L_214 - .L_213)
	.align		4
.L_213:
        /*04c0*/ 	.word	index@(_ZN7cutlass13device_kernelIN5flash11enable_sm90INS1_16FlashAttnFwdSm90INS1_25CollectiveMainloopFwdSm90ILi2EN4cute5tupleIJNS5_1CILi1EEES8_S8_EEENS6_IJNS7_ILi128EEENS7_ILi96EEENS7_ILi192EEEEEELi192ENS_6half_tEfNS_4arch4Sm90ELb0ELb0ELb0ELb1ELb1ELb1ELb0ELb1ELb1ELb1ELb1ELb0EEENS1_21CollectiveEpilogueFwdINS6_IJSA_SC_SB_EEES9_SE_SG_Li256ELb1ELb1ELb1ELb0EEENS1_36VarlenDynamicPersistentTileSchedulerILi128ELi96ELi256ELi128ELb1ELb1ELb1ELb0ELb1ELb1EEEEEEEEEvNT_6ParamsE)
        /*04c4*/ 	.word	0x00000000


	//----- nvinfo : EIATTR_MIN_STACK_SIZE
	.align		4
.L_214:
        /*04c8*/ 	.byte	0x04, 0x12
        /*04ca*/ 	.short	(.L_216 - .L_215)
	.align		4
.L_215:
        /*04cc*/ 	.word	index@(_ZN7cutlass13device_kernelIN5flash11enable_sm90INS1_16FlashAttnFwdSm90INS1_25CollectiveMainloopFwdSm90ILi2EN4cute5tupleIJNS5_1CILi1EEES8_S8_EEENS6_IJNS7_ILi128EEENS7_ILi96EEENS7_ILi192EEEEEELi192ENS_6half_tEfNS_4arch4Sm90ELb0ELb1ELb0ELb0ELb1ELb0ELb0ELb1ELb1ELb1ELb1ELb0EEENS1_21CollectiveEpilogueFwdINS6_IJSA_SC_SB_EEES9_SE_SG_Li256ELb0ELb1ELb1ELb0EEENS1_19SingleTileSchedulerILb0ELb1ELb1ELi128EEEEEEEEEvNT_6ParamsE)
        /*04d0*/ 	.word	0x00000000


	//----- nvinfo : EIATTR_MIN_STACK_SIZE
	.align		4
.L_216:
        /*04d4*/ 	.byte	0x04, 0x12
        /*04d6*/ 	.short	(.L_218 - .L_217)
	.align		4
.L_217:
        /*04d8*/ 	.word	index@(_ZN7cutlass13device_kernelIN5flash11enable_sm90INS1_16FlashAttnFwdSm90INS1_25CollectiveMainloopFwdSm90ILi2EN4cute5tupleIJNS5_1CILi1EEES8_S8_EEENS6_IJNS7_ILi128EEENS7_ILi96EEENS7_ILi192EEEEEELi192ENS_6half_tEfNS_4arch4Sm90ELb0ELb1ELb0ELb1ELb1ELb0ELb0ELb1ELb1ELb1ELb1ELb0EEENS1_21CollectiveEpilogueFwdINS6_IJSA_SC_SB_EEES9_SE_SG_Li256ELb1ELb1ELb1ELb0EEENS1_36VarlenDynamicPersistentTileSchedulerILi128ELi96ELi256ELi128ELb1ELb1ELb1ELb1ELb0ELb1EEEEEEEEEvNT_6ParamsE)
        /*04dc*/ 	.word	0x00000000


	//----- nvinfo : EIATTR_MIN_STACK_SIZE
	.align		4
.L_218:
        /*04e0*/ 	.byte	0x04, 0x12
        /*04e2*/ 	.short	(.L_220 - .L_219)
	.align		4
.L_219:
        /*04e4*/ 	.word	index@(_ZN7cutlass13device_kernelIN5flash11enable_sm90INS1_16FlashAttnFwdSm90INS1_25CollectiveMainloopFwdSm90ILi2EN4cute5tupleIJNS5_1CILi1EEES8_S8_EEENS6_IJNS7_ILi128EEENS7_ILi96EEENS7_ILi192EEEEEELi192ENS_6half_tEfNS_4arch4Sm90ELb0ELb1ELb0ELb1ELb1ELb1ELb0ELb1ELb1ELb1ELb1ELb0EEENS1_21CollectiveEpilogueFwdINS6_IJSA_SC_SB_EEES9_SE_SG_Li256ELb1ELb1ELb1ELb0EEENS1_36VarlenDynamicPersistentTileSchedulerILi128ELi96ELi256ELi128ELb1ELb1ELb1ELb1ELb0ELb1EEEEEEEEEvNT_6ParamsE)
        /*04e8*/ 	.word	0x00000000


	//----- nvinfo : EIATTR_MIN_STACK_SIZE
	.align		4
.L_220:
        /*04ec*/ 	.byte	0x04, 0x12
        /*04ee*/ 	.short	(.L_222 - .L_221)
	.align		4
.L_221:
        /*04f0*/ 	.word	index@(_ZN7cutlass13device_kernelIN5flash11enable_sm90INS1_16FlashAttnFwdSm90INS1_25CollectiveMainloopFwdSm90ILi2EN4cute5tupleIJNS5_1CILi1EEES8_S8_EEENS6_IJNS7_ILi128EEENS7_ILi96EEENS7_ILi192EEEEEELi192ENS_6half_tEfNS_4arch4Sm90ELb1ELb0ELb0ELb0ELb1ELb0ELb0ELb1ELb1ELb1ELb1ELb0EEENS1_21CollectiveEpilogueFwdINS6_IJSA_SC_SB_EEES9_SE_SG_Li256ELb0ELb1ELb1ELb0EEENS1_19SingleTileSchedulerILb0ELb1ELb1ELi128EEEEEEEEEvNT_6ParamsE)
        /*04f4*/ 	.word	0x00000000


	//----- nvinfo : EIATTR_MIN_STACK_SIZE
	.align		4
.L_222:
        /*04f8*/ 	.byte	0x04, 0x12
        /*04fa*/ 	.short	(.L_224 - .L_223)
	.align		4
.L_223:
        /*04fc*/ 	.word	index@(_ZN7cutlass13device_kernelIN5flash11enable_sm90INS1_16FlashAttnFwdSm90INS1_25CollectiveMainloopFwdSm90ILi2EN4cute5tupleIJNS5_1CILi1EEES8_S8_EEENS6_IJNS7_ILi128EEENS7_ILi96EEENS7_ILi192EEEEEELi192ENS_6half_tEfNS_4arch4Sm90ELb1ELb0ELb0ELb1ELb1ELb0ELb0ELb1ELb1ELb1ELb1ELb0EEENS1_21CollectiveEpilogueFwdINS6_IJSA_SC_SB_EEES9_SE_SG_Li256ELb1ELb1ELb1ELb0EEENS1_36VarlenDynamicPersistentTileSchedulerILi128ELi96ELi256ELi128ELb1ELb1ELb1ELb1ELb1ELb1EEEEEEEEEvNT_6ParamsE)
        /*0500*/ 	.word	0x00000000


	//----- nvinfo : EIATTR_MIN_STACK_SIZE
	.align		4
.L_224:
        /*0504*/ 	.byte	0x04, 0x12
        /*0506*/ 	.short	(.L_226 - .L_225)
	.align		4
.L_225:
        /*0508*/ 	.word	index@(_ZN7cutlass13device_kernelIN5flash11enable_sm90INS1_16FlashAttnFwdSm90INS1_25CollectiveMainloopFwdSm90ILi2EN4cute5tupleIJNS5_1CILi1EEES8_S8_EEENS6_IJNS7_ILi128EEENS7_ILi96EEENS7_ILi192EEEEEELi192ENS_6half_tEfNS_4arch4Sm90ELb1ELb0ELb0ELb1ELb1ELb1ELb0ELb1ELb1ELb1ELb1ELb0EEENS1_21CollectiveEpilogueFwdINS6_IJSA_SC_SB_EEES9_SE_SG_Li256ELb1ELb1ELb1ELb0EEENS1_36VarlenDynamicPersistentTileSchedulerILi128ELi96ELi256ELi128ELb1ELb1ELb1ELb1ELb1ELb1EEEEEEEEEvNT_6ParamsE)
        /*050c*/ 	.word	0x00000000


	//----- nvinfo : EIATTR_MIN_STACK_SIZE
	.align		4
.L_226:
        /*0510*/ 	.byte	0x04, 0x12
        /*0512*/ 	.short	(.L_228 - .L_227)
	.align		4
.L_227:
        /*0514*/ 	.word	index@(_ZN7cutlass13device_kernelIN5flash11enable_sm90INS1_16FlashAttnFwdSm90INS1_25CollectiveMainloopFwdSm90ILi2EN4cute5tupleIJNS5_1CILi1EEES8_S8_EEENS6_IJNS7_ILi128EEESA_SA_EEELi128ENS_6half_tEfNS_4arch4Sm90ELb0ELb0ELb0ELb0ELb1ELb0ELb0ELb1ELb1ELb1ELb1ELb0EEENS1_21CollectiveEpilogueFwdISB_S9_SC_SE_Li256ELb0ELb1ELb1ELb0EEENS1_19SingleTileSchedulerILb0ELb1ELb1ELi128EEEEEEEEEvNT_6ParamsE)
        /*0518*/ 	.word	0x00000000


	//----- nvinfo : EIATTR_MIN_STACK_SIZE
	.align		4
.L_228:
        /*051c*/ 	.byte	0x04, 0x12
        /*051e*/ 	.short	(.L_230 - .L_229)
	.align		4
.L_229:
        /*0520*/ 	.word	index@(_ZN7cutlass13device_kernelIN5flash11enable_sm90INS1_16FlashAttnFwdSm90INS1_25CollectiveMainloopFwdSm90ILi2EN4cute5tupleIJNS5_1CILi1EEES8_S8_EEENS6_IJNS7_ILi128EEESA_SA_EEELi128ENS_6half_tEfNS_4arch4Sm90ELb0ELb0ELb0ELb1ELb1ELb0ELb0ELb1ELb1ELb1ELb1ELb0EEENS1_21CollectiveEpilogueFwdISB_S9_SC_SE_Li256ELb1ELb1ELb1ELb0EEENS1_36VarlenDynamicPersistentTileSchedulerILi128ELi128ELi256ELi128ELb1ELb1ELb1ELb0ELb1ELb1EEEEEEEEEvNT_6ParamsE)
        /*0524*/ 	.word	0x00000000


	//----- nvinfo : EIATTR_MIN_STACK_SIZE
	.align		4
.L_230:
        /*0528*/ 	.byte	0x04, 0x12
        /*052a*/ 	.short	(.L_232 - .L_231)
	.align		4
.L_231:
        /*052c*/ 	.word	index@(_ZN7cutlass13device_kernelIN5flash11enable_sm90INS1_16FlashAttnFwdSm90INS1_25CollectiveMainloopFwdSm90ILi2EN4cute5tupleIJNS5_1CILi1EEES8_S8_EEENS6_IJNS7_ILi128EEESA_SA_EEELi128ENS_6half_tEfNS_4arch4Sm90ELb0ELb0ELb0ELb1ELb1ELb1ELb0ELb1ELb1ELb1ELb1ELb0EEENS1_21CollectiveEpilogueFwdISB_S9_SC_SE_Li256ELb1ELb1ELb1ELb0EEENS1_36VarlenDynamicPersistentTileSchedulerILi128ELi128ELi256ELi128ELb1ELb1ELb1ELb0ELb1ELb1EEEEEEEEEvNT_6ParamsE)
        /*0530*/ 	.word	0x00000000


	//----- nvinfo : EIATTR_MIN_STACK_SIZE
	.align		4
.L_232:
        /*0534*/ 	.byte	0x04, 0x12
        /*0536*/ 	.short	(.L_234 - .L_233)
	.align		4
.L_233:
        /*0538*/ 	.word	index@(_ZN7cutlass13device_kernelIN5flash11enable_sm90INS1_16FlashAttnFwdSm90INS1_25CollectiveMainloopFwdSm90ILi2EN4cute5tupleIJNS5_1CILi1EEES8_S8_EEENS6_IJNS7_ILi128EEESA_SA_EEELi128ENS_6half_tEfNS_4arch4Sm90ELb0ELb1ELb0ELb0ELb1ELb0ELb0ELb1ELb1ELb1ELb1ELb0EEENS1_21CollectiveEpilogueFwdISB_S9_SC_SE_Li256ELb0ELb1ELb1ELb0EEENS1_19SingleTileSchedulerILb0ELb1ELb1ELi128EEEEEEEEEvNT_6ParamsE)
        /*053c*/ 	.word	0x00000000


	//----- nvinfo : EIATTR_MIN_STACK_SIZE
	.align		4
.L_234:
        /*0540*/ 	.byte	0x04, 0x12
        /*0542*/ 	.short	(.L_236 - .L_235)
	.align		4
.L_235:
        /*0544*/ 	.word	index@(_ZN7cutlass13device_kernelIN5flash11enable_sm90INS1_16FlashAttnFwdSm90INS1_25CollectiveMainloopFwdSm90ILi2EN4cute5tupleIJNS5_1CILi1EEES8_S8_EEENS6_IJNS7_ILi128EEESA_SA_EEELi128ENS_6half_tEfNS_4arch4Sm90ELb0ELb1ELb0ELb1ELb1ELb0ELb0ELb1ELb1ELb1ELb1ELb0EEENS1_21CollectiveEpilogueFwdISB_S9_SC_SE_Li256ELb1ELb1ELb1ELb0EEENS1_36VarlenDynamicPersistentTileSchedulerILi128ELi128ELi256ELi128ELb1ELb1ELb1ELb1ELb0ELb1EEEEEEEEEvNT_6ParamsE)
        /*0548*/ 	.word	0x00000000


	//----- nvinfo : EIATTR_MIN_STACK_SIZE
	.align		4
.L_236:
        /*054c*/ 	.byte	0x04, 0x12
        /*054e*/ 	.short	(.L_238 - .L_237)
	.align		4
.L_237:
        /*0550*/ 	.word	index@(_ZN7cutlass13device_kernelIN5flash11enable_sm90INS1_16FlashAttnFwdSm90INS1_25CollectiveMainloopFwdSm90ILi2EN4cute5tupleIJNS5_1CILi1EEES8_S8_EEENS6_IJNS7_ILi128EEESA_SA_EEELi128ENS_6half_tEfNS_4arch4Sm90ELb0ELb1ELb0ELb1ELb1ELb1ELb0ELb1ELb1ELb1ELb1ELb0EEENS1_21CollectiveEpilogueFwdISB_S9_SC_SE_Li256ELb1ELb1ELb1ELb0EEENS1_36VarlenDynamicPersistentTileSchedulerILi128ELi128ELi256ELi128ELb1ELb1ELb1ELb1ELb0ELb1EEEEEEEEEvNT_6ParamsE)
        /*0554*/ 	.word	0x00000000


	//----- nvinfo : EIATTR_MIN_STACK_SIZE
	.align		4
.L_238:
        /*0558*/ 	.byte	0x04, 0x12
        /*055a*/ 	.short	(.L_240 - .L_239)
	.align		4
.L_239:
        /*055c*/ 	.word	index@(_ZN7cutlass13device_kernelIN5flash11enable_sm90INS1_16FlashAttnFwdSm90INS1_25CollectiveMainloopFwdSm90ILi2EN4cute5tupleIJNS5_1CILi1EEES8_S8_EEENS6_IJNS7_ILi128EEESA_SA_EEELi128ENS_6half_tEfNS_4arch4Sm90ELb1ELb0ELb0ELb0ELb1ELb0ELb0ELb1ELb1ELb1ELb1ELb0EEENS1_21CollectiveEpilogueFwdISB_S9_SC_SE_Li256ELb0ELb1ELb1ELb0EEENS1_19SingleTileSchedulerILb0ELb1ELb1ELi128EEEEEEEEEvNT_6ParamsE)
        /*0560*/ 	.word	0x00000000


	//----- nvinfo : EIATTR_MIN_STACK_SIZE
	.align		4
.L_240:
        /*0564*/ 	.byte	0x04, 0x12
        /*0566*/ 	.short	(.L_242 - .L_241)
	.align		4
.L_241:
        /*0568*/ 	.word	index@(_ZN7cutlass13device_kernelIN5flash11enable_sm90INS1_16FlashAttnFwdSm90INS1_25CollectiveMainloopFwdSm90ILi2EN4cute5tupleIJNS5_1CILi1EEES8_S8_EEENS6_IJNS7_ILi128EEESA_SA_EEELi128ENS_6half_tEfNS_4arch4Sm90ELb1ELb0ELb0ELb1ELb1ELb0ELb0ELb1ELb1ELb1ELb1ELb0EEENS1_21CollectiveEpilogueFwdISB_S9_SC_SE_Li256ELb1ELb1ELb1ELb0EEENS1_36VarlenDynamicPersistentTileSchedulerILi128ELi128ELi256ELi128ELb1ELb1ELb1ELb1ELb1ELb1EEEEEEEEEvNT_6ParamsE)
        /*056c*/ 	.word	0x00000000


	//----- nvinfo : EIATTR_MIN_STACK_SIZE
	.align		4
.L_242:
        /*0570*/ 	.byte	0x04, 0x12
        /*0572*/ 	.short	(.L_244 - .L_243)
	.align		4
.L_243:
        /*0574*/ 	.word	index@(_ZN7cutlass13device_kernelIN5flash11enable_sm90INS1_16FlashAttnFwdSm90INS1_25CollectiveMainloopFwdSm90ILi2EN4cute5tupleIJNS5_1CILi1EEES8_S8_EEENS6_IJNS7_ILi128EEESA_SA_EEELi128ENS_6half_tEfNS_4arch4Sm90ELb1ELb0ELb0ELb1ELb1ELb1ELb0ELb1ELb1ELb1ELb1ELb0EEENS1_21CollectiveEpilogueFwdISB_S9_SC_SE_Li256ELb1ELb1ELb1ELb0EEENS1_36VarlenDynamicPersistentTileSchedulerILi128ELi128ELi256ELi128ELb1ELb1ELb1ELb1ELb1ELb1EEEEEEEEEvNT_6ParamsE)
        /*0578*/ 	.word	0x00000000


	//----- nvinfo : EIATTR_MIN_STACK_SIZE
	.align		4
.L_244:
        /*057c*/ 	.byte	0x04, 0x12
        /*057e*/ 	.short	(.L_246 - .L_245)
	.align		4
.L_245:
        /*0580*/ 	.word	index@(_ZN7cutlass13device_kernelIN5flash11enable_sm90INS1_16FlashAttnFwdSm90INS1_25CollectiveMainloopFwdSm90ILi2EN4cute5tupleIJNS5_1CILi1EEES8_S8_EEENS6_IJNS7_ILi192EEENS7_ILi128EEENS7_ILi96EEEEEELi96ENS_6half_tEfNS_4arch4Sm90ELb0ELb0ELb0ELb0ELb1ELb0ELb0ELb0ELb1ELb1ELb1ELb0EEENS1_21CollectiveEpilogueFwdINS6_IJSA_SC_SB_EEES9_SE_SG_Li384ELb0ELb1ELb1ELb0EEENS1_19SingleTileSchedulerILb0ELb1ELb1ELi192EEEEEEEEEvNT_6ParamsE)
        /*0584*/ 	.word	0x00000000


	//----- nvinfo : EIATTR_MIN_STACK_SIZE
	.align		4
.L_246:
        /*0588*/ 	.byte	0x04, 0x12
        /*058a*/ 	.short	(.L_248 - .L_247)
	.align		4
.L_247:
        /*058c*/ 	.word	index@(_ZN7cutlass13device_kernelIN5flash11enable_sm90INS1_16FlashAttnFwdSm90INS1_25CollectiveMainloopFwdSm90ILi2EN4cute5tupleIJNS5_1CILi1EEES8_S8_EEENS6_IJNS7_ILi192EEENS7_ILi128EEENS7_ILi96EEEEEELi96ENS_6half_tEfNS_4arch4Sm90ELb0ELb0ELb0ELb1ELb1ELb0ELb0ELb0ELb1ELb1ELb1ELb0EEENS1_21CollectiveEpilogueFwdINS6_IJSA_SC_SB_EEES9_SE_SG_Li384ELb1ELb1ELb1ELb0EEENS1_36VarlenDynamicPersistentTileSchedulerILi192ELi128ELi384ELi128ELb1ELb1ELb1ELb0ELb1ELb1EEEEEEEEEvNT_6ParamsE)
        /*0590*/ 	.word	0x00000000


	//----- nvinfo : EIATTR_MIN_STACK_SIZE
	.align		4
.L_248:
        /*0594*/ 	.byte	0x04, 0x12
        /*0596*/ 	.short	(.L_250 - .L_249)
	.align		4
.L_249:
        /*0598*/ 	.word	index@(_ZN7cutlass13device_kernelIN5flash11enable_sm90INS1_16FlashAttnFwdSm90INS1_25CollectiveMainloopFwdSm90ILi2EN4cute5tupleIJNS5_1CILi1EEES8_S8_EEENS6_IJNS7_ILi192EEENS7_ILi128EEENS7_ILi96EEEEEELi96ENS_6half_tEfNS_4arch4Sm90ELb0ELb0ELb0ELb1ELb1ELb1ELb0ELb0ELb1ELb1ELb1ELb0EEENS1_21CollectiveEpilogueFwdINS6_IJSA_SC_SB_EEES9_SE_SG_Li384ELb1ELb1ELb1ELb0EEENS1_36VarlenDynamicPersistentTileSchedulerILi192ELi128ELi384ELi128ELb1ELb1ELb1ELb0ELb1ELb1EEEEEEEEEvNT_6ParamsE)
        /*059c*/ 	.word	0x00000000


	//----- nvinfo : EIATTR_MIN_STACK_SIZE
	.align		4
.L_250:
        /*05a0*/ 	.byte	0x04, 0x12
        /*05a2*/ 	.short	(.L_252 - .L_251)
	.align		4
.L_251:
        /*05a4*/ 	.word	index@(_ZN7cutlass13device_kernelIN5flash11enable_sm90INS1_16FlashAttnFwdSm90INS1_25CollectiveMainloopFwdSm90ILi2EN4cute5tupleIJNS5_1CILi1EEES8_S8_EEENS6_IJNS7_ILi192EEENS7_ILi128EEENS7_ILi96EEEEEELi96ENS_6half_tEfNS_4arch4Sm90ELb0ELb1ELb0ELb0ELb1ELb0ELb0ELb0ELb1ELb1ELb1ELb0EEENS1_21CollectiveEpilogueFwdINS6_IJSA_SC_SB_EEES9_SE_SG_Li384ELb0ELb1ELb1ELb0EEENS1_19SingleTileSchedulerILb0ELb1ELb1ELi192EEEEEEEEEvNT_6ParamsE)
        /*05a8*/ 	.word	0x00000000


	//----- nvinfo : EIATTR_MIN_STACK_SIZE
	.align		4
.L_252:
        /*05ac*/ 	.byte	0x04, 0x12
        /*05ae*/ 	.short	(.L_254 - .L_253)
	.align		4
.L_253:
        /*05b0*/ 	.word	index@(_ZN7cutlass13device_kernelIN5flash11enable_sm90INS1_16FlashAttnFwdSm90INS1_25CollectiveMainloopFwdSm90ILi2EN4cute5tupleIJNS5_1CILi1EEES8_S8_EEENS6_IJNS7_ILi192EEENS7_ILi128EEENS7_ILi96EEEEEELi96ENS_6half_tEfNS_4arch4Sm90ELb0ELb1ELb0ELb1ELb1ELb0ELb0ELb0ELb1ELb1ELb1ELb0EEENS1_21CollectiveEpilogueFwdINS6_IJSA_SC_SB_EEES9_SE_SG_Li384ELb1ELb1ELb1ELb0EEENS1_36VarlenDynamicPersistentTileSchedulerILi192ELi128ELi384ELi128ELb1ELb1ELb1ELb1ELb0ELb1EEEEEEEEEvNT_6ParamsE)
        /*05b4*/ 	.word	0x00000000


	//----- nvinfo : EIATTR_MIN_STACK_SIZE
	.align		4
.L_254:
        /*05b8*/ 	.byte	0x04, 0x12
        /*05ba*/ 	.short	(.L_256 - .L_255)
	.align		4
.L_255:
        /*05bc*/ 	.word	index@(_ZN7cutlass13device_kernelIN5flash11enable_sm90INS1_16FlashAttnFwdSm90INS1_25CollectiveMainloopFwdSm90ILi2EN4cute5tupleIJNS5_1CILi1EEES8_S8_EEENS6_IJNS7_ILi192EEENS7_ILi128EEENS7_ILi96EEEEEELi96ENS_6half_tEfNS_4arch4Sm90ELb0ELb1ELb0ELb1ELb1ELb1ELb0ELb0ELb1ELb1ELb1ELb0EEENS1_21CollectiveEpilogueFwdINS6_IJSA_SC_SB_EEES9_SE_SG_Li384ELb1ELb1ELb1ELb0EEENS1_36VarlenDynamicPersistentTileSchedulerILi192ELi128ELi384ELi128ELb1ELb1ELb1ELb1ELb0ELb1EEEEEEEEEvNT_6ParamsE)
        /*05c0*/ 	.word	0x00000000


	//----- nvinfo : EIATTR_MIN_STACK_SIZE
	.align		4
.L_256:
        /*05c4*/ 	.byte	0x04, 0x12
        /*05c6*/ 	.short	(.L_258 - .L_257)
	.align		4
.L_257:
        /*05c8*/ 	.word	index@(_ZN7cutlass13device_kernelIN5flash11enable_sm90INS1_16FlashAttnFwdSm90INS1_25CollectiveMainloopFwdSm90ILi2EN4cute5tupleIJNS5_1CILi1EEES8_S8_EEENS6_IJNS7_ILi192EEENS7_ILi128EEENS7_ILi96EEEEEELi96ENS_6half_tEfNS_4arch4Sm90ELb1ELb0ELb0ELb0ELb1ELb0ELb0ELb0ELb1ELb1ELb1ELb0EEENS1_21CollectiveEpilogueFwdINS6_IJSA_SC_SB_EEES9_SE_SG_Li384ELb0ELb1ELb1ELb0EEENS1_19SingleTileSchedulerILb0ELb1ELb1ELi192EEEEEEEEEvNT_6ParamsE)
        /*05cc*/ 	.word	0x00000000


	//----- nvinfo : EIATTR_MIN_STACK_SIZE
	.align		4
.L_258:
        /*05d0*/ 	.byte	0x04, 0x12
        /*05d2*/ 	.short	(.L_260 - .L_259)
	.align		4
.L_259:
        /*05d4*/ 	.word	index@(_ZN7cutlass13device_kernelIN5flash11enable_sm90INS1_16FlashAttnFwdSm90INS1_25CollectiveMainloopFwdSm90ILi2EN4cute5tupleIJNS5_1CILi1EEES8_S8_EEENS6_IJNS7_ILi192EEENS7_ILi128EEENS7_ILi96EEEEEELi96ENS_6half_tEfNS_4arch4Sm90ELb1ELb0ELb0ELb1ELb1ELb0ELb0ELb0ELb1ELb1ELb1ELb0EEENS1_21CollectiveEpilogueFwdINS6_IJSA_SC_SB_EEES9_SE_SG_Li384ELb1ELb1ELb1ELb0EEENS1_36VarlenDynamicPersistentTileSchedulerILi192ELi128ELi384ELi128ELb1ELb1ELb1ELb1ELb1ELb1EEEEEEEEEvNT_6ParamsE)
        /*05d8*/ 	.word	0x00000000


	//----- nvinfo : EIATTR_MIN_STACK_SIZE
	.align		4
.L_260:
        /*05dc*/ 	.byte	0x04, 0x12
        /*05de*/ 	.short	(.L_262 - .L_261)
	.align		4
.L_261:
        /*05e0*/ 	.word	index@(_ZN7cutlass13device_kernelIN5flash11enable_sm90INS1_16FlashAttnFwdSm90INS1_25CollectiveMainloopFwdSm90ILi2EN4cute5tupleIJNS5_1CILi1EEES8_S8_EEENS6_IJNS7_ILi192EEENS7_ILi128EEENS7_ILi96EEEEEELi96ENS_6half_tEfNS_4arch4Sm90ELb1ELb0ELb0ELb1ELb1ELb1ELb0ELb0ELb1ELb1ELb1ELb0EEENS1_21CollectiveEpilogueFwdINS6_IJSA_SC_SB_EEES9_SE_SG_Li384ELb1ELb1ELb1ELb0EEENS1_36VarlenDynamicPersistentTileSchedulerILi192ELi128ELi384ELi128ELb1ELb1ELb1ELb1ELb1ELb1EEEEEEEEEvNT_6ParamsE)
        /*05e4*/ 	.word	0x00000000


	//----- nvinfo : EIATTR_MIN_STACK_SIZE
	.align		4
.L_262:
        /*05e8*/ 	.byte	0x04, 0x12
        /*05ea*/ 	.short	(.L_264 - .L_263)
	.align		4
.L_263:
        /*05ec*/ 	.word	index@(_ZN7cutlass13device_kernelIN5flash11enable_sm90INS1_16FlashAttnFwdSm90INS1_25CollectiveMainloopFwdSm90ILi2EN4cute5tupleIJNS5_1CILi1EEES8_S8_EEENS6_IJNS7_ILi192EEENS7_ILi128EEENS7_ILi64EEEEEELi64ENS_6half_tEfNS_4arch4Sm90ELb0ELb0ELb0ELb0ELb1ELb0ELb0ELb1ELb1ELb1ELb1ELb0EEENS1_21CollectiveEpilogueFwdINS6_IJSA_SC_SB_EEES9_SE_SG_Li384ELb0ELb1ELb1ELb0EEENS1_19SingleTileSchedulerILb0ELb1ELb1ELi192EEEEEEEEEvNT_6ParamsE)
        /*05f0*/ 	.word	0x00000000


	//----- nvinfo : EIATTR_MIN_STACK_SIZE
	.align		4
.L_264:
        /*05f4*/ 	.byte	0x04, 0x12
        /*05f6*/ 	.short	(.L_266 - .L_265)
	.align		4
.L_265:
        /*05f8*/ 	.word	index@(_ZN7cutlass13device_kernelIN5flash11enable_sm90INS1_16FlashAttnFwdSm90INS1_25CollectiveMainloopFwdSm90ILi2EN4cute5tupleIJNS5_1CILi1EEES8_S8_EEENS6_IJNS7_ILi192EEENS7_ILi128EEENS7_ILi64EEEEEELi64ENS_6half_tEfNS_4arch4Sm90ELb0ELb0ELb0ELb1ELb1ELb0ELb0ELb1ELb1ELb1ELb1ELb0EEENS1_21CollectiveEpilogueFwdINS6_IJSA_SC_SB_EEES9_SE_SG_Li384ELb1ELb1ELb1ELb0EEENS1_36VarlenDynamicPersistentTileSchedulerILi192ELi128ELi384ELi128ELb1ELb1ELb1ELb0ELb1ELb1EEEEEEEEEvNT_6ParamsE)
        /*05fc*/ 	.word	0x00000000


	//----- nvinfo : EIATTR_MIN_STACK_SIZE
	.align		4
.L_266:
        /*0600*/ 	.byte	0x04, 0x12
        /*0602*/ 	.short	(.L_268 - .L_267)
	.align		4
.L_267:
        /*0604*/ 	.word	index@(_ZN7cutlass13device_kernelIN5flash11enable_sm90INS1_16FlashAttnFwdSm90INS1_25CollectiveMainloopFwdSm90ILi2EN4cute5tupleIJNS5_1CILi1EEES8_S8_EEENS6_IJNS7_ILi192EEENS7_ILi128EEENS7_ILi64EEEEEELi64ENS_6half_tEfNS_4arch4Sm90ELb0ELb0ELb0ELb1ELb1ELb1ELb0ELb1ELb1ELb1ELb1ELb0EEENS1_21CollectiveEpilogueFwdINS6_IJSA_SC_SB_EEES9_SE_SG_Li384ELb1ELb1ELb1ELb0EEENS1_36VarlenDynamicPersistentTileSchedulerILi192ELi128ELi384ELi128ELb1ELb1ELb1ELb0ELb1ELb1EEEEEEEEEvNT_6ParamsE)
        /*0608*/ 	.word	0x00000000


	//----- nvinfo : EIATTR_MIN_STACK_SIZE
	.align		4
.L_268:
        /*060c*/ 	.byte	0x04, 0x12
        /*060e*/ 	.short	(.L_270 - .L_269)
	.align		4
.L_269:
        /*0610*/ 	.word	index@(_ZN7cutlass13device_kernelIN5flash11enable_sm90INS1_16FlashAttnFwdSm90INS1_25CollectiveMainloopFwdSm90ILi2EN4cute5tupleIJNS5_1CILi1EEES8_S8_EEENS6_IJNS7_ILi192EEENS7_ILi128EEENS7_ILi64EEEEEELi64ENS_6half_tEfNS_4arch4Sm90ELb0ELb1ELb0ELb0ELb1ELb0ELb0ELb1ELb1ELb1ELb1ELb0EEENS1_21CollectiveEpilogueFwdINS6_IJSA_SC_SB_EEES9_SE_SG_Li384ELb0ELb1ELb1ELb0EEENS1_19SingleTileSchedulerILb0ELb1ELb1ELi192EEEEEEEEEvNT_6ParamsE)
        /*0614*/ 	.word	0x00000000


	//----- nvinfo : EIATTR_MIN_STACK_SIZE
	.align		4
.L_270:
        /*0618*/ 	.byte	0x04, 0x12
        /*061a*/ 	.short	(.L_272 - .L_271)
	.align		4
.L_271:
        /*061c*/ 	.word	index@(_ZN7cutlass13device_kernelIN5flash11enable_sm90INS1_16FlashAttnFwdSm90INS1_25CollectiveMainloopFwdSm90ILi2EN4cute5tupleIJNS5_1CILi1EEES8_S8_EEENS6_IJNS7_ILi192EEENS7_ILi128EEENS7_ILi64EEEEEELi64ENS_6half_tEfNS_4arch4Sm90ELb0ELb1ELb0ELb1ELb1ELb0ELb0ELb1ELb1ELb1ELb1ELb0EEENS1_21CollectiveEpilogueFwdINS6_IJSA_SC_SB_EEES9_SE_SG_Li384ELb1ELb1ELb1ELb0EEENS1_36VarlenDynamicPersistentTileSchedulerILi192ELi128ELi384ELi128ELb1ELb1ELb1ELb1ELb0ELb1EEEEEEEEEvNT_6ParamsE)
        /*0620*/ 	.word	0x00000000


	//----- nvinfo : EIATTR_MIN_STACK_SIZE
	.align		4
.L_272:
        /*0624*/ 	.byte	0x04, 0x12
        /*0626*/ 	.short	(.L_274 - .L_273)
	.align		4
.L_273:
        /*0628*/ 	.word	index@(_ZN7cutlass13device_kernelIN5flash11enable_sm90INS1_16FlashAttnFwdSm90INS1_25CollectiveMainloopFwdSm90ILi2EN4cute5tupleIJNS5_1CILi1EEES8_S8_EEENS6_IJNS7_ILi192EEENS7_ILi128EEENS7_ILi64EEEEEELi64ENS_6half_tEfNS_4arch4Sm90ELb0ELb1ELb0ELb1ELb1ELb1ELb0ELb1ELb1ELb1ELb1ELb0EEENS1_21CollectiveEpilogueFwdINS6_IJSA_SC_SB_EEES9_SE_SG_Li384ELb1ELb1ELb1ELb0EEENS1_36VarlenDynamicPersistentTileSchedulerILi192ELi128ELi384ELi128ELb1ELb1ELb1ELb1ELb0ELb1EEEEEEEEEvNT_6ParamsE)
        /*062c*/ 	.word	0x00000000


	//----- nvinfo : EIATTR_MIN_STACK_SIZE
	.align		4
.L_274:
        /*0630*/ 	.byte	0x04, 0x12
        /*0632*/ 	.short	(.L_276 - .L_275)
	.align		4
.L_275:
        /*0634*/ 	.word	index@(_ZN7cutlass13device_kernelIN5flash11enable_sm90INS1_16FlashAttnFwdSm90INS1_25CollectiveMainloopFwdSm90ILi2EN4cute5tupleIJNS5_1CILi1EEES8_S8_EEENS6_IJNS7_ILi192EEENS7_ILi128EEENS7_ILi64EEEEEELi64ENS_6half_tEfNS_4arch4Sm90ELb1ELb0ELb0ELb0ELb1ELb0ELb0ELb1ELb1ELb1ELb1ELb0EEENS1_21CollectiveEpilogueFwdINS6_IJSA_SC_SB_EEES9_SE_SG_Li384ELb0ELb1ELb1ELb0EEENS1_19SingleTileSchedulerILb0ELb1ELb1ELi192EEEEEEEEEvNT_6ParamsE)
        /*0638*/ 	.word	0x00000000


	//----- nvinfo : EIATTR_MIN_STACK_SIZE
	.align		4
.L_276:
        /*063c*/ 	.byte	0x04, 0x12
        /*063e*/ 	.short	(.L_278 - .L_277)
	.align		4
.L_277:
        /*0640*/ 	.word	index@(_ZN7cutlass13device_kernelIN5flash11enable_sm90INS1_16FlashAttnFwdSm90INS1_25CollectiveMainloopFwdSm90ILi2EN4cute5tupleIJNS5_1CILi1EEES8_S8_EEENS6_IJNS7_ILi192EEENS7_ILi128EEENS7_ILi64EEEEEELi64ENS_6half_tEfNS_4arch4Sm90ELb1ELb0ELb0ELb1ELb1ELb0ELb0ELb1ELb1ELb1ELb1ELb0EEENS1_21CollectiveEpilogueFwdINS6_IJSA_SC_SB_EEES9_SE_SG_Li384ELb1ELb1ELb1ELb0EEENS1_36VarlenDynamicPersistentTileSchedulerILi192ELi128ELi384ELi128ELb1ELb1ELb1ELb1ELb1ELb1EEEEEEEEEvNT_6ParamsE)
        /*0644*/ 	.word	0x00000000


	//----- nvinfo : EIATTR_MIN_STACK_SIZE
	.align		4
.L_278:
        /*0648*/ 	.byte	0x04, 0x12
        /*064a*/ 	.short	(.L_280 - .L_279)
	.align		4
.L_279:
        /*064c*/ 	.word	index@(_ZN7cutlass13device_kernelIN5flash11enable_sm90INS1_16FlashAttnFwdSm90INS1_25CollectiveMainloopFwdSm90ILi2EN4cute5tupleIJNS5_1CILi1EEES8_S8_EEENS6_IJNS7_ILi192EEENS7_ILi128EEENS7_ILi64EEEEEELi64ENS_6half_tEfNS_4arch4Sm90ELb1ELb0ELb0ELb1ELb1ELb1ELb0ELb1ELb1ELb1ELb1ELb0EEENS1_21CollectiveEpilogueFwdINS6_IJSA_SC_SB_EEES9_SE_SG_Li384ELb1ELb1ELb1ELb0EEENS1_36VarlenDynamicPersistentTileSchedulerILi192ELi128ELi384ELi128ELb1ELb1ELb1ELb1ELb1ELb1EEEEEEEEEvNT_6ParamsE)
        /*0650*/ 	.word	0x00000000
.L_280:


//--------------------- .nv.compat                --------------------------
	.section	.nv.compat,"",@"SHT_CUDA_COMPAT_INFO"
	.align	4
        /*0000*/ 	.byte	0x02, 0x09, 0x01, 0x00, 0x02, 0x02, 0x01, 0x00, 0x02, 0x05, 0x05, 0x00, 0x03, 0x07, 0x01, 0x01
        /*0010*/ 	.byte	0x02, 0x03, 0x00, 0x00, 0x02, 0x06, 0x01, 0x00, 0x04, 0x0b, 0x08, 0x00, 0x00, 0x00, 0x00, 0x00
        /*0020*/ 	.byte	0x00, 0x00, 0x00, 0x00


//--------------------- .nv.info._ZN7cutlass13device_kernelIN5flash11enable_sm90INS1_16FlashAttnFwdSm90INS1_25CollectiveMainloopFwdSm90ILi2EN4cute5tupleIJNS5_1CILi1EEES8_S8_EEENS6_IJNS7_ILi128EEENS7_ILi80EEENS7_ILi256EEEEEELi256ENS_6half_tEfNS_4arch4Sm90ELb0ELb0ELb0ELb0ELb1ELb0ELb0ELb1ELb1ELb1ELb1ELb0EEENS1_21CollectiveEpilogueFwdINS6_IJSA_SC_SB_EEES9_SE_SG_Li256ELb0ELb1ELb1ELb0EEENS1_19SingleTileSchedulerILb0ELb1ELb1ELi128EEEEEEEEEvNT_6ParamsE --------------------------
	.section	.nv.info._ZN7cutlass13device_kernelIN5flash11enable_sm90INS1_16FlashAttnFwdSm90INS1_25CollectiveMainloopFwdSm90ILi2EN4cute5tupleIJNS5_1CILi1EEES8_S8_EEENS6_IJNS7_ILi128EEENS7_ILi80EEENS7_ILi256EEEEEELi256ENS_6half_tEfNS_4arch4Sm90ELb0ELb0ELb0ELb0ELb1ELb0ELb0ELb1ELb1ELb1ELb1ELb0EEENS1_21CollectiveEpilogueFwdINS6_IJSA_SC_SB_EEES9_SE_SG_Li256ELb0ELb1ELb1ELb0EEENS1_19SingleTileSchedulerILb0ELb1ELb1ELi128EEEEEEEEEvNT_6ParamsE,"",@"SHT_CUDA_INFO"
	.sectionflags	@""
	.align	4


	//----- nvinfo : EIATTR_CUDA_API_VERSION
	.align		4
        /*0000*/ 	.byte	0x04, 0x37
        /*0002*/ 	.short	(.L_282 - .L_281)
.L_281:
        /*0004*/ 	.word	0x00000082


	//----- nvinfo : EIATTR_KPARAM_INFO
	.align		4
.L_282:
        /*0008*/ 	.byte	0x04, 0x17
        /*000a*/ 	.short	(.L_284 - .L_283)
.L_283:
        /*000c*/ 	.word	0x00000000
        /*0010*/ 	.short	0x0000
        /*0012*/ 	.short	0x0000
        /*0014*/ 	.byte	0x00, 0xf0, 0x01, 0x28


	//----- nvinfo : EIATTR_SPARSE_MMA_MASK
	.align		4
.L_284:
        /*0018*/ 	.byte	0x03, 0x50
        /*001a*/ 	.short	0x0000


	//----- nvinfo : EIATTR_MAXREG_COUNT
	.align		4
        /*001c*/ 	.byte	0x03, 0x1b
        /*001e*/ 	.short	0x00a8


	//----- nvinfo : EIATTR_MERCURY_ISA_VERSION
	.align		4
        /*0020*/ 	.byte	0x03, 0x5f
        /*0022*/ 	.short	0x0101


	//----- nvinfo : EIATTR_VRC_CTA_INIT_COUNT
	.align		4
        /*0024*/ 	.byte	0x02, 0x4a
	.zero		1
	.zero		1


	//----- nvinfo : EIATTR_EXIT_INSTR_OFFSETS
	.align		4
        /*0028*/ 	.byte	0x04, 0x1c
        /*002a*/ 	.short	(.L_286 - .L_285)


	//   ....[0]....
.L_285:
        /*002c*/ 	.word	0x00000010


	//----- nvinfo : EIATTR_MAX_THREADS
	.align		4
.L_286:
        /*0030*/ 	.byte	0x04, 0x05
        /*0032*/ 	.short	(.L_288 - .L_287)
.L_287:
        /*0034*/ 	.word	0x00000180
        /*0038*/ 	.word	0x00000001
        /*003c*/ 	.word	0x00000001


	//----- nvinfo : EIATTR_CBANK_PARAM_SIZE
	.align		4
.L_288:
        /*0040*/ 	.byte	0x03, 0x19
        /*0042*/ 	.short	0x0a00


	//----- nvinfo : EIATTR_PARAM_CBANK
	.align		4
        /*0044*/ 	.byte	0x04, 0x0a
        /*0046*/ 	.short	(.L_290 - .L_289)
	.align		4
.L_289:
        /*0048*/ 	.word	index@(.nv.constant0._ZN7cutlass13device_kernelIN5flash11enable_sm90INS1_16FlashAttnFwdSm90INS1_25CollectiveMainloopFwdSm90ILi2EN4cute5tupleIJNS5_1CILi1EEES8_S8_EEENS6_IJNS7_ILi128EEENS7_ILi80EEENS7_ILi256EEEEEELi256ENS_6half_tEfNS_4arch4Sm90ELb0ELb0ELb0ELb0ELb1ELb0ELb0ELb1ELb1ELb1ELb1ELb0EEENS1_21CollectiveEpilogueFwdINS6_IJSA_SC_SB_EEES9_SE_SG_Li256ELb0ELb1ELb1ELb0EEENS1_19SingleTileSchedulerILb0ELb1ELb1ELi128EEEEEEEEEvNT_6ParamsE)
        /*004c*/ 	.short	0x0380
        /*004e*/ 	.short	0x0a00


	//----- nvinfo : EIATTR_SW_WAR
	.align		4
.L_290:
        /*0050*/ 	.byte	0x04, 0x36
        /*0052*/ 	.short	(.L_292 - .L_291)
.L_291:
        /*0054*/ 	.word	0x00000008
.L_292:


//--------------------- .nv.info._ZN7cutlass13device_kernelIN5flash11enable_sm90INS1_16FlashAttnFwdSm90INS1_25CollectiveMainloopFwdSm90ILi2EN4cute5tupleIJNS5_1CILi1EEES8_S8_EEENS6_IJNS7_ILi128EEENS7_ILi80EEENS7_ILi256EEEEEELi256ENS_6half_tEfNS_4arch4Sm90ELb0ELb0ELb0ELb1ELb1ELb0ELb0ELb1ELb1ELb1ELb1ELb0EEENS1_21CollectiveEpilogueFwdINS6_IJSA_SC_SB_EEES9_SE_SG_Li256ELb1ELb1ELb1ELb0EEENS1_36VarlenDynamicPersistentTileSchedulerILi128ELi80ELi256ELi128ELb1ELb1ELb1ELb0ELb1ELb1EEEEEEEEEvNT_6ParamsE --------------------------
	.section	.nv.info._ZN7cutlass13device_kernelIN5flash11enable_sm90INS1_16FlashAttnFwdSm90INS1_25CollectiveMainloopFwdSm90ILi2EN4cute5tupleIJNS5_1CILi1EEES8_S8_EEENS6_IJNS7_ILi128EEENS7_ILi80EEENS7_ILi256EEEEEELi256ENS_6half_tEfNS_4arch4Sm90ELb0ELb0ELb0ELb1ELb1ELb0ELb0ELb1ELb1ELb1ELb1ELb0EEENS1_21CollectiveEpilogueFwdINS6_IJSA_SC_SB_EEES9_SE_SG_Li256ELb1ELb1ELb1ELb0EEENS1_36VarlenDynamicPersistentTileSchedulerILi128ELi80ELi256ELi128ELb1ELb1ELb1ELb0ELb1ELb1EEEEEEEEEvNT_6ParamsE,"",@"SHT_CUDA_INFO"
	.sectionflags	@""
	.align	4


	//----- nvinfo : EIATTR_CUDA_API_VERSION
	.align		4
        /*0000*/ 	.byte	0x04, 0x37
        /*0002*/ 	.short	(.L_294 - .L_293)
.L_293:
        /*0004*/ 	.word	0x00000082


	//----- nvinfo : EIATTR_KPARAM_INFO
	.align		4
.L_294:
        /*0008*/ 	.byte	0x04, 0x17
        /*000a*/ 	.short	(.L_296 - .L_295)
.L_295:
        /*000c*/ 	.word	0x00000000
        /*0010*/ 	.short	0x0000
        /*0012*/ 	.short	0x0000
        /*0014*/ 	.byte	0x00, 0xf0, 0x01, 0x2a


	//----- nvinfo : EIATTR_SPARSE_MMA_MASK
	.align		4
.L_296:
        /*0018*/ 	.byte	0x03, 0x50
        /*001a*/ 	.short	0x0000


	//----- nvinfo : EIATTR_MAXREG_COUNT
	.align		4
        /*001c*/ 	.byte	0x03, 0x1b
        /*001e*/ 	.short	0x00a8


	//----- nvinfo : EIATTR_MERCURY_ISA_VERSION
	.align		4
        /*0020*/ 	.byte	0x03, 0x5f
        /*0022*/ 	.short	0x0101


	//----- nvinfo : EIATTR_VRC_CTA_INIT_COUNT
	.align		4
        /*0024*/ 	.byte	0x02, 0x4a
	.zero		1
	.zero		1


	//----- nvinfo : EIATTR_EXIT_INSTR_OFFSETS
	.align		4
        /*0028*/ 	.byte	0x04, 0x1c
        /*002a*/ 	.short	(.L_298 - .L_297)


	//   ....[0]....
.L_297:
        /*002c*/ 	.word	0x00000010


	//----- nvinfo : EIATTR_MAX_THREADS
	.align		4
.L_298:
        /*0030*/ 	.byte	0x04, 0x05
        /*0032*/ 	.short	(.L_300 - .L_299)
.L_299:
        /*0034*/ 	.word	0x00000180
        /*0038*/ 	.word	0x00000001
        /*003c*/ 	.word	0x00000001


	//----- nvinfo : EIATTR_CBANK_PARAM_SIZE
	.align		4
.L_300:
        /*0040*/ 	.byte	0x03, 0x19
        /*0042*/ 	.short	0x0a80


	//----- nvinfo : EIATTR_PARAM_CBANK
	.align		4
        /*0044*/ 	.byte	0x04, 0x0a
        /*0046*/ 	.short	(.L_302 - .L_301)
	.align		4
.L_301:
        /*0048*/ 	.word	index@(.nv.constant0._ZN7cutlass13device_kernelIN5flash11enable_sm90INS1_16FlashAttnFwdSm90INS1_25CollectiveMainloopFwdSm90ILi2EN4cute5tupleIJNS5_1CILi1EEES8_S8_EEENS6_IJNS7_ILi128EEENS7_ILi80EEENS7_ILi256EEEEEELi256ENS_6half_tEfNS_4arch4Sm90ELb0ELb0ELb0ELb1ELb1ELb0ELb0ELb1ELb1ELb1ELb1ELb0EEENS1_21CollectiveEpilogueFwdINS6_IJSA_SC_SB_EEES9_SE_SG_Li256ELb1ELb1ELb1ELb0EEENS1_36VarlenDynamicPersistentTileSchedulerILi128ELi80ELi256ELi128ELb1ELb1ELb1ELb0ELb1ELb1EEEEEEEEEvNT_6ParamsE)
        /*004c*/ 	.short	0x0380
        /*004e*/ 	.short	0x0a80


	//----- nvinfo : EIATTR_SW_WAR
	.align		4
.L_302:
        /*0050*/ 	.byte	0x04, 0x36
        /*0052*/ 	.short	(.L_304 - .L_303)
.L_303:
        /*0054*/ 	.word	0x00000008
.L_304:


//--------------------- .nv.info._ZN7cutlass13device_kernelIN5flash11enable_sm90INS1_16FlashAttnFwdSm90INS1_25CollectiveMainloopFwdSm90ILi2EN4cute5tupleIJNS5_1CILi1EEES8_S8_EEENS6_IJNS7_ILi128EEENS7_ILi80EEENS7_ILi256EEEEEELi256ENS_6half_tEfNS_4arch4Sm90ELb0ELb0ELb0ELb1ELb1ELb1ELb0ELb1ELb1ELb1ELb1ELb0EEENS1_21CollectiveEpilogueFwdINS6_IJSA_SC_SB_EEES9_SE_SG_Li256ELb1ELb1ELb1ELb0EEENS1_36VarlenDynamicPersistentTileSchedulerILi128ELi80ELi256ELi128ELb1ELb1ELb1ELb0ELb1ELb1EEEEEEEEEvNT_6ParamsE --------------------------
	.section	.nv.info._ZN7cutlass13device_kernelIN5flash11enable_sm90INS1_16FlashAttnFwdSm90INS1_25CollectiveMainloopFwdSm90ILi2EN4cute5tupleIJNS5_1CILi1EEES8_S8_EEENS6_IJNS7_ILi128EEENS7_ILi80EEENS7_ILi256EEEEEELi256ENS_6half_tEfNS_4arch4Sm90ELb0ELb0ELb0ELb1ELb1ELb1ELb0ELb1ELb1ELb1ELb1ELb0EEENS1_21CollectiveEpilogueFwdINS6_IJSA_SC_SB_EEES9_SE_SG_Li256ELb1ELb1ELb1ELb0EEENS1_36VarlenDynamicPersistentTileSchedulerILi128ELi80ELi256ELi128ELb1ELb1ELb1ELb0ELb1ELb1EEEEEEEEEvNT_6ParamsE,"",@"SHT_CUDA_INFO"
	.sectionflags	@""
	.align	4


	//----- nvinfo : EIATTR_CUDA_API_VERSION
	.align		4
        /*0000*/ 	.byte	0x04, 0x37
        /*0002*/ 	.short	(.L_306 - .L_305)
.L_305:
        /*0004*/ 	.word	0x00000082


	//----- nvinfo : EIATTR_KPARAM_INFO
	.align		4
.L_306:
        /*0008*/ 	.byte	0x04, 0x17
        /*000a*/ 	.short	(.L_308 - .L_307)
.L_307:
        /*000c*/ 	.word	0x00000000
        /*0010*/ 	.short	0x0000
        /*0012*/ 	.short	0x0000
        /*0014*/ 	.byte	0x00, 0xf0, 0x01, 0x2a


	//----- nvinfo : EIATTR_SPARSE_MMA_MASK
	.align		4
.L_308:
        /*0018*/ 	.byte	0x03, 0x50
        /*001a*/ 	.short	0x0000


	//----- nvinfo : EIATTR_MAXREG_COUNT
	.align		4
        /*001c*/ 	.byte	0x03, 0x1b
        /*001e*/ 	.short	0x00a8


	//----- nvinfo : EIATTR_MERCURY_ISA_VERSION
	.align		4
        /*0020*/ 	.byte	0x03, 0x5f
        /*0022*/ 	.short	0x0101


	//----- nvinfo : EIATTR_VRC_CTA_INIT_COUNT
	.align		4
        /*0024*/ 	.byte	0x02, 0x4a
	.zero		1
	.zero		1


	//----- nvinfo : EIATTR_EXIT_INSTR_OFFSETS
	.align		4
        /*0028*/ 	.byte	0x04, 0x1c
        /*002a*/ 	.short	(.L_310 - .L_309)


	//   ....[0]....
.L_309:
        /*002c*/ 	.word	0x00000010


	//----- nvinfo : EIATTR_MAX_THREADS
	.align		4
.L_310:
        /*0030*/ 	.byte	0x04, 0x05
        /*0032*/ 	.short	(.L_312 - .L_311)
.L_311:
        /*0034*/ 	.word	0x00000180
        /*0038*/ 	.word	0x00000001
        /*003c*/ 	.word	0x00000001


	//----- nvinfo : EIATTR_CBANK_PARAM_SIZE
	.align		4
.L_312:
        /*0040*/ 	.byte	0x03, 0x19
        /*0042*/ 	.short	0x0a80


	//----- nvinfo : EIATTR_PARAM_CBANK
	.align		4
        /*0044*/ 	.byte	0x04, 0x0a
        /*0046*/ 	.short	(.L_314 - .L_313)
	.align		4
.L_313:
        /*0048*/ 	.word	index@(.nv.constant0._ZN7cutlass13device_kernelIN5flash11enable_sm90INS1_16FlashAttnFwdSm90INS1_25CollectiveMainloopFwdSm90ILi2EN4cute5tupleIJNS5_1CILi1EEES8_S8_EEENS6_IJNS7_ILi128EEENS7_ILi80EEENS7_ILi256EEEEEELi256ENS_6half_tEfNS_4arch4Sm90ELb0ELb0ELb0ELb1ELb1ELb1ELb0ELb1ELb1ELb1ELb1ELb0EEENS1_21CollectiveEpilogueFwdINS6_IJSA_SC_SB_EEES9_SE_SG_Li256ELb1ELb1ELb1ELb0EEENS1_36VarlenDynamicPersistentTileSchedulerILi128ELi80ELi256ELi128ELb1ELb1ELb1ELb0ELb1ELb1EEEEEEEEEvNT_6ParamsE)
        /*004c*/ 	.short	0x0380
        /*004e*/ 	.short	0x0a80


	//----- nvinfo : EIATTR_SW_WAR
	.align		4
.L_314:
        /*0050*/ 	.byte	0x04, 0x36
        /*0052*/ 	.short	(.L_316 - .L_315)
.L_315:
        /*0054*/ 	.word	0x00000008
.L_316:


//--------------------- .nv.info._ZN7cutlass13device_kernelIN5flash11enable_sm90INS1_16FlashAttnFwdSm90INS1_25CollectiveMainloopFwdSm90ILi2EN4cute5tupleIJNS5_1CILi1EEES8_S8_EEENS6_IJNS7_ILi128EEENS7_ILi64EEENS7_ILi256EEEEEELi256ENS_6half_tEfNS_4arch4Sm90ELb0ELb1ELb0ELb0ELb1ELb0ELb0ELb1ELb1ELb1ELb1ELb0EEENS1_21CollectiveEpilogueFwdINS6_IJSA_SC_SB_EEES9_SE_SG_Li256ELb0ELb1ELb1ELb0EEENS1_19SingleTileSchedulerILb0ELb1ELb1ELi128EEEEEEEEEvNT_6ParamsE --------------------------
	.section	.nv.info._ZN7cutlass13device_kernelIN5flash11enable_sm90INS1_16FlashAttnFwdSm90INS1_25CollectiveMainloopFwdSm90ILi2EN4cute5tupleIJNS5_1CILi1EEES8_S8_EEENS6_IJNS7_ILi128EEENS7_ILi64EEENS7_ILi256EEEEEELi256ENS_6half_tEfNS_4arch4Sm90ELb0ELb1ELb0ELb0ELb1ELb0ELb0ELb1ELb1ELb1ELb1ELb0EEENS1_21CollectiveEpilogueFwdINS6_IJSA_SC_SB_EEES9_SE_SG_Li256ELb0ELb1ELb1ELb0EEENS1_19SingleTileSchedulerILb0ELb1ELb1ELi128EEEEEEEEEvNT_6ParamsE,"",@"SHT_CUDA_INFO"
	.sectionflags	@""
	.align	4


	//----- nvinfo : EIATTR_CUDA_API_VERSION
	.align		4
        /*0000*/ 	.byte	0x04, 0x37
        /*0002*/ 	.short	(.L_318 - .L_317)
.L_317:
        /*0004*/ 	.word	0x00000082


	//----- nvinfo : EIATTR_KPARAM_INFO
	.align		4
.L_318:
        /*0008*/ 	.byte	0x04, 0x17
        /*000a*/ 	.short	(.L_320 - .L_319)
.L_319:
        /*000c*/ 	.word	0x00000000
        /*0010*/ 	.short	0x0000
        /*0012*/ 	.short	0x0000
        /*0014*/ 	.byte	0x00, 0xf0, 0x01, 0x28


	//----- nvinfo : EIATTR_SPARSE_MMA_MASK
	.align		4
.L_320:
        /*0018*/ 	.byte	0x03, 0x50
        /*001a*/ 	.short	0x0000


	//----- nvinfo : EIATTR_MAXREG_COUNT
	.align		4
        /*001c*/ 	.byte	0x03, 0x1b
        /*001e*/ 	.short	0x00a8


	//----- nvinfo : EIATTR_MERCURY_ISA_VERSION
	.align		4
        /*0020*/ 	.byte	0x03, 0x5f
        /*0022*/ 	.short	0x0101


	//----- nvinfo : EIATTR_VRC_CTA_INIT_COUNT
	.align		4
        /*0024*/ 	.byte	0x02, 0x4a
	.zero		1
	.zero		1


	//----- nvinfo : EIATTR_EXIT_INSTR_OFFSETS
	.align		4
        /*0028*/ 	.byte	0x04, 0x1c
        /*002a*/ 	.short	(.L_322 - .L_321)


	//   ....[0]....
.L_321:
        /*002c*/ 	.word	0x00000010


	//----- nvinfo : EIATTR_MAX_THREADS
	.align		4
.L_322:
        /*0030*/ 	.byte	0x04, 0x05
        /*0032*/ 	.short	(.L_324 - .L_323)
.L_323:
        /*0034*/ 	.word	0x00000180
        /*0038*/ 	.word	0x00000001
        /*003c*/ 	.word	0x00000001


	//----- nvinfo : EIATTR_CBANK_PARAM_SIZE
	.align		4
.L_324:
        /*0040*/ 	.byte	0x03, 0x19
        /*0042*/ 	.short	0x0a00


	//----- nvinfo : EIATTR_PARAM_CBANK
	.align		4
        /*0044*/ 	.byte	0x04, 0x0a
        /*0046*/ 	.short	(.L_326 - .L_325)
	.align		4
.L_325:
        /*0048*/ 	.word	index@(.nv.constant0._ZN7cutlass13device_kernelIN5flash11enable_sm90INS1_16FlashAttnFwdSm90INS1_25CollectiveMainloopFwdSm90ILi2EN4cute5tupleIJNS5_1CILi1EEES8_S8_EEENS6_IJNS7_ILi128EEENS7_ILi64EEENS7_ILi256EEEEEELi256ENS_6half_tEfNS_4arch4Sm90ELb0ELb1ELb0ELb0ELb1ELb0ELb0ELb1ELb1ELb1ELb1ELb0EEENS1_21CollectiveEpilogueFwdINS6_IJSA_SC_SB_EEES9_SE_SG_Li256ELb0ELb1ELb1ELb0EEENS1_19SingleTileSchedulerILb0ELb1ELb1ELi128EEEEEEEEEvNT_6ParamsE)
        /*004c*/ 	.short	0x0380
        /*004e*/ 	.short	0x0a00


	//----- nvinfo : EIATTR_SW_WAR
	.align		4
.L_326:
        /*0050*/ 	.byte	0x04, 0x36
        /*0052*/ 	.short	(.L_328 - .L_327)
.L_327:
        /*0054*/ 	.word	0x00000008
.L_328:


//--------------------- .nv.info._ZN7cutlass13device_kernelIN5flash11enable_sm90INS1_16FlashAttnFwdSm90INS1_25CollectiveMainloopFwdSm90ILi2EN4cute5tupleIJNS5_1CILi1EEES8_S8_EEENS6_IJNS7_ILi128EEENS7_ILi64EEENS7_ILi256EEEEEELi256ENS_6half_tEfNS_4arch4Sm90ELb0ELb1ELb0ELb1ELb1ELb0ELb0ELb1ELb1ELb1ELb1ELb0EEENS1_21CollectiveEpilogueFwdINS6_IJSA_SC_SB_EEES9_SE_SG_Li256ELb1ELb1ELb1ELb0EEENS1_36VarlenDynamicPersistentTileSchedulerILi128ELi64ELi256ELi128ELb1ELb1ELb1ELb1ELb0ELb1EEEEEEEEEvNT_6ParamsE --------------------------
	.section	.nv.info._ZN7cutlass13device_kernelIN5flash11enable_sm90INS1_16FlashAttnFwdSm90INS1_25CollectiveMainloopFwdSm90ILi2EN4cute5tupleIJNS5_1CILi1EEES8_S8_EEENS6_IJNS7_ILi128EEENS7_ILi64EEENS7_ILi256EEEEEELi256ENS_6half_tEfNS_4arch4Sm90ELb0ELb1ELb0ELb1ELb1ELb0ELb0ELb1ELb1ELb1ELb1ELb0EEENS1_21CollectiveEpilogueFwdINS6_IJSA_SC_SB_EEES9_SE_SG_Li256ELb1ELb1ELb1ELb0EEENS1_36VarlenDynamicPersistentTileSchedulerILi128ELi64ELi256ELi128ELb1ELb1ELb1ELb1ELb0ELb1EEEEEEEEEvNT_6ParamsE,"",@"SHT_CUDA_INFO"
	.sectionflags	@""
	.align	4


	//----- nvinfo : EIATTR_CUDA_API_VERSION
	.align		4
        /*0000*/ 	.byte	0x04, 0x37
        /*0002*/ 	.short	(.L_330 - .L_329)
.L_329:
        /*0004*/ 	.word	0x00000082


	//----- nvinfo : EIATTR_KPARAM_INFO
	.align		4
.L_330:
        /*0008*/ 	.byte	0x04, 0x17
        /*000a*/ 	.short	(.L_332 - .L_331)
.L_331:
        /*000c*/ 	.word	0x00000000
        /*0010*/ 	.short	0x0000
        /*0012*/ 	.short	0x0000
        /*0014*/ 	.byte	0x00, 0xf0, 0x01, 0x2a


	//----- nvinfo : EIATTR_SPARSE_MMA_MASK
	.align		4
.L_332:
        /*0018*/ 	.byte	0x03, 0x50
        /*001a*/ 	.short	0x0000


	//----- nvinfo : EIATTR_MAXREG_COUNT
	.align		4
        /*001c*/ 	.byte	0x03, 0x1b
        /*001e*/ 	.short	0x00a8


	//----- nvinfo : EIATTR_MERCURY_ISA_VERSION
	.align		4
        /*0020*/ 	.byte	0x03, 0x5f
        /*0022*/ 	.short	0x0101


	//----- nvinfo : EIATTR_VRC_CTA_INIT_COUNT
	.align		4
        /*0024*/ 	.byte	0x02, 0x4a
	.zero		1
	.zero		1


	//----- nvinfo : EIATTR_EXIT_INSTR_OFFSETS
	.align		4
        /*0028*/ 	.byte	0x04, 0x1c
        /*002a*/ 	.short	(.L_334 - .L_333)


	//   ....[0]....
.L_333:
        /*002c*/ 	.word	0x00000010


	//----- nvinfo : EIATTR_MAX_THREADS
	.align		4
.L_334:
        /*0030*/ 	.byte	0x04, 0x05
        /*0032*/ 	.short	(.L_336 - .L_335)
.L_335:
        /*0034*/ 	.word	0x00000180
        /*0038*/ 	.word	0x00000001
        /*003c*/ 	.word	0x00000001


	//----- nvinfo : EIATTR_CBANK_PARAM_SIZE
	.align		4
.L_336:
        /*0040*/ 	.byte	0x03, 0x19
        /*0042*/ 	.short	0x0a80


	//----- nvinfo : EIATTR_PARAM_CBANK
	.align		4
        /*0044*/ 	.byte	0x04, 0x0a
        /*0046*/ 	.short	(.L_338 - .L_337)
	.align		4
.L_337:
        /*0048*/ 	.word	index@(.nv.constant0._ZN7cutlass13device_kernelIN5flash11enable_sm90INS1_16FlashAttnFwdSm90INS1_25CollectiveMainloopFwdSm90ILi2EN4cute5tupleIJNS5_1CILi1EEES8_S8_EEENS6_IJNS7_ILi128EEENS7_ILi64EEENS7_ILi256EEEEEELi256ENS_6half_tEfNS_4arch4Sm90ELb0ELb1ELb0ELb1ELb1ELb0ELb0ELb1ELb1ELb1ELb1ELb0EEENS1_21CollectiveEpilogueFwdINS6_IJSA_SC_SB_EEES9_SE_SG_Li256ELb1ELb1ELb1ELb0EEENS1_36VarlenDynamicPersistentTileSchedulerILi128ELi64ELi256ELi128ELb1ELb1ELb1ELb1ELb0ELb1EEEEEEEEEvNT_6ParamsE)
        /*004c*/ 	.short	0x0380
        /*004e*/ 	.short	0x0a80


	//----- nvinfo : EIATTR_SW_WAR
	.align		4
.L_338:
        /*0050*/ 	.byte	0x04, 0x36
        /*0052*/ 	.short	(.L_340 - .L_339)
.L_339:
        /*0054*/ 	.word	0x00000008
.L_340:


//--------------------- .nv.info._ZN7cutlass13device_kernelIN5flash11enable_sm90INS1_16FlashAttnFwdSm90INS1_25CollectiveMainloopFwdSm90ILi2EN4cute5tupleIJNS5_1CILi1EEES8_S8_EEENS6_IJNS7_ILi128EEENS7_ILi64EEENS7_ILi256EEEEEELi256ENS_6half_tEfNS_4arch4Sm90ELb0ELb1ELb0ELb1ELb1ELb1ELb0ELb1ELb1ELb1ELb1ELb0EEENS1_21CollectiveEpilogueFwdINS6_IJSA_SC_SB_EEES9_SE_SG_Li256ELb1ELb1ELb1ELb0EEENS1_36VarlenDynamicPersistentTileSchedulerILi128ELi64ELi256ELi128ELb1ELb1ELb1ELb1ELb0ELb1EEEEEEEEEvNT_6ParamsE --------------------------
	.section	.nv.info._ZN7cutlass13device_kernelIN5flash11enable_sm90INS1_16FlashAttnFwdSm90INS1_25CollectiveMainloopFwdSm90ILi2EN4cute5tupleIJNS5_1CILi1EEES8_S8_EEENS6_IJNS7_ILi128EEENS7_ILi64EEENS7_ILi256EEEEEELi256ENS_6half_tEfNS_4arch4Sm90ELb0ELb1ELb0ELb1ELb1ELb1ELb0ELb1ELb1ELb1ELb1ELb0EEENS1_21CollectiveEpilogueFwdINS6_IJSA_SC_SB_EEES9_SE_SG_Li256ELb1ELb1ELb1ELb0EEENS1_36VarlenDynamicPersistentTileSchedulerILi128ELi64ELi256ELi128ELb1ELb1ELb1ELb1ELb0ELb1EEEEEEEEEvNT_6ParamsE,"",@"SHT_CUDA_INFO"
	.sectionflags	@""
	.align	4


	//----- nvinfo : EIATTR_CUDA_API_VERSION
	.align		4
        /*0000*/ 	.byte	0x04, 0x37
        /*0002*/ 	.short	(.L_342 - .L_341)
.L_341:
        /*0004*/ 	.word	0x00000082


	//----- nvinfo : EIATTR_KPARAM_INFO
	.align		4
.L_342:
        /*0008*/ 	.byte	0x04, 0x17
        /*000a*/ 	.short	(.L_344 - .L_343)
.L_343:
        /*000c*/ 	.word	0x00000000
        /*0010*/ 	.short	0x0000
        /*0012*/ 	.short	0x0000
        /*0014*/ 	.byte	0x00, 0xf0, 0x01, 0x2a


	//----- nvinfo : EIATTR_SPARSE_MMA_MASK
	.align		4
.L_344:
        /*0018*/ 	.byte	0x03, 0x50
        /*001a*/ 	.short	0x0000


	//----- nvinfo : EIATTR_MAXREG_COUNT
	.align		4
        /*001c*/ 	.byte	0x03, 0x1b
        /*001e*/ 	.short	0x00a8


	//----- nvinfo : EIATTR_MERCURY_ISA_VERSION
	.align		4
        /*0020*/ 	.byte	0x03, 0x5f
        /*0022*/ 	.short	0x0101


	//----- nvinfo : EIATTR_VRC_CTA_INIT_COUNT
	.align		4
        /*0024*/ 	.byte	0x02, 0x4a
	.zero		1
	.zero		1


	//----- nvinfo : EIATTR_EXIT_INSTR_OFFSETS
	.align		4
        /*0028*/ 	.byte	0x04, 0x1c
        /*002a*/ 	.short	(.L_346 - .L_345)


	//   ....[0]....
.L_345:
        /*002c*/ 	.word	0x00000010


	//----- nvinfo : EIATTR_MAX_THREADS
	.align		4
.L_346:
        /*0030*/ 	.byte	0x04, 0x05
        /*0032*/ 	.short	(.L_348 - .L_347)
.L_347:
        /*0034*/ 	.word	0x00000180
        /*0038*/ 	.word	0x00000001
        /*003c*/ 	.word	0x00000001


	//----- nvinfo : EIATTR_CBANK_PARAM_SIZE
	.align		4
.L_348:
        /*0040*/ 	.byte	0x03, 0x19
        /*0042*/ 	.short	0x0a80


	//----- nvinfo : EIATTR_PARAM_CBANK
	.align		4
        /*0044*/ 	.byte	0x04, 0x0a
        /*0046*/ 	.short	(.L_350 - .L_349)
	.align		4
.L_349:
        /*0048*/ 	.word	index@(.nv.constant0._ZN7cutlass13device_kernelIN5flash11enable_sm90INS1_16FlashAttnFwdSm90INS1_25CollectiveMainloopFwdSm90ILi2EN4cute5tupleIJNS5_1CILi1EEES8_S8_EEENS6_IJNS7_ILi128EEENS7_ILi64EEENS7_ILi256EEEEEELi256ENS_6half_tEfNS_4arch4Sm90ELb0ELb1ELb0ELb1ELb1ELb1ELb0ELb1ELb1ELb1ELb1ELb0EEENS1_21CollectiveEpilogueFwdINS6_IJSA_SC_SB_EEES9_SE_SG_Li256ELb1ELb1ELb1ELb0EEENS1_36VarlenDynamicPersistentTileSchedulerILi128ELi64ELi256ELi128ELb1ELb1ELb1ELb1ELb0ELb1EEEEEEEEEvNT_6ParamsE)
        /*004c*/ 	.short	0x0380
        /*004e*/ 	.short	0x0a80


	//----- nvinfo : EIATTR_SW_WAR
	.align		4
.L_350:
        /*0050*/ 	.byte	0x04, 0x36
        /*0052*/ 	.short	(.L_352 - .L_351)
.L_351:
        /*0054*/ 	.word	0x00000008
.L_352:


//--------------------- .nv.info._ZN7cutlass13device_kernelIN5flash11enable_sm90INS1_16FlashAttnFwdSm90INS1_25CollectiveMainloopFwdSm90ILi2EN4cute5tupleIJNS5_1CILi1EEES8_S8_EEENS6_IJNS7_ILi128EEENS7_ILi80EEENS7_ILi256EEEEEELi256ENS_6half_tEfNS_4arch4Sm90ELb1ELb0ELb0ELb0ELb1ELb0ELb0ELb1ELb1ELb1ELb1ELb0EEENS1_21CollectiveEpilogueFwdINS6_IJSA_SC_SB_EEES9_SE_SG_Li256ELb0ELb1ELb1ELb0EEENS1_19SingleTileSchedulerILb0ELb1ELb1ELi128EEEEEEEEEvNT_6ParamsE --------------------------
	.section	.nv.info._ZN7cutlass13device_kernelIN5flash11enable_sm90INS1_16FlashAttnFwdSm90INS1_25CollectiveMainloopFwdSm90ILi2EN4cute5tupleIJNS5_1CILi1EEES8_S8_EEENS6_IJNS7_ILi128EEENS7_ILi80EEENS7_ILi256EEEEEELi256ENS_6half_tEfNS_4arch4Sm90ELb1ELb0ELb0ELb0ELb1ELb0ELb0ELb1ELb1ELb1ELb1ELb0EEENS1_21CollectiveEpilogueFwdINS6_IJSA_SC_SB_EEES9_SE_SG_Li256ELb0ELb1ELb1ELb0EEENS1_19SingleTileSchedulerILb0ELb1ELb1ELi128EEEEEEEEEvNT_6ParamsE,"",@"SHT_CUDA_INFO"
	.sectionflags	@""
	.align	4


	//----- nvinfo : EIATTR_CUDA_API_VERSION
	.align		4
        /*0000*/ 	.byte	0x04, 0x37
        /*0002*/ 	.short	(.L_354 - .L_353)
.L_353:
        /*0004*/ 	.word	0x00000082


	//----- nvinfo : EIATTR_KPARAM_INFO
	.align		4
.L_354:
        /*0008*/ 	.byte	0x04, 0x17
        /*000a*/ 	.short	(.L_356 - .L_355)
.L_355:
        /*000c*/ 	.word	0x00000000
        /*0010*/ 	.short	0x0000
        /*0012*/ 	.short	0x0000
        /*0014*/ 	.byte	0x00, 0xf0, 0x01, 0x28


	//----- nvinfo : EIATTR_SPARSE_MMA_MASK
	.align		4
.L_356:
        /*0018*/ 	.byte	0x03, 0x50
        /*001a*/ 	.short	0x0000


	//----- nvinfo : EIATTR_MAXREG_COUNT
	.align		4
        /*001c*/ 	.byte	0x03, 0x1b
        /*001e*/ 	.short	0x00a8


	//----- nvinfo : EIATTR_MERCURY_ISA_VERSION
	.align		4
        /*0020*/ 	.byte	0x03, 0x5f
        /*0022*/ 	.short	0x0101


	//----- nvinfo : EIATTR_VRC_CTA_INIT_COUNT
	.align		4
        /*0024*/ 	.byte	0x02, 0x4a
	.zero		1
	.zero		1


	//----- nvinfo : EIATTR_EXIT_INSTR_OFFSETS
	.align		4
        /*0028*/ 	.byte	0x04, 0x1c
        /*002a*/ 	.short	(.L_358 - .L_357)


	//   ....[0]....
.L_357:
        /*002c*/ 	.word	0x00000010


	//----- nvinfo : EIATTR_MAX_THREADS
	.align		4
.L_358:
        /*0030*/ 	.byte	0x04, 0x05
        /*0032*/ 	.short	(.L_360 - .L_359)
.L_359:
        /*0034*/ 	.word	0x00000180
        /*0038*/ 	.word	0x00000001
        /*003c*/ 	.word	0x00000001


	//----- nvinfo : EIATTR_CBANK_PARAM_SIZE
	.align		4
.L_360:
        /*0040*/ 	.byte	0x03, 0x19
        /*0042*/ 	.short	0x0a00


	//----- nvinfo : EIATTR_PARAM_CBANK
	.align		4
        /*0044*/ 	.byte	0x04, 0x0a
        /*0046*/ 	.short	(.L_362 - .L_361)
	.align		4
.L_361:
        /*0048*/ 	.word	index@(.nv.constant0._ZN7cutlass13device_kernelIN5flash11enable_sm90INS1_16FlashAttnFwdSm90INS1_25CollectiveMainloopFwdSm90ILi2EN4cute5tupleIJNS5_1CILi1EEES8_S8_EEENS6_IJNS7_ILi128EEENS7_ILi80EEENS7_ILi256EEEEEELi256ENS_6half_tEfNS_4arch4Sm90ELb1ELb0ELb0ELb0ELb1ELb0ELb0ELb1ELb1ELb1ELb1ELb0EEENS1_21CollectiveEpilogueFwdINS6_IJSA_SC_SB_EEES9_SE_SG_Li256ELb0ELb1ELb1ELb0EEENS1_19SingleTileSchedulerILb0ELb1ELb1ELi128EEEEEEEEEvNT_6ParamsE)
        /*004c*/ 	.short	0x0380
        /*004e*/ 	.short	0x0a00


	//----- nvinfo : EIATTR_SW_WAR
	.align		4
.L_362:
        /*0050*/ 	.byte	0x04, 0x36
        /*0052*/ 	.short	(.L_364 - .L_363)
.L_363:
        /*0054*/ 	.word	0x00000008
.L_364:


//--------------------- .nv.info._ZN7cutlass13device_kernelIN5flash11enable_sm90INS1_16FlashAttnFwdSm90INS1_25CollectiveMainloopFwdSm90ILi2EN4cute5tupleIJNS5_1CILi1EEES8_S8_EEENS6_IJNS7_ILi128EEENS7_ILi80EEENS7_ILi256EEEEEELi256ENS_6half_tEfNS_4arch4Sm90ELb1ELb0ELb0ELb1ELb1ELb0ELb0ELb1ELb1ELb1ELb1ELb0EEENS1_21CollectiveEpilogueFwdINS6_IJSA_SC_SB_EEES9_SE_SG_Li256ELb1ELb1ELb1ELb0EEENS1_36VarlenDynamicPersistentTileSchedulerILi128ELi80ELi256ELi128ELb1ELb1ELb1ELb1ELb1ELb1EEEEEEEEEvNT_6ParamsE --------------------------
	.section	.nv.info._ZN7cutlass13device_kernelIN5flash11enable_sm90INS1_16FlashAttnFwdSm90INS1_25CollectiveMainloopFwdSm90ILi2EN4cute5tupleIJNS5_1CILi1EEES8_S8_EEENS6_IJNS7_ILi128EEENS7_ILi80EEENS7_ILi256EEEEEELi256ENS_6half_tEfNS_4arch4Sm90ELb1ELb0ELb0ELb1ELb1ELb0ELb0ELb1ELb1ELb1ELb1ELb0EEENS1_21CollectiveEpilogueFwdINS6_IJSA_SC_SB_EEES9_SE_SG_Li256ELb1ELb1ELb1ELb0EEENS1_36VarlenDynamicPersistentTileSchedulerILi128ELi80ELi256ELi128ELb1ELb1ELb1ELb1ELb1ELb1EEEEEEEEEvNT_6ParamsE,"",@"SHT_CUDA_INFO"
	.sectionflags	@""
	.align	4


	//----- nvinfo : EIATTR_CUDA_API_VERSION
	.align		4
        /*0000*/ 	.byte	0x04, 0x37
        /*0002*/ 	.short	(.L_366 - .L_365)
.L_365:
        /*0004*/ 	.word	0x00000082


	//----- nvinfo : EIATTR_KPARAM_INFO
	.align		4
.L_366:
        /*0008*/ 	.byte	0x04, 0x17
        /*000a*/ 	.short	(.L_368 - .L_367)
.L_367:
        /*000c*/ 	.word	0x00000000
        /*0010*/ 	.short	0x0000
        /*0012*/ 	.short	0x0000
        /*0014*/ 	.byte	0x00, 0xf0, 0x01, 0x2a


	//----- nvinfo : EIATTR_SPARSE_MMA_MASK
	.align		4
.L_368:
        /*0018*/ 	.byte	0x03, 0x50
        /*001a*/ 	.short	0x0000


	//----- nvinfo : EIATTR_MAXREG_COUNT
	.align		4
        /*001c*/ 	.byte	0x03, 0x1b
        /*001e*/ 	.short	0x00a8


	//----- nvinfo : EIATTR_MERCURY_ISA_VERSION
	.align		4
        /*0020*/ 	.byte	0x03, 0x5f
        /*0022*/ 	.short	0x0101


	//----- nvinfo : EIATTR_VRC_CTA_INIT_COUNT
	.align		4
        /*0024*/ 	.byte	0x02, 0x4a
	.zero		1
	.zero		1


	//----- nvinfo : EIATTR_EXIT_INSTR_OFFSETS
	.align		4
        /*0028*/ 	.byte	0x04, 0x1c
        /*002a*/ 	.short	(.L_370 - .L_369)


	//   ....[0]....
.L_369:
        /*002c*/ 	.word	0x00000010


	//----- nvinfo : EIATTR_MAX_THREADS
	.align		4
.L_370:
        /*0030*/ 	.byte	0x04, 0x05
        /*0032*/ 	.short	(.L_372 - .L_371)
.L_371:
        /*0034*/ 	.word	0x00000180
        /*0038*/ 	.word	0x00000001
        /*003c*/ 	.word	0x00000001


	//----- nvinfo : EIATTR_CBANK_PARAM_SIZE
	.align		4
.L_372:
        /*0040*/ 	.byte	0x03, 0x19
        /*0042*/ 	.short	0x0a80


	//----- nvinfo : EIATTR_PARAM_CBANK
	.align		4
        /*0044*/ 	.byte	0x04, 0x0a
        /*0046*/ 	.short	(.L_374 - .L_373)
	.align		4
.L_373:
        /*0048*/ 	.word	index@(.nv.constant0._ZN7cutlass13device_kernelIN5flash11enable_sm90INS1_16FlashAttnFwdSm90INS1_25CollectiveMainloopFwdSm90ILi2EN4cute5tupleIJNS5_1CILi1EEES8_S8_EEENS6_IJNS7_ILi128EEENS7_ILi80EEENS7_ILi256EEEEEELi256ENS_6half_tEfNS_4arch4Sm90ELb1ELb0ELb0ELb1ELb1ELb0ELb0ELb1ELb1ELb1ELb1ELb0EEENS1_21CollectiveEpilogueFwdINS6_IJSA_SC_SB_EEES9_SE_SG_Li256ELb1ELb1ELb1ELb0EEENS1_36VarlenDynamicPersistentTileSchedulerILi128ELi80ELi256ELi128ELb1ELb1ELb1ELb1ELb1ELb1EEEEEEEEEvNT_6ParamsE)
        /*004c*/ 	.short	0x0380
        /*004e*/ 	.short	0x0a80


	//----- nvinfo : EIATTR_SW_WAR
	.align		4
.L_374:
        /*0050*/ 	.byte	0x04, 0x36
        /*0052*/ 	.short	(.L_376 - .L_375)
.L_375:
        /*0054*/ 	.word	0x00000008
.L_376:


//--------------------- .nv.info._ZN7cutlass13device_kernelIN5flash11enable_sm90INS1_16FlashAttnFwdSm90INS1_25CollectiveMainloopFwdSm90ILi2EN4cute5tupleIJNS5_1CILi1EEES8_S8_EEENS6_IJNS7_ILi128EEENS7_ILi80EEENS7_ILi256EEEEEELi256ENS_6half_tEfNS_4arch4Sm90ELb1ELb0ELb0ELb1ELb1ELb1ELb0ELb1ELb1ELb1ELb1ELb0EEENS1_21CollectiveEpilogueFwdINS6_IJSA_SC_SB_EEES9_SE_SG_Li256ELb1ELb1ELb1ELb0EEENS1_36VarlenDynamicPersistentTileSchedulerILi128ELi80ELi256ELi128ELb1ELb1ELb1ELb1ELb1ELb1EEEEEEEEEvNT_6ParamsE --------------------------
	.section	.nv.info._ZN7cutlass13device_kernelIN5flash11enable_sm90INS1_16FlashAttnFwdSm90INS1_25CollectiveMainloopFwdSm90ILi2EN4cute5tupleIJNS5_1CILi1EEES8_S8_EEENS6_IJNS7_ILi128EEENS7_ILi80EEENS7_ILi256EEEEEELi256ENS_6half_tEfNS_4arch4Sm90ELb1ELb0ELb0ELb1ELb1ELb1ELb0ELb1ELb1ELb1ELb1ELb0EEENS1_21CollectiveEpilogueFwdINS6_IJSA_SC_SB_EEES9_SE_SG_Li256ELb1ELb1ELb1ELb0EEENS1_36VarlenDynamicPersistentTileSchedulerILi128ELi80ELi256ELi128ELb1ELb1ELb1ELb1ELb1ELb1EEEEEEEEEvNT_6ParamsE,"",@"SHT_CUDA_INFO"
	.sectionflags	@""
	.align	4


	//----- nvinfo : EIATTR_CUDA_API_VERSION
	.align		4
        /*0000*/ 	.byte	0x04, 0x37
        /*0002*/ 	.short	(.L_378 - .L_377)
.L_377:
        /*0004*/ 	.word	0x00000082


	//----- nvinfo : EIATTR_KPARAM_INFO
	.align		4
.L_378:
        /*0008*/ 	.byte	0x04, 0x17
        /*000a*/ 	.short	(.L_380 - .L_379)
.L_379:
        /*000c*/ 	.word	0x00000000
        /*0010*/ 	.short	0x0000
        /*0012*/ 	.short	0x0000
        /*0014*/ 	.byte	0x00, 0xf0, 0x01, 0x2a


	//----- nvinfo : EIATTR_SPARSE_MMA_MASK
	.align		4
.L_380:
        /*0018*/ 	.byte	0x03, 0x50
        /*001a*/ 	.short	0x0000


	//----- nvinfo : EIATTR_MAXREG_COUNT
	.align		4
        /*001c*/ 	.byte	0x03, 0x1b
        /*001e*/ 	.short	0x00a8


	//----- nvinfo : EIATTR_MERCURY_ISA_VERSION
	.align		4
        /*0020*/ 	.byte	0x03, 0x5f
        /*0022*/ 	.short	0x0101


	//----- nvinfo : EIATTR_VRC_CTA_INIT_COUNT
	.align		4
        /*0024*/ 	.byte	0x02, 0x4a
	.zero		1
	.zero		1


	//----- nvinfo : EIATTR_EXIT_INSTR_OFFSETS
	.align		4
        /*0028*/ 	.byte	0x04, 0x1c
        /*002a*/ 	.short	(.L_382 - .L_381)


	//   ....[0]....
.L_381:
        /*002c*/ 	.word	0x00000010


	//----- nvinfo : EIATTR_MAX_THREADS
	.align		4
.L_382:
        /*0030*/ 	.byte	0x04, 0x05
        /*0032*/ 	.short	(.L_384 - .L_383)
.L_383:
        /*0034*/ 	.word	0x00000180
        /*0038*/ 	.word	0x00000001
        /*003c*/ 	.word	0x00000001


	//----- nvinfo : EIATTR_CBANK_PARAM_SIZE
	.align		4
.L_384:
        /*0040*/ 	.byte	0x03, 0x19
        /*0042*/ 	.short	0x0a80


	//----- nvinfo : EIATTR_PARAM_CBANK
	.align		4
        /*0044*/ 	.byte	0x04, 0x0a
        /*0046*/ 	.short	(.L_386 - .L_385)
	.align		4
.L_385:
        /*0048*/ 	.word	index@(.nv.constant0._ZN7cutlass13device_kernelIN5flash11enable_sm90INS1_16FlashAttnFwdSm90INS1_25CollectiveMainloopFwdSm90ILi2EN4cute5tupleIJNS5_1CILi1EEES8_S8_EEENS6_IJNS7_ILi128EEENS7_ILi80EEENS7_ILi256EEEEEELi256ENS_6half_tEfNS_4arch4Sm90ELb1ELb0ELb0ELb1ELb1ELb1ELb0ELb1ELb1ELb1ELb1ELb0EEENS1_21CollectiveEpilogueFwdINS6_IJSA_SC_SB_EEES9_SE_SG_Li256ELb1ELb1ELb1ELb0EEENS1_36VarlenDynamicPersistentTileSchedulerILi128ELi80ELi256ELi128ELb1ELb1ELb1ELb1ELb1ELb1EEEEEEEEEvNT_6ParamsE)
        /*004c*/ 	.short	0x0380
        /*004e*/ 	.short	0x0a80


	//----- nvinfo : EIATTR_SW_WAR
	.align		4
.L_386:
        /*0050*/ 	.byte	0x04, 0x36
        /*0052*/ 	.short	(.L_388 - .L_387)
.L_387:
        /*0054*/ 	.word	0x00000008
.L_388:


//--------------------- .nv.info._ZN7cutlass13device_kernelIN5flash11enable_sm90INS1_16FlashAttnFwdSm90INS1_25CollectiveMainloopFwdSm90ILi2EN4cute5tupleIJNS5_1CILi1EEES8_S8_EEENS6_IJNS7_ILi128EEENS7_ILi96EEENS7_ILi192EEEEEELi192ENS_6half_tEfNS_4arch4Sm90ELb0ELb0ELb0ELb0ELb1ELb0ELb0ELb1ELb1ELb1ELb1ELb0EEENS1_21CollectiveEpilogueFwdINS6_IJSA_SC_SB_EEES9_SE_SG_Li256ELb0ELb1ELb1ELb0EEENS1_19SingleTileSchedulerILb0ELb1ELb1ELi128EEEEEEEEEvNT_6ParamsE --------------------------
	.section	.nv.info._ZN7cutlass13device_kernelIN5flash11enable_sm90INS1_16FlashAttnFwdSm90INS1_25CollectiveMainloopFwdSm90ILi2EN4cute5tupleIJNS5_1CILi1EEES8_S8_EEENS6_IJNS7_ILi128EEENS7_ILi96EEENS7_ILi192EEEEEELi192ENS_6half_tEfNS_4arch4Sm90ELb0ELb0ELb0ELb0ELb1ELb0ELb0ELb1ELb1ELb1ELb1ELb0EEENS1_21CollectiveEpilogueFwdINS6_IJSA_SC_SB_EEES9_SE_SG_Li256ELb0ELb1ELb1ELb0EEENS1_19SingleTileSchedulerILb0ELb1ELb1ELi128EEEEEEEEEvNT_6ParamsE,"",@"SHT_CUDA_INFO"
	.sectionflags	@""
	.align	4


	//----- nvinfo : EIATTR_CUDA_API_VERSION
	.align		4
        /*0000*/ 	.byte	0x04, 0x37
        /*0002*/ 	.short	(.L_390 - .L_389)
.L_389:
        /*0004*/ 	.word	0x00000082


	//----- nvinfo : EIATTR_KPARAM_INFO
	.align		4
.L_390:
        /*0008*/ 	.byte	0x04, 0x17
        /*000a*/ 	.short	(.L_392 - .L_391)
.L_391:
        /*000c*/ 	.word	0x00000000
        /*0010*/ 	.short	0x0000
        /*0012*/ 	.short	0x0000
        /*0014*/ 	.byte	0x00, 0xf0, 0x01, 0x28


	//----- nvinfo : EIATTR_SPARSE_MMA_MASK
	.align		4
.L_392:
        /*0018*/ 	.byte	0x03, 0x50
        /*001a*/ 	.short	0x0000


	//----- nvinfo : EIATTR_MAXREG_COUNT
	.align		4
        /*001c*/ 	.byte	0x03, 0x1b
        /*001e*/ 	.short	0x00a8


	//----- nvinfo : EIATTR_MERCURY_ISA_VERSION
	.align		4
        /*0020*/ 	.byte	0x03, 0x5f
        /*0022*/ 	.short	0x0101


	//----- nvinfo : EIATTR_VRC_CTA_INIT_COUNT
	.align		4
        /*0024*/ 	.byte	0x02, 0x4a
	.zero		1
	.zero		1


	//----- nvinfo : EIATTR_EXIT_INSTR_OFFSETS
	.align		4
        /*0028*/ 	.byte	0x04, 0x1c
        /*002a*/ 	.short	(.L_394 - .L_393)


	//   ....[0]....
.L_393:
        /*002c*/ 	.word	0x00000010


	//----- nvinfo : EIATTR_MAX_THREADS
	.align		4
.L_394:
        /*0030*/ 	.byte	0x04, 0x05
        /*0032*/ 	.short	(.L_396 - .L_395)
.L_395:
        /*0034*/ 	.word	0x00000180
        /*0038*/ 	.word	0x00000001
        /*003c*/ 	.word	0x00000001


	//----- nvinfo : EIATTR_CBANK_PARAM_SIZE
	.align		4
.L_396:
        /*0040*/ 	.byte	0x03, 0x19
        /*0042*/ 	.short	0x0a00


	//----- nvinfo : EIATTR_PARAM_CBANK
	.align		4
        /*0044*/ 	.byte	0x04, 0x0a
        /*0046*/ 	.short	(.L_398 - .L_397)
	.align		4
.L_397:
        /*0048*/ 	.word	index@(.nv.constant0._ZN7cutlass13device_kernelIN5flash11enable_sm90INS1_16FlashAttnFwdSm90INS1_25CollectiveMainloopFwdSm90ILi2EN4cute5tupleIJNS5_1CILi1EEES8_S8_EEENS6_IJNS7_ILi128EEENS7_ILi96EEENS7_ILi192EEEEEELi192ENS_6half_tEfNS_4arch4Sm90ELb0ELb0ELb0ELb0ELb1ELb0ELb0ELb1ELb1ELb1ELb1ELb0EEENS1_21CollectiveEpilogueFwdINS6_IJSA_SC_SB_EEES9_SE_SG_Li256ELb0ELb1ELb1ELb0EEENS1_19SingleTileSchedulerILb0ELb1ELb1ELi128EEEEEEEEEvNT_6ParamsE)
        /*004c*/ 	.short	0x0380
        /*004e*/ 	.short	0x0a00


	//----- nvinfo : EIATTR_SW_WAR
	.align		4
.L_398:
        /*0050*/ 	.byte	0x04, 0x36
        /*0052*/ 	.short	(.L_400 - .L_399)
.L_399:
        /*0054*/ 	.word	0x00000008
.L_400:


//--------------------- .nv.info._ZN7cutlass13device_kernelIN5flash11enable_sm90INS1_16FlashAttnFwdSm90INS1_25CollectiveMainloopFwdSm90ILi2EN4cute5tupleIJNS5_1CILi1EEES8_S8_EEENS6_IJNS7_ILi128EEENS7_ILi96EEENS7_ILi192EEEEEELi192ENS_6half_tEfNS_4arch4Sm90ELb0ELb0ELb0ELb1ELb1ELb0ELb0ELb1ELb1ELb1ELb1ELb0EEENS1_21CollectiveEpilogueFwdINS6_IJSA_SC_SB_EEES9_SE_SG_Li256ELb1ELb1ELb1ELb0EEENS1_36VarlenDynamicPersistentTileSchedulerILi128ELi96ELi256ELi128ELb1ELb1ELb1ELb0ELb1ELb1EEEEEEEEEvNT_6ParamsE --------------------------
	.section	.nv.info._ZN7cutlass13device_kernelIN5flash11enable_sm90INS1_16FlashAttnFwdSm90INS1_25CollectiveMainloopFwdSm90ILi2EN4cute5tupleIJNS5_1CILi1EEES8_S8_EEENS6_IJNS7_ILi128EEENS7_ILi96EEENS7_ILi192EEEEEELi192ENS_6half_tEfNS_4arch4Sm90ELb0ELb0ELb0ELb1ELb1ELb0ELb0ELb1ELb1ELb1ELb1ELb0EEENS1_21CollectiveEpilogueFwdINS6_IJSA_SC_SB_EEES9_SE_SG_Li256ELb1ELb1ELb1ELb0EEENS1_36VarlenDynamicPersistentTileSchedulerILi128ELi96ELi256ELi128ELb1ELb1ELb1ELb0ELb1ELb1EEEEEEEEEvNT_6ParamsE,"",@"SHT_CUDA_INFO"
	.sectionflags	@""
	.align	4


	//----- nvinfo : EIATTR_CUDA_API_VERSION
	.align		4
        /*0000*/ 	.byte	0x04, 0x37
        /*0002*/ 	.short	(.L_402 - .L_401)
.L_401:
        /*0004*/ 	.word	0x00000082


	//----- nvinfo : EIATTR_KPARAM_INFO
	.align		4
.L_402:
        /*0008*/ 	.byte	0x04, 0x17
        /*000a*/ 	.short	(.L_404 - .L_403)
.L_403:
        /*000c*/ 	.word	0x00000000
        /*0010*/ 	.short	0x0000
        /*0012*/ 	.short	0x0000
        /*0014*/ 	.byte	0x00, 0xf0, 0x01, 0x2a


	//----- nvinfo : EIATTR_SPARSE_MMA_MASK
	.align		4
.L_404:
        /*0018*/ 	.byte	0x03, 0x50
        /*001a*/ 	.short	0x0000


	//----- nvinfo : EIATTR_MAXREG_COUNT
	.align		4
        /*001c*/ 	.byte	0x03, 0x1b
        /*001e*/ 	.short	0x00a8


	//----- nvinfo : EIATTR_MERCURY_ISA_VERSION
	.align		4
        /*0020*/ 	.byte	0x03, 0x5f
        /*0022*/ 	.short	0x0101


	//----- nvinfo : EIATTR_VRC_CTA_INIT_COUNT
	.align		4
        /*0024*/ 	.byte	0x02, 0x4a
	.zero		1
	.zero		1


	//----- nvinfo : EIATTR_EXIT_INSTR_OFFSETS
	.align		4
        /*0028*/ 	.byte	0x04, 0x1c
        /*002a*/ 	.short	(.L_406 - .L_405)


	//   ....[0]....
.L_405:
        /*002c*/ 	.word	0x00000010


	//----- nvinfo : EIATTR_MAX_THREADS
	.align		4
.L_406:
        /*0030*/ 	.byte	0x04, 0x05
        /*0032*/ 	.short	(.L_408 - .L_407)
.L_407:
        /*0034*/ 	.word	0x00000180
        /*0038*/ 	.word	0x00000001
        /*003c*/ 	.word	0x00000001


	//----- nvinfo : EIATTR_CBANK_PARAM_SIZE
	.align		4
.L_408:
        /*0040*/ 	.byte	0x03, 0x19
        /*0042*/ 	.short	0x0a80


	//----- nvinfo : EIATTR_PARAM_CBANK
	.align		4
        /*0044*/ 	.byte	0x04, 0x0a
        /*0046*/ 	.short	(.L_410 - .L_409)
	.align		4
.L_409:
        /*0048*/ 	.word	index@(.nv.constant0._ZN7cutlass13device_kernelIN5flash11enable_sm90INS1_16FlashAttnFwdSm90INS1_25CollectiveMainloopFwdSm90ILi2EN4cute5tupleIJNS5_1CILi1EEES8_S8_EEENS6_IJNS7_ILi128EEENS7_ILi96EEENS7_ILi192EEEEEELi192ENS_6half_tEfNS_4arch4Sm90ELb0ELb0ELb0ELb1ELb1ELb0ELb0ELb1ELb1ELb1ELb1ELb0EEENS1_21CollectiveEpilogueFwdINS6_IJSA_SC_SB_EEES9_SE_SG_Li256ELb1ELb1ELb1ELb0EEENS1_36VarlenDynamicPersistentTileSchedulerILi128ELi96ELi256ELi128ELb1ELb1ELb1ELb0ELb1ELb1EEEEEEEEEvNT_6ParamsE)
        /*004c*/ 	.short	0x0380
        /*004e*/ 	.short	0x0a80


	//----- nvinfo : EIATTR_SW_WAR
	.align		4
.L_410:
        /*0050*/ 	.byte	0x04, 0x36
        /*0052*/ 	.short	(.L_412 - .L_411)
.L_411:
        /*0054*/ 	.word	0x00000008
.L_412:


//--------------------- .nv.info._ZN7cutlass13device_kernelIN5flash11enable_sm90INS1_16FlashAttnFwdSm90INS1_25CollectiveMainloopFwdSm90ILi2EN4cute5tupleIJNS5_1CILi1EEES8_S8_EEENS6_IJNS7_ILi128EEENS7_ILi96EEENS7_ILi192EEEEEELi192ENS_6half_tEfNS_4arch4Sm90ELb0ELb0ELb0ELb1ELb1ELb1ELb0ELb1ELb1ELb1ELb1ELb0EEENS1_21CollectiveEpilogueFwdINS6_IJSA_SC_SB_EEES9_SE_SG_Li256ELb1ELb1ELb1ELb0EEENS1_36VarlenDynamicPersistentTileSchedulerILi128ELi96ELi256ELi128ELb1ELb1ELb1ELb0ELb1ELb1EEEEEEEEEvNT_6ParamsE --------------------------
	.section	.nv.info._ZN7cutlass13device_kernelIN5flash11enable_sm90INS1_16FlashAttnFwdSm90INS1_25CollectiveMainloopFwdSm90ILi2EN4cute5tupleIJNS5_1CILi1EEES8_S8_EEENS6_IJNS7_ILi128EEENS7_ILi96EEENS7_ILi192EEEEEELi192ENS_6half_tEfNS_4arch4Sm90ELb0ELb0ELb0ELb1ELb1ELb1ELb0ELb1ELb1ELb1ELb1ELb0EEENS1_21CollectiveEpilogueFwdINS6_IJSA_SC_SB_EEES9_SE_SG_Li256ELb1ELb1ELb1ELb0EEENS1_36VarlenDynamicPersistentTileSchedulerILi128ELi96ELi256ELi128ELb1ELb1ELb1ELb0ELb1ELb1EEEEEEEEEvNT_6ParamsE,"",@"SHT_CUDA_INFO"
	.sectionflags	@""
	.align	4


	//----- nvinfo : EIATTR_CUDA_API_VERSION
	.align		4
        /*0000*/ 	.byte	0x04, 0x37
        /*0002*/ 	.short	(.L_414 - .L_413)
.L_413:
        /*0004*/ 	.word	0x00000082


	//----- nvinfo : EIATTR_KPARAM_INFO
	.align		4
.L_414:
        /*0008*/ 	.byte	0x04, 0x17
        /*000a*/ 	.short	(.L_416 - .L_415)
.L_415:
        /*000c*/ 	.word	0x00000000
        /*0010*/ 	.short	0x0000
        /*0012*/ 	.short	0x0000
        /*0014*/ 	.byte	0x00, 0xf0, 0x01, 0x2a


	//----- nvinfo : EIATTR_SPARSE_MMA_MASK
	.align		4
.L_416:
        /*0018*/ 	.byte	0x03, 0x50
        /*001a*/ 	.short	0x0000


	//----- nvinfo : EIATTR_MAXREG_COUNT
	.align		4
        /*001c*/ 	.byte	0x03, 0x1b
        /*001e*/ 	.short	0x00a8


	//----- nvinfo : EIATTR_MERCURY_ISA_VERSION
	.align		4
        /*0020*/ 	.byte	0x03, 0x5f
        /*0022*/ 	.short	0x0101


	//----- nvinfo : EIATTR_VRC_CTA_INIT_COUNT
	.align		4
        /*0024*/ 	.byte	0x02, 0x4a
	.zero		1
	.zero		1


	//----- nvinfo : EIATTR_EXIT_INSTR_OFFSETS
	.align		4
        /*0028*/ 	.byte	0x04, 0x1c
        /*002a*/ 	.short	(.L_418 - .L_417)


	//   ....[0]....
.L_417:
        /*002c*/ 	.word	0x00000010


	//----- nvinfo : EIATTR_MAX_THREADS
	.align		4
.L_418:
        /*0030*/ 	.byte	0x04, 0x05
        /*0032*/ 	.short	(.L_420 - .L_419)
.L_419:
        /*0034*/ 	.word	0x00000180
        /*0038*/ 	.word	0x00000001
        /*003c*/ 	.word	0x00000001


	//----- nvinfo : EIATTR_CBANK_PARAM_SIZE
	.align		4
.L_420:
        /*0040*/ 	.byte	0x03, 0x19
        /*0042*/ 	.short	0x0a80


	//----- nvinfo : EIATTR_PARAM_CBANK
	.align		4
        /*0044*/ 	.byte	0x04, 0x0a
        /*0046*/ 	.short	(.L_422 - .L_421)
	.align		4
.L_421:
        /*0048*/ 	.word	index@(.nv.constant0._ZN7cutlass13device_kernelIN5flash11enable_sm90INS1_16FlashAttnFwdSm90INS1_25CollectiveMainloopFwdSm90ILi2EN4cute5tupleIJNS5_1CILi1EEES8_S8_EEENS6_IJNS7_ILi128EEENS7_ILi96EEENS7_ILi192EEEEEELi192ENS_6half_tEfNS_4arch4Sm90ELb0ELb0ELb0ELb1ELb1ELb1ELb0ELb1ELb1ELb1ELb1ELb0EEENS1_21CollectiveEpilogueFwdINS6_IJSA_SC_SB_EEES9_SE_SG_Li256ELb1ELb1ELb1ELb0EEENS1_36VarlenDynamicPersistentTileSchedulerILi128ELi96ELi256ELi128ELb1ELb1ELb1ELb0ELb1ELb1EEEEEEEEEvNT_6ParamsE)
        /*004c*/ 	.short	0x0380
        /*004e*/ 	.short	0x0a80


	//----- nvinfo : EIATTR_SW_WAR
	.align		4
.L_422:
        /*0050*/ 	.byte	0x04, 0x36
        /*0052*/ 	.short	(.L_424 - .L_423)
.L_423:
        /*0054*/ 	.word	0x00000008
.L_424:


//--------------------- .nv.info._ZN7cutlass13device_kernelIN5flash11enable_sm90INS1_16FlashAttnFwdSm90INS1_25CollectiveMainloopFwdSm90ILi2EN4cute5tupleIJNS5_1CILi1EEES8_S8_EEENS6_IJNS7_ILi128EEENS7_ILi96EEENS7_ILi192EEEEEELi192ENS_6half_tEfNS_4arch4Sm90ELb0ELb1ELb0ELb0ELb1ELb0ELb0ELb1ELb1ELb1ELb1ELb0EEENS1_21CollectiveEpilogueFwdINS6_IJSA_SC_SB_EEES9_SE_SG_Li256ELb0ELb1ELb1ELb0EEENS1_19SingleTileSchedulerILb0ELb1ELb1ELi128EEEEEEEEEvNT_6ParamsE --------------------------
	.section	.nv.info._ZN7cutlass13device_kernelIN5flash11enable_sm90INS1_16FlashAttnFwdSm90INS1_25CollectiveMainloopFwdSm90ILi2EN4cute5tupleIJNS5_1CILi1EEES8_S8_EEENS6_IJNS7_ILi128EEENS7_ILi96EEENS7_ILi192EEEEEELi192ENS_6half_tEfNS_4arch4Sm90ELb0ELb1ELb0ELb0ELb1ELb0ELb0ELb1ELb1ELb1ELb1ELb0EEENS1_21CollectiveEpilogueFwdINS6_IJSA_SC_SB_EEES9_SE_SG_Li256ELb0ELb1ELb1ELb0EEENS1_19SingleTileSchedulerILb0ELb1ELb1ELi128EEEEEEEEEvNT_6ParamsE,"",@"SHT_CUDA_INFO"
	.sectionflags	@""
	.align	4


	//----- nvinfo : EIATTR_CUDA_API_VERSION
	.align		4
        /*0000*/ 	.byte	0x04, 0x37
        /*0002*/ 	.short	(.L_426 - .L_425)
.L_425:
        /*0004*/ 	.word	0x00000082


	//----- nvinfo : EIATTR_KPARAM_INFO
	.align		4
.L_426:
        /*0008*/ 	.byte	0x04, 0x17
        /*000a*/ 	.short	(.L_428 - .L_427)
.L_427:
        /*000c*/ 	.word	0x00000000
        /*0010*/ 	.short	0x0000
        /*0012*/ 	.short	0x0000
        /*0014*/ 	.byte	0x00, 0xf0, 0x01, 0x28


	//----- nvinfo : EIATTR_SPARSE_MMA_MASK
	.align		4
.L_428:
        /*0018*/ 	.byte	0x03, 0x50
        /*001a*/ 	.short	0x0000


	//----- nvinfo : EIATTR_MAXREG_COUNT
	.align		4
        /*001c*/ 	.byte	0x03, 0x1b
        /*001e*/ 	.short	0x00a8


	//----- nvinfo : EIATTR_MERCURY_ISA_VERSION
	.align		4
        /*0020*/ 	.byte	0x03, 0x5f
        /*0022*/ 	.short	0x0101


	//----- nvinfo : EIATTR_VRC_CTA_INIT_COUNT
	.align		4
        /*0024*/ 	.byte	0x02, 0x4a
	.zero		1
	.zero		1


	//----- nvinfo : EIATTR_EXIT_INSTR_OFFSETS
	.align		4
        /*0028*/ 	.byte	0x04, 0x1c
        /*002a*/ 	.short	(.L_430 - .L_429)


	//   ....[0]....
.L_429:
        /*002c*/ 	.word	0x00000010


	//----- nvinfo : EIATTR_MAX_THREADS
	.align		4
.L_430:
        /*0030*/ 	.byte	0x04, 0x05
        /*0032*/ 	.short	(.L_432 - .L_431)
.L_431:
        /*0034*/ 	.word	0x00000180
        /*0038*/ 	.word	0x00000001
        /*003c*/ 	.word	0x00000001


	//----- nvinfo : EIATTR_CBANK_PARAM_SIZE
	.align		4
.L_432:
        /*0040*/ 	.byte	0x03, 0x19
        /*0042*/ 	.short	0x0a00


	//----- nvinfo : EIATTR_PARAM_CBANK
	.align		4
        /*0044*/ 	.byte	0x04, 0x0a
        /*0046*/ 	.short	(.L_434 - .L_433)
	.align		4
.L_433:
        /*0048*/ 	.word	index@(.nv.constant0._ZN7cutlass13device_kernelIN5flash11enable_sm90INS1_16FlashAttnFwdSm90INS1_25CollectiveMainloopFwdSm90ILi2EN4cute5tupleIJNS5_1CILi1EEES8_S8_EEENS6_IJNS7_ILi128EEENS7_ILi96EEENS7_ILi192EEEEEELi192ENS_6half_tEfNS_4arch4Sm90ELb0ELb1ELb0ELb0ELb1ELb0ELb0ELb1ELb1ELb1ELb1ELb0EEENS1_21CollectiveEpilogueFwdINS6_IJSA_SC_SB_EEES9_SE_SG_Li256ELb0ELb1ELb1ELb0EEENS1_19SingleTileSchedulerILb0ELb1ELb1ELi128EEEEEEEEEvNT_6ParamsE)
        /*004c*/ 	.short	0x0380
        /*004e*/ 	.short	0x0a00


	//----- nvinfo : EIATTR_SW_WAR
	.align		4
.L_434:
        /*0050*/ 	.byte	0x04, 0x36
        /*0052*/ 	.short	(.L_436 - .L_435)
.L_435:
        /*0054*/ 	.word	0x00000008
.L_436:


//--------------------- .nv.info._ZN7cutlass13device_kernelIN5flash11enable_sm90INS1_16FlashAttnFwdSm90INS1_25CollectiveMainloopFwdSm90ILi2EN4cute5tupleIJNS5_1CILi1EEES8_S8_EEENS6_IJNS7_ILi128EEENS7_ILi96EEENS7_ILi192EEEEEELi192ENS_6half_tEfNS_4arch4Sm90ELb0ELb1ELb0ELb1ELb1ELb0ELb0ELb1ELb1ELb1ELb1ELb0EEENS1_21CollectiveEpilogueFwdINS6_IJSA_SC_SB_EEES9_SE_SG_Li256ELb1ELb1ELb1ELb0EEENS1_36VarlenDynamicPersistentTileSchedulerILi128ELi96ELi256ELi128ELb1ELb1ELb1ELb1ELb0ELb1EEEEEEEEEvNT_6ParamsE --------------------------
	.section	.nv.info._ZN7cutlass13device_kernelIN5flash11enable_sm90INS1_16FlashAttnFwdSm90INS1_25CollectiveMainloopFwdSm90ILi2EN4cute5tupleIJNS5_1CILi1EEES8_S8_EEENS6_IJNS7_ILi128EEENS7_ILi96EEENS7_ILi192EEEEEELi192ENS_6half_tEfNS_4arch4Sm90ELb0ELb1ELb0ELb1ELb1ELb0ELb0ELb1ELb1ELb1ELb1ELb0EEENS1_21CollectiveEpilogueFwdINS6_IJSA_SC_SB_EEES9_SE_SG_Li256ELb1ELb1ELb1ELb0EEENS1_36VarlenDynamicPersistentTileSchedulerILi128ELi96ELi256ELi128ELb1ELb1ELb1ELb1ELb0ELb1EEEEEEEEEvNT_6ParamsE,"",@"SHT_CUDA_INFO"
	.sectionflags	@""
	.align	4


	//----- nvinfo : EIATTR_CUDA_API_VERSION
	.align		4
        /*0000*/ 	.byte	0x04, 0x37
        /*0002*/ 	.short	(.L_438 - .L_437)
.L_437:
        /*0004*/ 	.word	0x00000082


	//----- nvinfo : EIATTR_KPARAM_INFO
	.align		4
.L_438:
        /*0008*/ 	.byte	0x04, 0x17
        /*000a*/ 	.short	(.L_440 - .L_439)
.L_439:
        /*000c*/ 	.word	0x00000000
        /*0010*/ 	.short	0x0000
        /*0012*/ 	.short	0x0000
        /*0014*/ 	.byte	0x00, 0xf0, 0x01, 0x2a


	//----- nvinfo : EIATTR_SPARSE_MMA_MASK
	.align		4
.L_440:
        /*0018*/ 	.byte	0x03, 0x50
        /*001a*/ 	.short	0x0000


	//----- nvinfo : EIATTR_MAXREG_COUNT
	.align		4
        /*001c*/ 	.byte	0x03, 0x1b
        /*001e*/ 	.short	0x00a8


	//----- nvinfo : EIATTR_MERCURY_ISA_VERSION
	.align		4
        /*0020*/ 	.byte	0x03, 0x5f
        /*0022*/ 	.short	0x0101


	//----- nvinfo : EIATTR_VRC_CTA_INIT_COUNT
	.align		4
        /*0024*/ 	.byte	0x02, 0x4a
	.zero		1
	.zero		1


	//----- nvinfo : EIATTR_EXIT_INSTR_OFFSETS
	.align		4
        /*0028*/ 	.byte	0x04, 0x1c
        /*002a*/ 	.short	(.L_442 - .L_441)


	//   ....[0]....
.L_441:
        /*002c*/ 	.word	0x00000010


	//----- nvinfo : EIATTR_MAX_THREADS
	.align		4
.L_442:
        /*0030*/ 	.byte	0x04, 0x05
        /*0032*/ 	.short	(.L_444 - .L_443)
.L_443:
        /*0034*/ 	.word	0x00000180
        /*0038*/ 	.word	0x00000001
        /*003c*/ 	.word	0x00000001


	//----- nvinfo : EIATTR_CBANK_PARAM_SIZE
	.align		4
.L_444:
        /*0040*/ 	.byte	0x03, 0x19
        /*0042*/ 	.short	0x0a80


	//----- nvinfo : EIATTR_PARAM_CBANK
	.align		4
        /*0044*/ 	.byte	0x04, 0x0a
        /*0046*/ 	.short	(.L_446 - .L_445)
	.align		4
.L_445:
        /*0048*/ 	.word	index@(.nv.constant0._ZN7cutlass13device_kernelIN5flash11enable_sm90INS1_16FlashAttnFwdSm90INS1_25CollectiveMainloopFwdSm90ILi2EN4cute5tupleIJNS5_1CILi1EEES8_S8_EEENS6_IJNS7_ILi128EEENS7_ILi96EEENS7_ILi192EEEEEELi192ENS_6half_tEfNS_4arch4Sm90ELb0ELb1ELb0ELb1ELb1ELb0ELb0ELb1ELb1ELb1ELb1ELb0EEENS1_21CollectiveEpilogueFwdINS6_IJSA_SC_SB_EEES9_SE_SG_Li256ELb1ELb1ELb1ELb0EEENS1_36VarlenDynamicPersistentTileSchedulerILi128ELi96ELi256ELi128ELb1ELb1ELb1ELb1ELb0ELb1EEEEEEEEEvNT_6ParamsE)
        /*004c*/ 	.short	0x0380
        /*004e*/ 	.short	0x0a80


	//----- nvinfo : EIATTR_SW_WAR
	.align		4
.L_446:
        /*0050*/ 	.byte	0x04, 0x36
        /*0052*/ 	.short	(.L_448 - .L_447)
.L_447:
        /*0054*/ 	.word	0x00000008
.L_448:


//--------------------- .nv.info._ZN7cutlass13device_kernelIN5flash11enable_sm90INS1_16FlashAttnFwdSm90INS1_25CollectiveMainloopFwdSm90ILi2EN4cute5tupleIJNS5_1CILi1EEES8_S8_EEENS6_IJNS7_ILi128EEENS7_ILi96EEENS7_ILi192EEEEEELi192ENS_6half_tEfNS_4arch4Sm90ELb0ELb1ELb0ELb1ELb1ELb1ELb0ELb1ELb1ELb1ELb1ELb0EEENS1_21CollectiveEpilogueFwdINS6_IJSA_SC_SB_EEES9_SE_SG_Li256ELb1ELb1ELb1ELb0EEENS1_36VarlenDynamicPersistentTileSchedulerILi128ELi96ELi256ELi128ELb1ELb1ELb1ELb1ELb0ELb1EEEEEEEEEvNT_6ParamsE --------------------------
	.section	.nv.info._ZN7cutlass13device_kernelIN5flash11enable_sm90INS1_16FlashAttnFwdSm90INS1_25CollectiveMainloopFwdSm90ILi2EN4cute5tupleIJNS5_1CILi1EEES8_S8_EEENS6_IJNS7_ILi128EEENS7_ILi96EEENS7_ILi192EEEEEELi192ENS_6half_tEfNS_4arch4Sm90ELb0ELb1ELb0ELb1ELb1ELb1ELb0ELb1ELb1ELb1ELb1ELb0EEENS1_21CollectiveEpilogueFwdINS6_IJSA_SC_SB_EEES9_SE_SG_Li256ELb1ELb1ELb1ELb0EEENS1_36VarlenDynamicPersistentTileSchedulerILi128ELi96ELi256ELi128ELb1ELb1ELb1ELb1ELb0ELb1EEEEEEEEEvNT_6ParamsE,"",@"SHT_CUDA_INFO"
	.sectionflags	@""
	.align	4


	//----- nvinfo : EIATTR_CUDA_API_VERSION
	.align		4
        /*0000*/ 	.byte	0x04, 0x37
        /*0002*/ 	.short	(.L_450 - .L_449)
.L_449:
        /*0004*/ 	.word	0x00000082


	//----- nvinfo : EIATTR_KPARAM_INFO
	.align		4
.L_450:
        /*0008*/ 	.byte	0x04, 0x17
        /*000a*/ 	.short	(.L_452 - .L_451)
.L_451:
        /*000c*/ 	.word	0x00000000
        /*0010*/ 	.short	0x0000
        /*0012*/ 	.short	0x0000
        /*0014*/ 	.byte	0x00, 0xf0, 0x01, 0x2a


	//----- nvinfo : EIATTR_SPARSE_MMA_MASK
	.align		4
.L_452:
        /*0018*/ 	.byte	0x03, 0x50
        /*001a*/ 	.short	0x0000


	//----- nvinfo : EIATTR_MAXREG_COUNT
	.align		4
        /*001c*/ 	.byte	0x03, 0x1b
        /*001e*/ 	.short	0x00a8


	//----- nvinfo : EIATTR_MERCURY_ISA_VERSION
	.align		4
        /*0020*/ 	.byte	0x03, 0x5f
        /*0022*/ 	.short	0x0101


	//----- nvinfo : EIATTR_VRC_CTA_INIT_COUNT
	.align		4
        /*0024*/ 	.byte	0x02, 0x4a
	.zero		1
	.zero		1


	//----- nvinfo : EIATTR_EXIT_INSTR_OFFSETS
	.align		4
        /*0028*/ 	.byte	0x04, 0x1c
        /*002a*/ 	.short	(.L_454 - .L_453)


	//   ....[0]....
.L_453:
        /*002c*/ 	.word	0x00000010


	//----- nvinfo : EIATTR_MAX_THREADS
	.align		4
.L_454:
        /*0030*/ 	.byte	0x04, 0x05
        /*0032*/ 	.short	(.L_456 - .L_455)
.L_455:
        /*0034*/ 	.word	0x00000180
        /*0038*/ 	.word	0x00000001
        /*003c*/ 	.word	0x00000001


	//----- nvinfo : EIATTR_CBANK_PARAM_SIZE
	.align		4
.L_456:
        /*0040*/ 	.byte	0x03, 0x19
        /*0042*/ 	.short	0x0a80


	//----- nvinfo : EIATTR_PARAM_CBANK
	.align		4
        /*0044*/ 	.byte	0x04, 0x0a
        /*0046*/ 	.short	(.L_458 - .L_457)
	.align		4
.L_457:
        /*0048*/ 	.word	index@(.nv.constant0._ZN7cutlass13device_kernelIN5flash11enable_sm90INS1_16FlashAttnFwdSm90INS1_25CollectiveMainloopFwdSm90ILi2EN4cute5tupleIJNS5_1CILi1EEES8_S8_EEENS6_IJNS7_ILi128EEENS7_ILi96EEENS7_ILi192EEEEEELi192ENS_6half_tEfNS_4arch4Sm90ELb0ELb1ELb0ELb1ELb1ELb1ELb0ELb1ELb1ELb1ELb1ELb0EEENS1_21CollectiveEpilogueFwdINS6_IJSA_SC_SB_EEES9_SE_SG_Li256ELb1ELb1ELb1ELb0EEENS1_36VarlenDynamicPersistentTileSchedulerILi128ELi96ELi256ELi128ELb1ELb1ELb1ELb1ELb0ELb1EEEEEEEEEvNT_6ParamsE)
        /*004c*/ 	.short	0x0380
        /*004e*/ 	.short	0x0a80


	//----- nvinfo : EIATTR_SW_WAR
	.align		4
.L_458:
        /*0050*/ 	.byte	0x04, 0x36
        /*0052*/ 	.short	(.L_460 - .L_459)
.L_459:
        /*0054*/ 	.word	0x00000008
.L_460:


//--------------------- .nv.info._ZN7cutlass13device_kernelIN5flash11enable_sm90INS1_16FlashAttnFwdSm90INS1_25CollectiveMainloopFwdSm90ILi2EN4cute5tupleIJNS5_1CILi1EEES8_S8_EEENS6_IJNS7_ILi128EEENS7_ILi96EEENS7_ILi192EEEEEELi192ENS_6half_tEfNS_4arch4Sm90ELb1ELb0ELb0ELb0ELb1ELb0ELb0ELb1ELb1ELb1ELb1ELb0EEENS1_21CollectiveEpilogueFwdINS6_IJSA_SC_SB_EEES9_SE_SG_Li256ELb0ELb1ELb1ELb0EEENS1_19SingleTileSchedulerILb0ELb1ELb1ELi128EEEEEEEEEvNT_6ParamsE --------------------------
	.section	.nv.info._ZN7cutlass13device_kernelIN5flash11enable_sm90INS1_16FlashAttnFwdSm90INS1_25CollectiveMainloopFwdSm90ILi2EN4cute5tupleIJNS5_1CILi1EEES8_S8_EEENS6_IJNS7_ILi128EEENS7_ILi96EEENS7_ILi192EEEEEELi192ENS_6half_tEfNS_4arch4Sm90ELb1ELb0ELb0ELb0ELb1ELb0ELb0ELb1ELb1ELb1ELb1ELb0EEENS1_21CollectiveEpilogueFwdINS6_IJSA_SC_SB_EEES9_SE_SG_Li256ELb0ELb1ELb1ELb0EEENS1_19SingleTileSchedulerILb0ELb1ELb1ELi128EEEEEEEEEvNT_6ParamsE,"",@"SHT_CUDA_INFO"
	.sectionflags	@""
	.align	4


	//----- nvinfo : EIATTR_CUDA_API_VERSION
	.align		4
        /*0000*/ 	.byte	0x04, 0x37
        /*0002*/ 	.short	(.L_462 - .L_461)
.L_461:
        /*0004*/ 	.word	0x00000082


	//----- nvinfo : EIATTR_KPARAM_INFO
	.align		4
.L_462:
        /*0008*/ 	.byte	0x04, 0x17
        /*000a*/ 	.short	(.L_464 - .L_463)
.L_463:
        /*000c*/ 	.word	0x00000000
        /*0010*/ 	.short	0x0000
        /*0012*/ 	.short	0x0000
        /*0014*/ 	.byte	0x00, 0xf0, 0x01, 0x28


	//----- nvinfo : EIATTR_SPARSE_MMA_MASK
	.align		4
.L_464:
        /*0018*/ 	.byte	0x03, 0x50
        /*001a*/ 	.short	0x0000


	//----- nvinfo : EIATTR_MAXREG_COUNT
	.align		4
        /*001c*/ 	.byte	0x03, 0x1b
        /*001e*/ 	.short	0x00a8


	//----- nvinfo : EIATTR_MERCURY_ISA_VERSION
	.align		4
        /*0020*/ 	.byte	0x03, 0x5f
        /*0022*/ 	.short	0x0101


	//----- nvinfo : EIATTR_VRC_CTA_INIT_COUNT
	.align		4
        /*0024*/ 	.byte	0x02, 0x4a
	.zero		1
	.zero		1


	//----- nvinfo : EIATTR_EXIT_INSTR_OFFSETS
	.align		4
        /*0028*/ 	.byte	0x04, 0x1c
        /*002a*/ 	.short	(.L_466 - .L_465)


	//   ....[0]....
.L_465:
        /*002c*/ 	.word	0x00000010


	//----- nvinfo : EIATTR_MAX_THREADS
	.align		4
.L_466:
        /*0030*/ 	.byte	0x04, 0x05
        /*0032*/ 	.short	(.L_468 - .L_467)
.L_467:
        /*0034*/ 	.word	0x00000180
        /*0038*/ 	.word	0x00000001
        /*003c*/ 	.word	0x00000001


	//----- nvinfo : EIATTR_CBANK_PARAM_SIZE
	.align		4
.L_468:
        /*0040*/ 	.byte	0x03, 0x19
        /*0042*/ 	.short	0x0a00


	//----- nvinfo : EIATTR_PARAM_CBANK
	.align		4
        /*0044*/ 	.byte	0x04, 0x0a
        /*0046*/ 	.short	(.L_470 - .L_469)
	.align		4
.L_469:
        /*0048*/ 	.word	index@(.nv.constant0._ZN7cutlass13device_kernelIN5flash11enable_sm90INS1_16FlashAttnFwdSm90INS1_25CollectiveMainloopFwdSm90ILi2EN4cute5tupleIJNS5_1CILi1EEES8_S8_EEENS6_IJNS7_ILi128EEENS7_ILi96EEENS7_ILi192EEEEEELi192ENS_6half_tEfNS_4arch4Sm90ELb1ELb0ELb0ELb0ELb1ELb0ELb0ELb1ELb1ELb1ELb1ELb0EEENS1_21CollectiveEpilogueFwdINS6_IJSA_SC_SB_EEES9_SE_SG_Li256ELb0ELb1ELb1ELb0EEENS1_19SingleTileSchedulerILb0ELb1ELb1ELi128EEEEEEEEEvNT_6ParamsE)
        /*004c*/ 	.short	0x0380
        /*004e*/ 	.short	0x0a00


	//----- nvinfo : EIATTR_SW_WAR
	.align		4
.L_470:
        /*0050*/ 	.byte	0x04, 0x36
        /*0052*/ 	.short	(.L_472 - .L_471)
.L_471:
        /*0054*/ 	.word	0x00000008
.L_472:


//--------------------- .nv.info._ZN7cutlass13device_kernelIN5flash11enable_sm90INS1_16FlashAttnFwdSm90INS1_25CollectiveMainloopFwdSm90ILi2EN4cute5tupleIJNS5_1CILi1EEES8_S8_EEENS6_IJNS7_ILi128EEENS7_ILi96EEENS7_ILi192EEEEEELi192ENS_6half_tEfNS_4arch4Sm90ELb1ELb0ELb0ELb1ELb1ELb0ELb0ELb1ELb1ELb1ELb1ELb0EEENS1_21CollectiveEpilogueFwdINS6_IJSA_SC_SB_EEES9_SE_SG_Li256ELb1ELb1ELb1ELb0EEENS1_36VarlenDynamicPersistentTileSchedulerILi128ELi96ELi256ELi128ELb1ELb1ELb1ELb1ELb1ELb1EEEEEEEEEvNT_6ParamsE --------------------------
	.section	.nv.info._ZN7cutlass13device_kernelIN5flash11enable_sm90INS1_16FlashAttnFwdSm90INS1_25CollectiveMainloopFwdSm90ILi2EN4cute5tupleIJNS5_1CILi1EEES8_S8_EEENS6_IJNS7_ILi128EEENS7_ILi96EEENS7_ILi192EEEEEELi192ENS_6half_tEfNS_4arch4Sm90ELb1ELb0ELb0ELb1ELb1ELb0ELb0ELb1ELb1ELb1ELb1ELb0EEENS1_21CollectiveEpilogueFwdINS6_IJSA_SC_SB_EEES9_SE_SG_Li256ELb1ELb1ELb1ELb0EEENS1_36VarlenDynamicPersistentTileSchedulerILi128ELi96ELi256ELi128ELb1ELb1ELb1ELb1ELb1ELb1EEEEEEEEEvNT_6ParamsE,"",@"SHT_CUDA_INFO"
	.sectionflags	@""
	.align	4


	//----- nvinfo : EIATTR_CUDA_API_VERSION
	.align		4
        /*0000*/ 	.byte	0x04, 0x37
        /*0002*/ 	.short	(.L_474 - .L_473)
.L_473:
        /*0004*/ 	.word	0x00000082


	//----- nvinfo : EIATTR_KPARAM_INFO
	.align		4
.L_474:
        /*0008*/ 	.byte	0x04, 0x17
        /*000a*/ 	.short	(.L_476 - .L_475)
.L_475:
        /*000c*/ 	.word	0x00000000
        /*0010*/ 	.short	0x0000
        /*0012*/ 	.short	0x0000
        /*0014*/ 	.byte	0x00, 0xf0, 0x01, 0x2a


	//----- nvinfo : EIATTR_SPARSE_MMA_MASK
	.align		4
.L_476:
        /*0018*/ 	.byte	0x03, 0x50
        /*001a*/ 	.short	0x0000


	//----- nvinfo : EIATTR_MAXREG_COUNT
	.align		4
        /*001c*/ 	.byte	0x03, 0x1b
        /*001e*/ 	.short	0x00a8


	//----- nvinfo : EIATTR_MERCURY_ISA_VERSION
	.align		4
        /*0020*/ 	.byte	0x03, 0x5f
        /*0022*/ 	.short	0x0101


	//----- nvinfo : EIATTR_VRC_CTA_INIT_COUNT
	.align		4
        /*0024*/ 	.byte	0x02, 0x4a
	.zero		1
	.zero		1


	//----- nvinfo : EIATTR_EXIT_INSTR_OFFSETS
	.align		4
        /*0028*/ 	.byte	0x04, 0x1c
        /*002a*/ 	.short	(.L_478 - .L_477)


	//   ....[0]....
.L_477:
        /*002c*/ 	.word	0x00000010


	//----- nvinfo : EIATTR_MAX_THREADS
	.align		4
.L_478:
        /*0030*/ 	.byte	0x04, 0x05
        /*0032*/ 	.short	(.L_480 - .L_479)
.L_479:
        /*0034*/ 	.word	0x00000180
        /*0038*/ 	.word	0x00000001
        /*003c*/ 	.word	0x00000001


	//----- nvinfo : EIATTR_CBANK_PARAM_SIZE
	.align		4
.L_480:
        /*0040*/ 	.byte	0x03, 0x19
        /*0042*/ 	.short	0x0a80


	//----- nvinfo : EIATTR_PARAM_CBANK
	.align		4
        /*0044*/ 	.byte	0x04, 0x0a
        /*0046*/ 	.short	(.L_482 - .L_481)
	.align		4
.L_481:
        /*0048*/ 	.word	index@(.nv.constant0._ZN7cutlass13device_kernelIN5flash11enable_sm90INS1_16FlashAttnFwdSm90INS1_25CollectiveMainloopFwdSm90ILi2EN4cute5tupleIJNS5_1CILi1EEES8_S8_EEENS6_IJNS7_ILi128EEENS7_ILi96EEENS7_ILi192EEEEEELi192ENS_6half_tEfNS_4arch4Sm90ELb1ELb0ELb0ELb1ELb1ELb0ELb0ELb1ELb1ELb1ELb1ELb0EEENS1_21CollectiveEpilogueFwdINS6_IJSA_SC_SB_EEES9_SE_SG_Li256ELb1ELb1ELb1ELb0EEENS1_36VarlenDynamicPersistentTileSchedulerILi128ELi96ELi256ELi128ELb1ELb1ELb1ELb1ELb1ELb1EEEEEEEEEvNT_6ParamsE)
        /*004c*/ 	.short	0x0380
        /*004e*/ 	.short	0x0a80


	//----- nvinfo : EIATTR_SW_WAR
	.align		4
.L_482:
        /*0050*/ 	.byte	0x04, 0x36
        /*0052*/ 	.short	(.L_484 - .L_483)
.L_483:
        /*0054*/ 	.word	0x00000008
.L_484:


//--------------------- .nv.info._ZN7cutlass13device_kernelIN5flash11enable_sm90INS1_16FlashAttnFwdSm90INS1_25CollectiveMainloopFwdSm90ILi2EN4cute5tupleIJNS5_1CILi1EEES8_S8_EEENS6_IJNS7_ILi128EEENS7_ILi96EEENS7_ILi192EEEEEELi192ENS_6half_tEfNS_4arch4Sm90ELb1ELb0ELb0ELb1ELb1ELb1ELb0ELb1ELb1ELb1ELb1ELb0EEENS1_21CollectiveEpilogueFwdINS6_IJSA_SC_SB_EEES9_SE_SG_Li256ELb1ELb1ELb1ELb0EEENS1_36VarlenDynamicPersistentTileSchedulerILi128ELi96ELi256ELi128ELb1ELb1ELb1ELb1ELb1ELb1EEEEEEEEEvNT_6ParamsE --------------------------
	.section	.nv.info._ZN7cutlass13device_kernelIN5flash11enable_sm90INS1_16FlashAttnFwdSm90INS1_25CollectiveMainloopFwdSm90ILi2EN4cute5tupleIJNS5_1CILi1EEES8_S8_EEENS6_IJNS7_ILi128EEENS7_ILi96EEENS7_ILi192EEEEEELi192ENS_6half_tEfNS_4arch4Sm90ELb1ELb0ELb0ELb1ELb1ELb1ELb0ELb1ELb1ELb1ELb1ELb0EEENS1_21CollectiveEpilogueFwdINS6_IJSA_SC_SB_EEES9_SE_SG_Li256ELb1ELb1ELb1ELb0EEENS1_36VarlenDynamicPersistentTileSchedulerILi128ELi96ELi256ELi128ELb1ELb1ELb1ELb1ELb1ELb1EEEEEEEEEvNT_6ParamsE,"",@"SHT_CUDA_INFO"
	.sectionflags	@""
	.align	4


	//----- nvinfo : EIATTR_CUDA_API_VERSION
	.align		4
        /*0000*/ 	.byte	0x04, 0x37
        /*0002*/ 	.short	(.L_486 - .L_485)
.L_485:
        /*0004*/ 	.word	0x00000082


	//----- nvinfo : EIATTR_KPARAM_INFO
	.align		4
.L_486:
        /*0008*/ 	.byte	0x04, 0x17
        /*000a*/ 	.short	(.L_488 - .L_487)
.L_487:
        /*000c*/ 	.word	0x00000000
        /*0010*/ 	.short	0x0000
        /*0012*/ 	.short	0x0000
        /*0014*/ 	.byte	0x00, 0xf0, 0x01, 0x2a


	//----- nvinfo : EIATTR_SPARSE_MMA_MASK
	.align		4
.L_488:
        /*0018*/ 	.byte	0x03, 0x50
        /*001a*/ 	.short	0x0000


	//----- nvinfo : EIATTR_MAXREG_COUNT
	.align		4
        /*001c*/ 	.byte	0x03, 0x1b
        /*001e*/ 	.short	0x00a8


	//----- nvinfo : EIATTR_MERCURY_ISA_VERSION
	.align		4
        /*0020*/ 	.byte	0x03, 0x5f
        /*0022*/ 	.short	0x0101


	//----- nvinfo : EIATTR_VRC_CTA_INIT_COUNT
	.align		4
        /*0024*/ 	.byte	0x02, 0x4a
	.zero		1
	.zero		1


	//----- nvinfo : EIATTR_EXIT_INSTR_OFFSETS
	.align		4
        /*0028*/ 	.byte	0x04, 0x1c
        /*002a*/ 	.short	(.L_490 - .L_489)


	//   ....[0]....
.L_489:
        /*002c*/ 	.word	0x00000010


	//----- nvinfo : EIATTR_MAX_THREADS
	.align		4
.L_490:
        /*0030*/ 	.byte	0x04, 0x05
        /*0032*/ 	.short	(.L_492 - .L_491)
.L_491:
        /*0034*/ 	.word	0x00000180
        /*0038*/ 	.word	0x00000001
        /*003c*/ 	.word	0x00000001


	//----- nvinfo : EIATTR_CBANK_PARAM_SIZE
	.align		4
.L_492:
        /*0040*/ 	.byte	0x03, 0x19
        /*0042*/ 	.short	0x0a80


	//----- nvinfo : EIATTR_PARAM_CBANK
	.align		4
        /*0044*/ 	.byte	0x04, 0x0a
        /*0046*/ 	.short	(.L_494 - .L_493)
	.align		4
.L_493:
        /*0048*/ 	.word	index@(.nv.constant0._ZN7cutlass13device_kernelIN5flash11enable_sm90INS1_16FlashAttnFwdSm90INS1_25CollectiveMainloopFwdSm90ILi2EN4cute5tupleIJNS5_1CILi1EEES8_S8_EEENS6_IJNS7_ILi128EEENS7_ILi96EEENS7_ILi192EEEEEELi192ENS_6half_tEfNS_4arch4Sm90ELb1ELb0ELb0ELb1ELb1ELb1ELb0ELb1ELb1ELb1ELb1ELb0EEENS1_21CollectiveEpilogueFwdINS6_IJSA_SC_SB_EEES9_SE_SG_Li256ELb1ELb1ELb1ELb0EEENS1_36VarlenDynamicPersistentTileSchedulerILi128ELi96ELi256ELi128ELb1ELb1ELb1ELb1ELb1ELb1EEEEEEEEEvNT_6ParamsE)
        /*004c*/ 	.short	0x0380
        /*004e*/ 	.short	0x0a80


	//----- nvinfo : EIATTR_SW_WAR
	.align		4
.L_494:
        /*0050*/ 	.byte	0x04, 0x36
        /*0052*/ 	.short	(.L_496 - .L_495)
.L_495:
        /*0054*/ 	.word	0x00000008
.L_496:


//--------------------- .nv.info._ZN7cutlass13device_kernelIN5flash11enable_sm90INS1_16FlashAttnFwdSm90INS1_25CollectiveMainloopFwdSm90ILi2EN4cute5tupleIJNS5_1CILi1EEES8_S8_EEENS6_IJNS7_ILi128EEESA_SA_EEELi128ENS_6half_tEfNS_4arch4Sm90ELb0ELb0ELb0ELb0ELb1ELb0ELb0ELb1ELb1ELb1ELb1ELb0EEENS1_21CollectiveEpilogueFwdISB_S9_SC_SE_Li256ELb0ELb1ELb1ELb0EEENS1_19SingleTileSchedulerILb0ELb1ELb1ELi128EEEEEEEEEvNT_6ParamsE --------------------------
	.section	.nv.info._ZN7cutlass13device_kernelIN5flash11enable_sm90INS1_16FlashAttnFwdSm90INS1_25CollectiveMainloopFwdSm90ILi2EN4cute5tupleIJNS5_1CILi1EEES8_S8_EEENS6_IJNS7_ILi128EEESA_SA_EEELi128ENS_6half_tEfNS_4arch4Sm90ELb0ELb0ELb0ELb0ELb1ELb0ELb0ELb1ELb1ELb1ELb1ELb0EEENS1_21CollectiveEpilogueFwdISB_S9_SC_SE_Li256ELb0ELb1ELb1ELb0EEENS1_19SingleTileSchedulerILb0ELb1ELb1ELi128EEEEEEEEEvNT_6ParamsE,"",@"SHT_CUDA_INFO"
	.sectionflags	@""
	.align	4


	//----- nvinfo : EIATTR_CUDA_API_VERSION
	.align		4
        /*0000*/ 	.byte	0x04, 0x37
        /*0002*/ 	.short	(.L_498 - .L_497)
.L_497:
        /*0004*/ 	.word	0x00000082


	//----- nvinfo : EIATTR_KPARAM_INFO
	.align		4
.L_498:
        /*0008*/ 	.byte	0x04, 0x17
        /*000a*/ 	.short	(.L_500 - .L_499)
.L_499:
        /*000c*/ 	.word	0x00000000
        /*0010*/ 	.short	0x0000
        /*0012*/ 	.short	0x0000
        /*0014*/ 	.byte	0x00, 0xf0, 0x01, 0x28


	//----- nvinfo : EIATTR_SPARSE_MMA_MASK
	.align		4
.L_500:
        /*0018*/ 	.byte	0x03, 0x50
        /*001a*/ 	.short	0x0000


	//----- nvinfo : EIATTR_MAXREG_COUNT
	.align		4
        /*001c*/ 	.byte	0x03, 0x1b
        /*001e*/ 	.short	0x00a8


	//----- nvinfo : EIATTR_MERCURY_ISA_VERSION
	.align		4
        /*0020*/ 	.byte	0x03, 0x5f
        /*0022*/ 	.short	0x0101


	//----- nvinfo : EIATTR_VRC_CTA_INIT_COUNT
	.align		4
        /*0024*/ 	.byte	0x02, 0x4a
	.zero		1
	.zero		1


	//----- nvinfo : EIATTR_EXIT_INSTR_OFFSETS
	.align		4
        /*0028*/ 	.byte	0x04, 0x1c
        /*002a*/ 	.short	(.L_502 - .L_501)


	//   ....[0]....
.L_501:
        /*002c*/ 	.word	0x00000010


	//----- nvinfo : EIATTR_MAX_THREADS
	.align		4
.L_502:
        /*0030*/ 	.byte	0x04, 0x05
        /*0032*/ 	.short	(.L_504 - .L_503)
.L_503:
        /*0034*/ 	.word	0x00000180
        /*0038*/ 	.word	0x00000001
        /*003c*/ 	.word	0x00000001


	//----- nvinfo : EIATTR_CBANK_PARAM_SIZE
	.align		4
.L_504:
        /*0040*/ 	.byte	0x03, 0x19
        /*0042*/ 	.short	0x0a00


	//----- nvinfo : EIATTR_PARAM_CBANK
	.align		4
        /*0044*/ 	.byte	0x04, 0x0a
        /*0046*/ 	.short	(.L_506 - .L_505)
	.align		4
.L_505:
        /*0048*/ 	.word	index@(.nv.constant0._ZN7cutlass13device_kernelIN5flash11enable_sm90INS1_16FlashAttnFwdSm90INS1_25CollectiveMainloopFwdSm90ILi2EN4cute5tupleIJNS5_1CILi1EEES8_S8_EEENS6_IJNS7_ILi128EEESA_SA_EEELi128ENS_6half_tEfNS_4arch4Sm90ELb0ELb0ELb0ELb0ELb1ELb0ELb0ELb1ELb1ELb1ELb1ELb0EEENS1_21CollectiveEpilogueFwdISB_S9_SC_SE_Li256ELb0ELb1ELb1ELb0EEENS1_19SingleTileSchedulerILb0ELb1ELb1ELi128EEEEEEEEEvNT_6ParamsE)
        /*004c*/ 	.short	0x0380
        /*004e*/ 	.short	0x0a00


	//----- nvinfo : EIATTR_SW_WAR
	.align		4
.L_506:
        /*0050*/ 	.byte	0x04, 0x36
        /*0052*/ 	.short	(.L_508 - .L_507)
.L_507:
        /*0054*/ 	.word	0x00000008
.L_508:


//--------------------- .nv.info._ZN7cutlass13device_kernelIN5flash11enable_sm90INS1_16FlashAttnFwdSm90INS1_25CollectiveMainloopFwdSm90ILi2EN4cute5tupleIJNS5_1CILi1EEES8_S8_EEENS6_IJNS7_ILi128EEESA_SA_EEELi128ENS_6half_tEfNS_4arch4Sm90ELb0ELb0ELb0ELb1ELb1ELb0ELb0ELb1ELb1ELb1ELb1ELb0EEENS1_21CollectiveEpilogueFwdISB_S9_SC_SE_Li256ELb1ELb1ELb1ELb0EEENS1_36VarlenDynamicPersistentTileSchedulerILi128ELi128ELi256ELi128ELb1ELb1ELb1ELb0ELb1ELb1EEEEEEEEEvNT_6ParamsE --------------------------
	.section	.nv.info._ZN7cutlass13device_kernelIN5flash11enable_sm90INS1_16FlashAttnFwdSm90INS1_25CollectiveMainloopFwdSm90ILi2EN4cute5tupleIJNS5_1CILi1EEES8_S8_EEENS6_IJNS7_ILi128EEESA_SA_EEELi128ENS_6half_tEfNS_4arch4Sm90ELb0ELb0ELb0ELb1ELb1ELb0ELb0ELb1ELb1ELb1ELb1ELb0EEENS1_21CollectiveEpilogueFwdISB_S9_SC_SE_Li256ELb1ELb1ELb1ELb0EEENS1_36VarlenDynamicPersistentTileSchedulerILi128ELi128ELi256ELi128ELb1ELb1ELb1ELb0ELb1ELb1EEEEEEEEEvNT_6ParamsE,"",@"SHT_CUDA_INFO"
	.sectionflags	@""
	.align	4


	//----- nvinfo : EIATTR_CUDA_API_VERSION
	.align		4
        /*0000*/ 	.byte	0x04, 0x37
        /*0002*/ 	.short	(.L_510 - .L_509)
.L_509:
        /*0004*/ 	.word	0x00000082


	//----- nvinfo : EIATTR_KPARAM_INFO
	.align		4
.L_510:
        /*0008*/ 	.byte	0x04, 0x17
        /*000a*/ 	.short	(.L_512 - .L_511)
.L_511:
        /*000c*/ 	.word	0x00000000
        /*0010*/ 	.short	0x0000
        /*0012*/ 	.short	0x0000
        /*0014*/ 	.byte	0x00, 0xf0, 0x01, 0x2a


	//----- nvinfo : EIATTR_SPARSE_MMA_MASK
	.align		4
.L_512:
        /*0018*/ 	.byte	0x03, 0x50
        /*001a*/ 	.short	0x0000


	//----- nvinfo : EIATTR_MAXREG_COUNT
	.align		4
        /*001c*/ 	.byte	0x03, 0x1b
        /*001e*/ 	.short	0x00a8


	//----- nvinfo : EIATTR_MERCURY_ISA_VERSION
	.align		4
        /*0020*/ 	.byte	0x03, 0x5f
        /*0022*/ 	.short	0x0101


	//----- nvinfo : EIATTR_VRC_CTA_INIT_COUNT
	.align		4
        /*0024*/ 	.byte	0x02, 0x4a
	.zero		1
	.zero		1


	//----- nvinfo : EIATTR_EXIT_INSTR_OFFSETS
	.align		4
        /*0028*/ 	.byte	0x04, 0x1c
        /*002a*/ 	.short	(.L_514 - .L_513)


	//   ....[0]....
.L_513:
        /*002c*/ 	.word	0x00000010


	//----- nvinfo : EIATTR_MAX_THREADS
	.align		4
.L_514:
        /*0030*/ 	.byte	0x04, 0x05
        /*0032*/ 	.short	(.L_516 - .L_515)
.L_515:
        /*0034*/ 	.word	0x00000180
        /*0038*/ 	.word	0x00000001
        /*003c*/ 	.word	0x00000001


	//----- nvinfo : EIATTR_CBANK_PARAM_SIZE
	.align		4
.L_516:
        /*0040*/ 	.byte	0x03, 0x19
        /*0042*/ 	.short	0x0a80


	//----- nvinfo : EIATTR_PARAM_CBANK
	.align		4
        /*0044*/ 	.byte	0x04, 0x0a
        /*0046*/ 	.short	(.L_518 - .L_517)
	.align		4
.L_517:
        /*0048*/ 	.word	index@(.nv.constant0._ZN7cutlass13device_kernelIN5flash11enable_sm90INS1_16FlashAttnFwdSm90INS1_25CollectiveMainloopFwdSm90ILi2EN4cute5tupleIJNS5_1CILi1EEES8_S8_EEENS6_IJNS7_ILi128EEESA_SA_EEELi128ENS_6half_tEfNS_4arch4Sm90ELb0ELb0ELb0ELb1ELb1ELb0ELb0ELb1ELb1ELb1ELb1ELb0EEENS1_21CollectiveEpilogueFwdISB_S9_SC_SE_Li256ELb1ELb1ELb1ELb0EEENS1_36VarlenDynamicPersistentTileSchedulerILi128ELi128ELi256ELi128ELb1ELb1ELb1ELb0ELb1ELb1EEEEEEEEEvNT_6ParamsE)
        /*004c*/ 	.short	0x0380
        /*004e*/ 	.short	0x0a80


	//----- nvinfo : EIATTR_SW_WAR
	.align		4
.L_518:
        /*0050*/ 	.byte	0x04, 0x36
        /*0052*/ 	.short	(.L_520 - .L_519)
.L_519:
        /*0054*/ 	.word	0x00000008
.L_520:


//--------------------- .nv.info._ZN7cutlass13device_kernelIN5flash11enable_sm90INS1_16FlashAttnFwdSm90INS1_25CollectiveMainloopFwdSm90ILi2EN4cute5tupleIJNS5_1CILi1EEES8_S8_EEENS6_IJNS7_ILi128EEESA_SA_EEELi128ENS_6half_tEfNS_4arch4Sm90ELb0ELb0ELb0ELb1ELb1ELb1ELb0ELb1ELb1ELb1ELb1ELb0EEENS1_21CollectiveEpilogueFwdISB_S9_SC_SE_Li256ELb1ELb1ELb1ELb0EEENS1_36VarlenDynamicPersistentTileSchedulerILi128ELi128ELi256ELi128ELb1ELb1ELb1ELb0ELb1ELb1EEEEEEEEEvNT_6ParamsE --------------------------
	.section	.nv.info._ZN7cutlass13device_kernelIN5flash11enable_sm90INS1_16FlashAttnFwdSm90INS1_25CollectiveMainloopFwdSm90ILi2EN4cute5tupleIJNS5_1CILi1EEES8_S8_EEENS6_IJNS7_ILi128EEESA_SA_EEELi128ENS_6half_tEfNS_4arch4Sm90ELb0ELb0ELb0ELb1ELb1ELb1ELb0ELb1ELb1ELb1ELb1ELb0EEENS1_21CollectiveEpilogueFwdISB_S9_SC_SE_Li256ELb1ELb1ELb1ELb0EEENS1_36VarlenDynamicPersistentTileSchedulerILi128ELi128ELi256ELi128ELb1ELb1ELb1ELb0ELb1ELb1EEEEEEEEEvNT_6ParamsE,"",@"SHT_CUDA_INFO"
	.sectionflags	@""
	.align	4


	//----- nvinfo : EIATTR_CUDA_API_VERSION
	.align		4
        /*0000*/ 	.byte	0x04, 0x37
        /*0002*/ 	.short	(.L_522 - .L_521)
.L_521:
        /*0004*/ 	.word	0x00000082


	//----- nvinfo : EIATTR_KPARAM_INFO
	.align		4
.L_522:
        /*0008*/ 	.byte	0x04, 0x17
        /*000a*/ 	.short	(.L_524 - .L_523)
.L_523:
        /*000c*/ 	.word	0x00000000
        /*0010*/ 	.short	0x0000
        /*0012*/ 	.short	0x0000
        /*0014*/ 	.byte	0x00, 0xf0, 0x01, 0x2a


	//----- nvinfo : EIATTR_SPARSE_MMA_MASK
	.align		4
.L_524:
        /*0018*/ 	.byte	0x03, 0x50
        /*001a*/ 	.short	0x0000


	//----- nvinfo : EIATTR_MAXREG_COUNT
	.align		4
        /*001c*/ 	.byte	0x03, 0x1b
        /*001e*/ 	.short	0x00a8


	//----- nvinfo : EIATTR_MERCURY_ISA_VERSION
	.align		4
        /*0020*/ 	.byte	0x03, 0x5f
        /*0022*/ 	.short	0x0101


	//----- nvinfo : EIATTR_VRC_CTA_INIT_COUNT
	.align		4
        /*0024*/ 	.byte	0x02, 0x4a
	.zero		1
	.zero		1


	//----- nvinfo : EIATTR_EXIT_INSTR_OFFSETS
	.align		4
        /*0028*/ 	.byte	0x04, 0x1c
        /*002a*/ 	.short	(.L_526 - .L_525)


	//   ....[0]....
.L_525:
        /*002c*/ 	.word	0x00000010


	//----- nvinfo : EIATTR_MAX_THREADS
	.align		4
.L_526:
        /*0030*/ 	.byte	0x04, 0x05
        /*0032*/ 	.short	(.L_528 - .L_527)
.L_527:
        /*0034*/ 	.word	0x00000180
        /*0038*/ 	.word	0x00000001
        /*003c*/ 	.word	0x00000001


	//----- nvinfo : EIATTR_CBANK_PARAM_SIZE
	.align		4
.L_528:
        /*0040*/ 	.byte	0x03, 0x19
        /*0042*/ 	.short	0x0a80


	//----- nvinfo : EIATTR_PARAM_CBANK
	.align		4
        /*0044*/ 	.byte	0x04, 0x0a
        /*0046*/ 	.short	(.L_530 - .L_529)
	.align		4
.L_529:
        /*0048*/ 	.word	index@(.nv.constant0._ZN7cutlass13device_kernelIN5flash11enable_sm90INS1_16FlashAttnFwdSm90INS1_25CollectiveMainloopFwdSm90ILi2EN4cute5tupleIJNS5_1CILi1EEES8_S8_EEENS6_IJNS7_ILi128EEESA_SA_EEELi128ENS_6half_tEfNS_4arch4Sm90ELb0ELb0ELb0ELb1ELb1ELb1ELb0ELb1ELb1ELb1ELb1ELb0EEENS1_21CollectiveEpilogueFwdISB_S9_SC_SE_Li256ELb1ELb1ELb1ELb0EEENS1_36VarlenDynamicPersistentTileSchedulerILi128ELi128ELi256ELi128ELb1ELb1ELb1ELb0ELb1ELb1EEEEEEEEEvNT_6ParamsE)
        /*004c*/ 	.short	0x0380
        /*004e*/ 	.short	0x0a80


	//----- nvinfo : EIATTR_SW_WAR
	.align		4
.L_530:
        /*0050*/ 	.byte	0x04, 0x36
        /*0052*/ 	.short	(.L_532 - .L_531)
.L_531:
        /*0054*/ 	.word	0x00000008
.L_532:


//--------------------- .nv.info._ZN7cutlass13device_kernelIN5flash11enable_sm90INS1_16FlashAttnFwdSm90INS1_25CollectiveMainloopFwdSm90ILi2EN4cute5tupleIJNS5_1CILi1EEES8_S8_EEENS6_IJNS7_ILi128EEESA_SA_EEELi128ENS_6half_tEfNS_4arch4Sm90ELb0ELb1ELb0ELb0ELb1ELb0ELb0ELb1ELb1ELb1ELb1ELb0EEENS1_21CollectiveEpilogueFwdISB_S9_SC_SE_Li256ELb0ELb1ELb1ELb0EEENS1_19SingleTileSchedulerILb0ELb1ELb1ELi128EEEEEEEEEvNT_6ParamsE --------------------------
	.section	.nv.info._ZN7cutlass13device_kernelIN5flash11enable_sm90INS1_16FlashAttnFwdSm90INS1_25CollectiveMainloopFwdSm90ILi2EN4cute5tupleIJNS5_1CILi1EEES8_S8_EEENS6_IJNS7_ILi128EEESA_SA_EEELi128ENS_6half_tEfNS_4arch4Sm90ELb0ELb1ELb0ELb0ELb1ELb0ELb0ELb1ELb1ELb1ELb1ELb0EEENS1_21CollectiveEpilogueFwdISB_S9_SC_SE_Li256ELb0ELb1ELb1ELb0EEENS1_19SingleTileSchedulerILb0ELb1ELb1ELi128EEEEEEEEEvNT_6ParamsE,"",@"SHT_CUDA_INFO"
	.sectionflags	@""
	.align	4


	//----- nvinfo : EIATTR_CUDA_API_VERSION
	.align		4
        /*0000*/ 	.byte	0x04, 0x37
        /*0002*/ 	.short	(.L_534 - .L_533)
.L_533:
        /*0004*/ 	.word	0x00000082


	//----- nvinfo : EIATTR_KPARAM_INFO
	.align		4
.L_534:
        /*0008*/ 	.byte	0x04, 0x17
        /*000a*/ 	.short	(.L_536 - .L_535)
.L_535:
        /*000c*/ 	.word	0x00000000
        /*0010*/ 	.short	0x0000
        /*0012*/ 	.short	0x0000
        /*0014*/ 	.byte	0x00, 0xf0, 0x01, 0x28


	//----- nvinfo : EIATTR_SPARSE_MMA_MASK
	.align		4
.L_536:
        /*0018*/ 	.byte	0x03, 0x50
        /*001a*/ 	.short	0x0000


	//----- nvinfo : EIATTR_MAXREG_COUNT
	.align		4
        /*001c*/ 	.byte	0x03, 0x1b
        /*001e*/ 	.short	0x00a8


	//----- nvinfo : EIATTR_MERCURY_ISA_VERSION
	.align		4
        /*0020*/ 	.byte	0x03, 0x5f
        /*0022*/ 	.short	0x0101


	//----- nvinfo : EIATTR_VRC_CTA_INIT_COUNT
	.align		4
        /*0024*/ 	.byte	0x02, 0x4a
	.zero		1
	.zero		1


	//----- nvinfo : EIATTR_EXIT_INSTR_OFFSETS
	.align		4
        /*0028*/ 	.byte	0x04, 0x1c
        /*002a*/ 	.short	(.L_538 - .L_537)


	//   ....[0]....
.L_537:
        /*002c*/ 	.word	0x00000010


	//----- nvinfo : EIATTR_MAX_THREADS
	.align		4
.L_538:
        /*0030*/ 	.byte	0x04, 0x05
        /*0032*/ 	.short	(.L_540 - .L_539)
.L_539:
        /*0034*/ 	.word	0x00000180
        /*0038*/ 	.word	0x00000001
        /*003c*/ 	.word	0x00000001


	//----- nvinfo : EIATTR_CBANK_PARAM_SIZE
	.align		4
.L_540:
        /*0040*/ 	.byte	0x03, 0x19
        /*0042*/ 	.short	0x0a00


	//----- nvinfo : EIATTR_PARAM_CBANK
	.align		4
        /*0044*/ 	.byte	0x04, 0x0a
        /*0046*/ 	.short	(.L_542 - .L_541)
	.align		4
.L_541:
        /*0048*/ 	.word	index@(.nv.constant0._ZN7cutlass13device_kernelIN5flash11enable_sm90INS1_16FlashAttnFwdSm90INS1_25CollectiveMainloopFwdSm90ILi2EN4cute5tupleIJNS5_1CILi1EEES8_S8_EEENS6_IJNS7_ILi128EEESA_SA_EEELi128ENS_6half_tEfNS_4arch4Sm90ELb0ELb1ELb0ELb0ELb1ELb0ELb0ELb1ELb1ELb1ELb1ELb0EEENS1_21CollectiveEpilogueFwdISB_S9_SC_SE_Li256ELb0ELb1ELb1ELb0EEENS1_19SingleTileSchedulerILb0ELb1ELb1ELi128EEEEEEEEEvNT_6ParamsE)
        /*004c*/ 	.short	0x0380
        /*004e*/ 	.short	0x0a00


	//----- nvinfo : EIATTR_SW_WAR
	.align		4
.L_542:
        /*0050*/ 	.byte	0x04, 0x36
        /*0052*/ 	.short	(.L_544 - .L_543)
.L_543:
        /*0054*/ 	.word	0x00000008
.L_544:


//--------------------- .nv.info._ZN7cutlass13device_kernelIN5flash11enable_sm90INS1_16FlashAttnFwdSm90INS1_25CollectiveMainloopFwdSm90ILi2EN4cute5tupleIJNS5_1CILi1EEES8_S8_EEENS6_IJNS7_ILi128EEESA_SA_EEELi128ENS_6half_tEfNS_4arch4Sm90ELb0ELb1ELb0ELb1ELb1ELb0ELb0ELb1ELb1ELb1ELb1ELb0EEENS1_21CollectiveEpilogueFwdISB_S9_SC_SE_Li256ELb1ELb1ELb1ELb0EEENS1_36VarlenDynamicPersistentTileSchedulerILi128ELi128ELi256ELi128ELb1ELb1ELb1ELb1ELb0ELb1EEEEEEEEEvNT_6ParamsE --------------------------
	.section	.nv.info._ZN7cutlass13device_kernelIN5flash11enable_sm90INS1_16FlashAttnFwdSm90INS1_25CollectiveMainloopFwdSm90ILi2EN4cute5tupleIJNS5_1CILi1EEES8_S8_EEENS6_IJNS7_ILi128EEESA_SA_EEELi128ENS_6half_tEfNS_4arch4Sm90ELb0ELb1ELb0ELb1ELb1ELb0ELb0ELb1ELb1ELb1ELb1ELb0EEENS1_21CollectiveEpilogueFwdISB_S9_SC_SE_Li256ELb1ELb1ELb1ELb0EEENS1_36VarlenDynamicPersistentTileSchedulerILi128ELi128ELi256ELi128ELb1ELb1ELb1ELb1ELb0ELb1EEEEEEEEEvNT_6ParamsE,"",@"SHT_CUDA_INFO"
	.sectionflags	@""
	.align	4


	//----- nvinfo : EIATTR_CUDA_API_VERSION
	.align		4
        /*0000*/ 	.byte	0x04, 0x37
        /*0002*/ 	.short	(.L_546 - .L_545)
.L_545:
        /*0004*/ 	.word	0x00000082


	//----- nvinfo : EIATTR_KPARAM_INFO
	.align		4
.L_546:
        /*0008*/ 	.byte	0x04, 0x17
        /*000a*/ 	.short	(.L_548 - .L_547)
.L_547:
        /*000c*/ 	.word	0x00000000
        /*0010*/ 	.short	0x0000
        /*0012*/ 	.short	0x0000
        /*0014*/ 	.byte	0x00, 0xf0, 0x01, 0x2a


	//----- nvinfo : EIATTR_SPARSE_MMA_MASK
	.align		4
.L_548:
        /*0018*/ 	.byte	0x03, 0x50
        /*001a*/ 	.short	0x0000


	//----- nvinfo : EIATTR_MAXREG_COUNT
	.align		4
        /*001c*/ 	.byte	0x03, 0x1b
        /*001e*/ 	.short	0x00a8


	//----- nvinfo : EIATTR_MERCURY_ISA_VERSION
	.align		4
        /*0020*/ 	.byte	0x03, 0x5f
        /*0022*/ 	.short	0x0101


	//----- nvinfo : EIATTR_VRC_CTA_INIT_COUNT
	.align		4
        /*0024*/ 	.byte	0x02, 0x4a
	.zero		1
	.zero		1


	//----- nvinfo : EIATTR_EXIT_INSTR_OFFSETS
	.align		4
        /*0028*/ 	.byte	0x04, 0x1c
        /*002a*/ 	.short	(.L_550 - .L_549)


	//   ....[0]....
.L_549:
        /*002c*/ 	.word	0x00000010


	//----- nvinfo : EIATTR_MAX_THREADS
	.align		4
.L_550:
        /*0030*/ 	.byte	0x04, 0x05
        /*0032*/ 	.short	(.L_552 - .L_551)
.L_551:
        /*0034*/ 	.word	0x00000180
        /*0038*/ 	.word	0x00000001
        /*003c*/ 	.word	0x00000001


	//----- nvinfo : EIATTR_CBANK_PARAM_SIZE
	.align		4
.L_552:
        /*0040*/ 	.byte	0x03, 0x19
        /*0042*/ 	.short	0x0a80


	//----- nvinfo : EIATTR_PARAM_CBANK
	.align		4
        /*0044*/ 	.byte	0x04, 0x0a
        /*0046*/ 	.short	(.L_554 - .L_553)
	.align		4
.L_553:
        /*0048*/ 	.word	index@(.nv.constant0._ZN7cutlass13device_kernelIN5flash11enable_sm90INS1_16FlashAttnFwdSm90INS1_25CollectiveMainloopFwdSm90ILi2EN4cute5tupleIJNS5_1CILi1EEES8_S8_EEENS6_IJNS7_ILi128EEESA_SA_EEELi128ENS_6half_tEfNS_4arch4Sm90ELb0ELb1ELb0ELb1ELb1ELb0ELb0ELb1ELb1ELb1ELb1ELb0EEENS1_21CollectiveEpilogueFwdISB_S9_SC_SE_Li256ELb1ELb1ELb1ELb0EEENS1_36VarlenDynamicPersistentTileSchedulerILi128ELi128ELi256ELi128ELb1ELb1ELb1ELb1ELb0ELb1EEEEEEEEEvNT_6ParamsE)
        /*004c*/ 	.short	0x0380
        /*004e*/ 	.short	0x0a80


	//----- nvinfo : EIATTR_SW_WAR
	.align		4
.L_554:
        /*0050*/ 	.byte	0x04, 0x36
        /*0052*/ 	.short	(.L_556 - .L_555)
.L_555:
        /*0054*/ 	.word	0x00000008
.L_556:


//--------------------- .nv.info._ZN7cutlass13device_kernelIN5flash11enable_sm90INS1_16FlashAttnFwdSm90INS1_25CollectiveMainloopFwdSm90ILi2EN4cute5tupleIJNS5_1CILi1EEES8_S8_EEENS6_IJNS7_ILi128EEESA_SA_EEELi128ENS_6half_tEfNS_4arch4Sm90ELb0ELb1ELb0ELb1ELb1ELb1ELb0ELb1ELb1ELb1ELb1ELb0EEENS1_21CollectiveEpilogueFwdISB_S9_SC_SE_Li256ELb1ELb1ELb1ELb0EEENS1_36VarlenDynamicPersistentTileSchedulerILi128ELi128ELi256ELi128ELb1ELb1ELb1ELb1ELb0ELb1EEEEEEEEEvNT_6ParamsE --------------------------
	.section	.nv.info._ZN7cutlass13device_kernelIN5flash11enable_sm90INS1_16FlashAttnFwdSm90INS1_25CollectiveMainloopFwdSm90ILi2EN4cute5tupleIJNS5_1CILi1EEES8_S8_EEENS6_IJNS7_ILi128EEESA_SA_EEELi128ENS_6half_tEfNS_4arch4Sm90ELb0ELb1ELb0ELb1ELb1ELb1ELb0ELb1ELb1ELb1ELb1ELb0EEENS1_21CollectiveEpilogueFwdISB_S9_SC_SE_Li256ELb1ELb1ELb1ELb0EEENS1_36VarlenDynamicPersistentTileSchedulerILi128ELi128ELi256ELi128ELb1ELb1ELb1ELb1ELb0ELb1EEEEEEEEEvNT_6ParamsE,"",@"SHT_CUDA_INFO"
	.sectionflags	@""
	.align	4


	//----- nvinfo : EIATTR_CUDA_API_VERSION
	.align		4
        /*0000*/ 	.byte	0x04, 0x37
        /*0002*/ 	.short	(.L_558 - .L_557)
.L_557:
        /*0004*/ 	.word	0x00000082


	//----- nvinfo : EIATTR_KPARAM_INFO
	.align		4
.L_558:
        /*0008*/ 	.byte	0x04, 0x17
        /*000a*/ 	.short	(.L_560 - .L_559)
.L_559:
        /*000c*/ 	.word	0x00000000
        /*0010*/ 	.short	0x0000
        /*0012*/ 	.short	0x0000
        /*0014*/ 	.byte	0x00, 0xf0, 0x01, 0x2a


	//----- nvinfo : EIATTR_SPARSE_MMA_MASK
	.align		4
.L_560:
        /*0018*/ 	.byte	0x03, 0x50
        /*001a*/ 	.short	0x0000


	//----- nvinfo : EIATTR_MAXREG_COUNT
	.align		4
        /*001c*/ 	.byte	0x03, 0x1b
        /*001e*/ 	.short	0x00a8


	//----- nvinfo : EIATTR_MERCURY_ISA_VERSION
	.align		4
        /*0020*/ 	.byte	0x03, 0x5f
        /*0022*/ 	.short	0x0101


	//----- nvinfo : EIATTR_VRC_CTA_INIT_COUNT
	.align		4
        /*0024*/ 	.byte	0x02, 0x4a
	.zero		1
	.zero		1


	//----- nvinfo : EIATTR_EXIT_INSTR_OFFSETS
	.align		4
        /*0028*/ 	.byte	0x04, 0x1c
        /*002a*/ 	.short	(.L_562 - .L_561)


	//   ....[0]....
.L_561:
        /*002c*/ 	.word	0x00000010


	//----- nvinfo : EIATTR_MAX_THREADS
	.align		4
.L_562:
        /*0030*/ 	.byte	0x04, 0x05
        /*0032*/ 	.short	(.L_564 - .L_563)
.L_563:
        /*0034*/ 	.word	0x00000180
        /*0038*/ 	.word	0x00000001
        /*003c*/ 	.word	0x00000001


	//----- nvinfo : EIATTR_CBANK_PARAM_SIZE
	.align		4
.L_564:
        /*0040*/ 	.byte	0x03, 0x19
        /*0042*/ 	.short	0x0a80


	//----- nvinfo : EIATTR_PARAM_CBANK
	.align		4
        /*0044*/ 	.byte	0x04, 0x0a
        /*0046*/ 	.short	(.L_566 - .L_565)
	.align		4
.L_565:
        /*0048*/ 	.word	index@(.nv.constant0._ZN7cutlass13device_kernelIN5flash11enable_sm90INS1_16FlashAttnFwdSm90INS1_25CollectiveMainloopFwdSm90ILi2EN4cute5tupleIJNS5_1CILi1EEES8_S8_EEENS6_IJNS7_ILi128EEESA_SA_EEELi128ENS_6half_tEfNS_4arch4Sm90ELb0ELb1ELb0ELb1ELb1ELb1ELb0ELb1ELb1ELb1ELb1ELb0EEENS1_21CollectiveEpilogueFwdISB_S9_SC_SE_Li256ELb1ELb1ELb1ELb0EEENS1_36VarlenDynamicPersistentTileSchedulerILi128ELi128ELi256ELi128ELb1ELb1ELb1ELb1ELb0ELb1EEEEEEEEEvNT_6ParamsE)
        /*004c*/ 	.short	0x0380
        /*004e*/ 	.short	0x0a80


	//----- nvinfo : EIATTR_SW_WAR
	.align		4
.L_566:
        /*0050*/ 	.byte	0x04, 0x36
        /*0052*/ 	.short	(.L_568 - .L_567)
.L_567:
        /*0054*/ 	.word	0x00000008
.L_568:


//--------------------- .nv.info._ZN7cutlass13device_kernelIN5flash11enable_sm90INS1_16FlashAttnFwdSm90INS1_25CollectiveMainloopFwdSm90ILi2EN4cute5tupleIJNS5_1CILi1EEES8_S8_EEENS6_IJNS7_ILi128EEESA_SA_EEELi128ENS_6half_tEfNS_4arch4Sm90ELb1ELb0ELb0ELb0ELb1ELb0ELb0ELb1ELb1ELb1ELb1ELb0EEENS1_21CollectiveEpilogueFwdISB_S9_SC_SE_Li256ELb0ELb1ELb1ELb0EEENS1_19SingleTileSchedulerILb0ELb1ELb1ELi128EEEEEEEEEvNT_6ParamsE --------------------------
	.section	.nv.info._ZN7cutlass13device_kernelIN5flash11enable_sm90INS1_16FlashAttnFwdSm90INS1_25CollectiveMainloopFwdSm90ILi2EN4cute5tupleIJNS5_1CILi1EEES8_S8_EEENS6_IJNS7_ILi128EEESA_SA_EEELi128ENS_6half_tEfNS_4arch4Sm90ELb1ELb0ELb0ELb0ELb1ELb0ELb0ELb1ELb1ELb1ELb1ELb0EEENS1_21CollectiveEpilogueFwdISB_S9_SC_SE_Li256ELb0ELb1ELb1ELb0EEENS1_19SingleTileSchedulerILb0ELb1ELb1ELi128EEEEEEEEEvNT_6ParamsE,"",@"SHT_CUDA_INFO"
	.sectionflags	@""
	.align	4


	//----- nvinfo : EIATTR_CUDA_API_VERSION
	.align		4
        /*0000*/ 	.byte	0x04, 0x37
        /*0002*/ 	.short	(.L_570 - .L_569)
.L_569:
        /*0004*/ 	.word	0x00000082


	//----- nvinfo : EIATTR_KPARAM_INFO
	.align		4
.L_570:
        /*0008*/ 	.byte	0x04, 0x17
        /*000a*/ 	.short	(.L_572 - .L_571)
.L_571:
        /*000c*/ 	.word	0x00000000
        /*0010*/ 	.short	0x0000
        /*0012*/ 	.short	0x0000
        /*0014*/ 	.byte	0x00, 0xf0, 0x01, 0x28


	//----- nvinfo : EIATTR_SPARSE_MMA_MASK
	.align		4
.L_572:
        /*0018*/ 	.byte	0x03, 0x50
        /*001a*/ 	.short	0x0000


	//----- nvinfo : EIATTR_MAXREG_COUNT
	.align		4
        /*001c*/ 	.byte	0x03, 0x1b
        /*001e*/ 	.short	0x00a8


	//----- nvinfo : EIATTR_MERCURY_ISA_VERSION
	.align		4
        /*0020*/ 	.byte	0x03, 0x5f
        /*0022*/ 	.short	0x0101


	//----- nvinfo : EIATTR_VRC_CTA_INIT_COUNT
	.align		4
        /*0024*/ 	.byte	0x02, 0x4a
	.zero		1
	.zero		1


	//----- nvinfo : EIATTR_EXIT_INSTR_OFFSETS
	.align		4
        /*0028*/ 	.byte	0x04, 0x1c
        /*002a*/ 	.short	(.L_574 - .L_573)


	//   ....[0]....
.L_573:
        /*002c*/ 	.word	0x00000010


	//----- nvinfo : EIATTR_MAX_THREADS
	.align		4
.L_574:
        /*0030*/ 	.byte	0x04, 0x05
        /*0032*/ 	.short	(.L_576 - .L_575)
.L_575:
        /*0034*/ 	.word	0x00000180
        /*0038*/ 	.word	0x00000001
        /*003c*/ 	.word	0x00000001


	//----- nvinfo : EIATTR_CBANK_PARAM_SIZE
	.align		4
.L_576:
        /*0040*/ 	.byte	0x03, 0x19
        /*0042*/ 	.short	0x0a00


	//----- nvinfo : EIATTR_PARAM_CBANK
	.align		4
        /*0044*/ 	.byte	0x04, 0x0a
        /*0046*/ 	.short	(.L_578 - .L_577)
	.align		4
.L_577:
        /*0048*/ 	.word	index@(.nv.constant0._ZN7cutlass13device_kernelIN5flash11enable_sm90INS1_16FlashAttnFwdSm90INS1_25CollectiveMainloopFwdSm90ILi2EN4cute5tupleIJNS5_1CILi1EEES8_S8_EEENS6_IJNS7_ILi128EEESA_SA_EEELi128ENS_6half_tEfNS_4arch4Sm90ELb1ELb0ELb0ELb0ELb1ELb0ELb0ELb1ELb1ELb1ELb1ELb0EEENS1_21CollectiveEpilogueFwdISB_S9_SC_SE_Li256ELb0ELb1ELb1ELb0EEENS1_19SingleTileSchedulerILb0ELb1ELb1ELi128EEEEEEEEEvNT_6ParamsE)
        /*004c*/ 	.short	0x0380
        /*004e*/ 	.short	0x0a00


	//----- nvinfo : EIATTR_SW_WAR
	.align		4
.L_578:
        /*0050*/ 	.byte	0x04, 0x36
        /*0052*/ 	.short	(.L_580 - .L_579)
.L_579:
        /*0054*/ 	.word	0x00000008
.L_580:


//--------------------- .nv.info._ZN7cutlass13device_kernelIN5flash11enable_sm90INS1_16FlashAttnFwdSm90INS1_25CollectiveMainloopFwdSm90ILi2EN4cute5tupleIJNS5_1CILi1EEES8_S8_EEENS6_IJNS7_ILi128EEESA_SA_EEELi128ENS_6half_tEfNS_4arch4Sm90ELb1ELb0ELb0ELb1ELb1ELb0ELb0ELb1ELb1ELb1ELb1ELb0EEENS1_21CollectiveEpilogueFwdISB_S9_SC_SE_Li256ELb1ELb1ELb1ELb0EEENS1_36VarlenDynamicPersistentTileSchedulerILi128ELi128ELi256ELi128ELb1ELb1ELb1ELb1ELb1ELb1EEEEEEEEEvNT_6ParamsE --------------------------
	.section	.nv.info._ZN7cutlass13device_kernelIN5flash11enable_sm90INS1_16FlashAttnFwdSm90INS1_25CollectiveMainloopFwdSm90ILi2EN4cute5tupleIJNS5_1CILi1EEES8_S8_EEENS6_IJNS7_ILi128EEESA_SA_EEELi128ENS_6half_tEfNS_4arch4Sm90ELb1ELb0ELb0ELb1ELb1ELb0ELb0ELb1ELb1ELb1ELb1ELb0EEENS1_21CollectiveEpilogueFwdISB_S9_SC_SE_Li256ELb1ELb1ELb1ELb0EEENS1_36VarlenDynamicPersistentTileSchedulerILi128ELi128ELi256ELi128ELb1ELb1ELb1ELb1ELb1ELb1EEEEEEEEEvNT_6ParamsE,"",@"SHT_CUDA_INFO"
	.sectionflags	@""
	.align	4


	//----- nvinfo : EIATTR_CUDA_API_VERSION
	.align		4
        /*0000*/ 	.byte	0x04, 0x37
        /*0002*/ 	.short	(.L_582 - .L_581)
.L_581:
        /*0004*/ 	.word	0x00000082


	//----- nvinfo : EIATTR_KPARAM_INFO
	.align		4
.L_582:
        /*0008*/ 	.byte	0x04, 0x17
        /*000a*/ 	.short	(.L_584 - .L_583)
.L_583:
        /*000c*/ 	.word	0x00000000
        /*0010*/ 	.short	0x0000
        /*0012*/ 	.short	0x0000
        /*0014*/ 	.byte	0x00, 0xf0, 0x01, 0x2a


	//----- nvinfo : EIATTR_SPARSE_MMA_MASK
	.align		4
.L_584:
        /*0018*/ 	.byte	0x03, 0x50
        /*001a*/ 	.short	0x0000


	//----- nvinfo : EIATTR_MAXREG_COUNT
	.align		4
        /*001c*/ 	.byte	0x03, 0x1b
        /*001e*/ 	.short	0x00a8


	//----- nvinfo : EIATTR_MERCURY_ISA_VERSION
	.align		4
        /*0020*/ 	.byte	0x03, 0x5f
        /*0022*/ 	.short	0x0101


	//----- nvinfo : EIATTR_VRC_CTA_INIT_COUNT
	.align		4
        /*0024*/ 	.byte	0x02, 0x4a
	.zero		1
	.zero		1


	//----- nvinfo : EIATTR_EXIT_INSTR_OFFSETS
	.align		4
        /*0028*/ 	.byte	0x04, 0x1c
        /*002a*/ 	.short	(.L_586 - .L_585)


	//   ....[0]....
.L_585:
        /*002c*/ 	.word	0x00000010


	//----- nvinfo : EIATTR_MAX_THREADS
	.align		4
.L_586:
        /*0030*/ 	.byte	0x04, 0x05
        /*0032*/ 	.short	(.L_588 - .L_587)
.L_587:
        /*0034*/ 	.word	0x00000180
        /*0038*/ 	.word	0x00000001
        /*003c*/ 	.word	0x00000001


	//----- nvinfo : EIATTR_CBANK_PARAM_SIZE
	.align		4
.L_588:
        /*0040*/ 	.byte	0x03, 0x19
        /*0042*/ 	.short	0x0a80


	//----- nvinfo : EIATTR_PARAM_CBANK
	.align		4
        /*0044*/ 	.byte	0x04, 0x0a
        /*0046*/ 	.short	(.L_590 - .L_589)
	.align		4
.L_589:
        /*0048*/ 	.word	index@(.nv.constant0._ZN7cutlass13device_kernelIN5flash11enable_sm90INS1_16FlashAttnFwdSm90INS1_25CollectiveMainloopFwdSm90ILi2EN4cute5tupleIJNS5_1CILi1EEES8_S8_EEENS6_IJNS7_ILi128EEESA_SA_EEELi128ENS_6half_tEfNS_4arch4Sm90ELb1ELb0ELb0ELb1ELb1ELb0ELb0ELb1ELb1ELb1ELb1ELb0EEENS1_21CollectiveEpilogueFwdISB_S9_SC_SE_Li256ELb1ELb1ELb1ELb0EEENS1_36VarlenDynamicPersistentTileSchedulerILi128ELi128ELi256ELi128ELb1ELb1ELb1ELb1ELb1ELb1EEEEEEEEEvNT_6ParamsE)
        /*004c*/ 	.short	0x0380
        /*004e*/ 	.short	0x0a80


	//----- nvinfo : EIATTR_SW_WAR
	.align		4
.L_590:
        /*0050*/ 	.byte	0x04, 0x36
        /*0052*/ 	.short	(.L_592 - .L_591)
.L_591:
        /*0054*/ 	.word	0x00000008
.L_592:


//--------------------- .nv.info._ZN7cutlass13device_kernelIN5flash11enable_sm90INS1_16FlashAttnFwdSm90INS1_25CollectiveMainloopFwdSm90ILi2EN4cute5tupleIJNS5_1CILi1EEES8_S8_EEENS6_IJNS7_ILi128EEESA_SA_EEELi128ENS_6half_tEfNS_4arch4Sm90ELb1ELb0ELb0ELb1ELb1ELb1ELb0ELb1ELb1ELb1ELb1ELb0EEENS1_21CollectiveEpilogueFwdISB_S9_SC_SE_Li256ELb1ELb1ELb1ELb0EEENS1_36VarlenDynamicPersistentTileSchedulerILi128ELi128ELi256ELi128ELb1ELb1ELb1ELb1ELb1ELb1EEEEEEEEEvNT_6ParamsE --------------------------
	.section	.nv.info._ZN7cutlass13device_kernelIN5flash11enable_sm90INS1_16FlashAttnFwdSm90INS1_25CollectiveMainloopFwdSm90ILi2EN4cute5tupleIJNS5_1CILi1EEES8_S8_EEENS6_IJNS7_ILi128EEESA_SA_EEELi128ENS_6half_tEfNS_4arch4Sm90ELb1ELb0ELb0ELb1ELb1ELb1ELb0ELb1ELb1ELb1ELb1ELb0EEENS1_21CollectiveEpilogueFwdISB_S9_SC_SE_Li256ELb1ELb1ELb1ELb0EEENS1_36VarlenDynamicPersistentTileSchedulerILi128ELi128ELi256ELi128ELb1ELb1ELb1ELb1ELb1ELb1EEEEEEEEEvNT_6ParamsE,"",@"SHT_CUDA_INFO"
	.sectionflags	@""
	.align	4


	//----- nvinfo : EIATTR_CUDA_API_VERSION
	.align		4
        /*0000*/ 	.byte	0x04, 0x37
        /*0002*/ 	.short	(.L_594 - .L_593)
.L_593:
        /*0004*/ 	.word	0x00000082


	//----- nvinfo : EIATTR_KPARAM_INFO
	.align		4
.L_594:
        /*0008*/ 	.byte	0x04, 0x17
        /*000a*/ 	.short	(.L_596 - .L_595)
.L_595:
        /*000c*/ 	.word	0x00000000
        /*0010*/ 	.short	0x0000
        /*0012*/ 	.short	0x0000
        /*0014*/ 	.byte	0x00, 0xf0, 0x01, 0x2a


	//----- nvinfo : EIATTR_SPARSE_MMA_MASK
	.align		4
.L_596:
        /*0018*/ 	.byte	0x03, 0x50
        /*001a*/ 	.short	0x0000


	//----- nvinfo : EIATTR_MAXREG_COUNT
	.align		4
        /*001c*/ 	.byte	0x03, 0x1b
        /*001e*/ 	.short	0x00a8


	//----- nvinfo : EIATTR_MERCURY_ISA_VERSION
	.align		4
        /*0020*/ 	.byte	0x03, 0x5f
        /*0022*/ 	.short	0x0101


	//----- nvinfo : EIATTR_VRC_CTA_INIT_COUNT
	.align		4
        /*0024*/ 	.byte	0x02, 0x4a
	.zero		1
	.zero		1


	//----- nvinfo : EIATTR_EXIT_INSTR_OFFSETS
	.align		4
        /*0028*/ 	.byte	0x04, 0x1c
        /*002a*/ 	.short	(.L_598 - .L_597)


	//   ....[0]....
.L_597:
        /*002c*/ 	.word	0x00000010


	//----- nvinfo : EIATTR_MAX_THREADS
	.align		4
.L_598:
        /*0030*/ 	.byte	0x04, 0x05
        /*0032*/ 	.short	(.L_600 - .L_599)
.L_599:
        /*0034*/ 	.word	0x00000180
        /*0038*/ 	.word	0x00000001
        /*003c*/ 	.word	0x00000001


	//----- nvinfo : EIATTR_CBANK_PARAM_SIZE
	.align		4
.L_600:
        /*0040*/ 	.byte	0x03, 0x19
        /*0042*/ 	.short	0x0a80


	//----- nvinfo : EIATTR_PARAM_CBANK
	.align		4
        /*0044*/ 	.byte	0x04, 0x0a
        /*0046*/ 	.short	(.L_602 - .L_601)
	.align		4
.L_601:
        /*0048*/ 	.word	index@(.nv.constant0._ZN7cutlass13device_kernelIN5flash11enable_sm90INS1_16FlashAttnFwdSm90INS1_25CollectiveMainloopFwdSm90ILi2EN4cute5tupleIJNS5_1CILi1EEES8_S8_EEENS6_IJNS7_ILi128EEESA_SA_EEELi128ENS_6half_tEfNS_4arch4Sm90ELb1ELb0ELb0ELb1ELb1ELb1ELb0ELb1ELb1ELb1ELb1ELb0EEENS1_21CollectiveEpilogueFwdISB_S9_SC_SE_Li256ELb1ELb1ELb1ELb0EEENS1_36VarlenDynamicPersistentTileSchedulerILi128ELi128ELi256ELi128ELb1ELb1ELb1ELb1ELb1ELb1EEEEEEEEEvNT_6ParamsE)
        /*004c*/ 	.short	0x0380
        /*004e*/ 	.short	0x0a80


	//----- nvinfo : EIATTR_SW_WAR
	.align		4
.L_602:
        /*0050*/ 	.byte	0x04, 0x36
        /*0052*/ 	.short	(.L_604 - .L_603)
.L_603:
        /*0054*/ 	.word	0x00000008
.L_604:


//--------------------- .nv.info._ZN7cutlass13device_kernelIN5flash11enable_sm90INS1_16FlashAttnFwdSm90INS1_25CollectiveMainloopFwdSm90ILi2EN4cute5tupleIJNS5_1CILi1EEES8_S8_EEENS6_IJNS7_ILi192EEENS7_ILi128EEENS7_ILi96EEEEEELi96ENS_6half_tEfNS_4arch4Sm90ELb0ELb0ELb0ELb0ELb1ELb0ELb0ELb0ELb1ELb1ELb1ELb0EEENS1_21CollectiveEpilogueFwdINS6_IJSA_SC_SB_EEES9_SE_SG_Li384ELb0ELb1ELb1ELb0EEENS1_19SingleTileSchedulerILb0ELb1ELb1ELi192EEEEEEEEEvNT_6ParamsE --------------------------
	.section	.nv.info._ZN7cutlass13device_kernelIN5flash11enable_sm90INS1_16FlashAttnFwdSm90INS1_25CollectiveMainloopFwdSm90ILi2EN4cute5tupleIJNS5_1CILi1EEES8_S8_EEENS6_IJNS7_ILi192EEENS7_ILi128EEENS7_ILi96EEEEEELi96ENS_6half_tEfNS_4arch4Sm90ELb0ELb0ELb0ELb0ELb1ELb0ELb0ELb0ELb1ELb1ELb1ELb0EEENS1_21CollectiveEpilogueFwdINS6_IJSA_SC_SB_EEES9_SE_SG_Li384ELb0ELb1ELb1ELb0EEENS1_19SingleTileSchedulerILb0ELb1ELb1ELi192EEEEEEEEEvNT_6ParamsE,"",@"SHT_CUDA_INFO"
	.sectionflags	@""
	.align	4


	//----- nvinfo : EIATTR_CUDA_API_VERSION
	.align		4
        /*0000*/ 	.byte	0x04, 0x37
        /*0002*/ 	.short	(.L_606 - .L_605)
.L_605:
        /*0004*/ 	.word	0x00000082


	//----- nvinfo : EIATTR_KPARAM_INFO
	.align		4
.L_606:
        /*0008*/ 	.byte	0x04, 0x17
        /*000a*/ 	.short	(.L_608 - .L_607)
.L_607:
        /*000c*/ 	.word	0x00000000
        /*0010*/ 	.short	0x0000
        /*0012*/ 	.short	0x0000
        /*0014*/ 	.byte	0x00, 0xf0, 0x01, 0x28


	//----- nvinfo : EIATTR_SPARSE_MMA_MASK
	.align		4
.L_608:
        /*0018*/ 	.byte	0x03, 0x50
        /*001a*/ 	.short	0x0000


	//----- nvinfo : EIATTR_MAXREG_COUNT
	.align		4
        /*001c*/ 	.byte	0x03, 0x1b
        /*001e*/ 	.short	0x0080


	//----- nvinfo : EIATTR_MERCURY_ISA_VERSION
	.align		4
        /*0020*/ 	.byte	0x03, 0x5f
        /*0022*/ 	.short	0x0101


	//----- nvinfo : EIATTR_VRC_CTA_INIT_COUNT
	.align		4
        /*0024*/ 	.byte	0x02, 0x4a
	.zero		1
	.zero		1


	//----- nvinfo : EIATTR_EXIT_INSTR_OFFSETS
	.align		4
        /*0028*/ 	.byte	0x04, 0x1c
        /*002a*/ 	.short	(.L_610 - .L_609)


	//   ....[0]....
.L_609:
        /*002c*/ 	.word	0x00000010


	//----- nvinfo : EIATTR_MAX_THREADS
	.align		4
.L_610:
        /*0030*/ 	.byte	0x04, 0x05
        /*0032*/ 	.short	(.L_612 - .L_611)
.L_611:
        /*0034*/ 	.word	0x00000200
        /*0038*/ 	.word	0x00000001
        /*003c*/ 	.word	0x00000001


	//----- nvinfo : EIATTR_CBANK_PARAM_SIZE
	.align		4
.L_612:
        /*0040*/ 	.byte	0x03, 0x19
        /*0042*/ 	.short	0x0a00


	//----- nvinfo : EIATTR_PARAM_CBANK
	.align		4
        /*0044*/ 	.byte	0x04, 0x0a
        /*0046*/ 	.short	(.L_614 - .L_613)
	.align		4
.L_613:
        /*0048*/ 	.word	index@(.nv.constant0._ZN7cutlass13device_kernelIN5flash11enable_sm90INS1_16FlashAttnFwdSm90INS1_25CollectiveMainloopFwdSm90ILi2EN4cute5tupleIJNS5_1CILi1EEES8_S8_EEENS6_IJNS7_ILi192EEENS7_ILi128EEENS7_ILi96EEEEEELi96ENS_6half_tEfNS_4arch4Sm90ELb0ELb0ELb0ELb0ELb1ELb0ELb0ELb0ELb1ELb1ELb1ELb0EEENS1_21CollectiveEpilogueFwdINS6_IJSA_SC_SB_EEES9_SE_SG_Li384ELb0ELb1ELb1ELb0EEENS1_19SingleTileSchedulerILb0ELb1ELb1ELi192EEEEEEEEEvNT_6ParamsE)
        /*004c*/ 	.short	0x0380
        /*004e*/ 	.short	0x0a00


	//----- nvinfo : EIATTR_SW_WAR
	.align		4
.L_614:
        /*0050*/ 	.byte	0x04, 0x36
        /*0052*/ 	.short	(.L_616 - .L_615)
.L_615:
        /*0054*/ 	.word	0x00000008
.L_616:


//--------------------- .nv.info._ZN7cutlass13device_kernelIN5flash11enable_sm90INS1_16FlashAttnFwdSm90INS1_25CollectiveMainloopFwdSm90ILi2EN4cute5tupleIJNS5_1CILi1EEES8_S8_EEENS6_IJNS7_ILi192EEENS7_ILi128EEENS7_ILi96EEEEEELi96ENS_6half_tEfNS_4arch4Sm90ELb0ELb0ELb0ELb1ELb1ELb0ELb0ELb0ELb1ELb1ELb1ELb0EEENS1_21CollectiveEpilogueFwdINS6_IJSA_SC_SB_EEES9_SE_SG_Li384ELb1ELb1ELb1ELb0EEENS1_36VarlenDynamicPersistentTileSchedulerILi192ELi128ELi384ELi128ELb1ELb1ELb1ELb0ELb1ELb1EEEEEEEEEvNT_6ParamsE --------------------------
	.section	.nv.info._ZN7cutlass13device_kernelIN5flash11enable_sm90INS1_16FlashAttnFwdSm90INS1_25CollectiveMainloopFwdSm90ILi2EN4cute5tupleIJNS5_1CILi1EEES8_S8_EEENS6_IJNS7_ILi192EEENS7_ILi128EEENS7_ILi96EEEEEELi96ENS_6half_tEfNS_4arch4Sm90ELb0ELb0ELb0ELb1ELb1ELb0ELb0ELb0ELb1ELb1ELb1ELb0EEENS1_21CollectiveEpilogueFwdINS6_IJSA_SC_SB_EEES9_SE_SG_Li384ELb1ELb1ELb1ELb0EEENS1_36VarlenDynamicPersistentTileSchedulerILi192ELi128ELi384ELi128ELb1ELb1ELb1ELb0ELb1ELb1EEEEEEEEEvNT_6ParamsE,"",@"SHT_CUDA_INFO"
	.sectionflags	@""
	.align	4


	//----- nvinfo : EIATTR_CUDA_API_VERSION
	.align		4
        /*0000*/ 	.byte	0x04, 0x37
        /*0002*/ 	.short	(.L_618 - .L_617)
.L_617:
        /*0004*/ 	.word	0x00000082


	//----- nvinfo : EIATTR_KPARAM_INFO
	.align		4
.L_618:
        /*0008*/ 	.byte	0x04, 0x17
        /*000a*/ 	.short	(.L_620 - .L_619)
.L_619:
        /*000c*/ 	.word	0x00000000
        /*0010*/ 	.short	0x0000
        /*0012*/ 	.short	0x0000
        /*0014*/ 	.byte	0x00, 0xf0, 0x01, 0x2a


	//----- nvinfo : EIATTR_SPARSE_MMA_MASK
	.align		4
.L_620:
        /*0018*/ 	.byte	0x03, 0x50
        /*001a*/ 	.short	0x0000


	//----- nvinfo : EIATTR_MAXREG_COUNT
	.align		4
        /*001c*/ 	.byte	0x03, 0x1b
        /*001e*/ 	.short	0x0080


	//----- nvinfo : EIATTR_MERCURY_ISA_VERSION
	.align		4
        /*0020*/ 	.byte	0x03, 0x5f
        /*0022*/ 	.short	0x0101


	//----- nvinfo : EIATTR_VRC_CTA_INIT_COUNT
	.align		4
        /*0024*/ 	.byte	0x02, 0x4a
	.zero		1
	.zero		1


	//----- nvinfo : EIATTR_EXIT_INSTR_OFFSETS
	.align		4
        /*0028*/ 	.byte	0x04, 0x1c
        /*002a*/ 	.short	(.L_622 - .L_621)


	//   ....[0]....
.L_621:
        /*002c*/ 	.word	0x00000010


	//----- nvinfo : EIATTR_MAX_THREADS
	.align		4
.L_622:
        /*0030*/ 	.byte	0x04, 0x05
        /*0032*/ 	.short	(.L_624 - .L_623)
.L_623:
        /*0034*/ 	.word	0x00000200
        /*0038*/ 	.word	0x00000001
        /*003c*/ 	.word	0x00000001


	//----- nvinfo : EIATTR_CBANK_PARAM_SIZE
	.align		4
.L_624:
        /*0040*/ 	.byte	0x03, 0x19
        /*0042*/ 	.short	0x0a80


	//----- nvinfo : EIATTR_PARAM_CBANK
	.align		4
        /*0044*/ 	.byte	0x04, 0x0a
        /*0046*/ 	.short	(.L_626 - .L_625)
	.align		4
.L_625:
        /*0048*/ 	.word	index@(.nv.constant0._ZN7cutlass13device_kernelIN5flash11enable_sm90INS1_16FlashAttnFwdSm90INS1_25CollectiveMainloopFwdSm90ILi2EN4cute5tupleIJNS5_1CILi1EEES8_S8_EEENS6_IJNS7_ILi192EEENS7_ILi128EEENS7_ILi96EEEEEELi96ENS_6half_tEfNS_4arch4Sm90ELb0ELb0ELb0ELb1ELb1ELb0ELb0ELb0ELb1ELb1ELb1ELb0EEENS1_21CollectiveEpilogueFwdINS6_IJSA_SC_SB_EEES9_SE_SG_Li384ELb1ELb1ELb1ELb0EEENS1_36VarlenDynamicPersistentTileSchedulerILi192ELi128ELi384ELi128ELb1ELb1ELb1ELb0ELb1ELb1EEEEEEEEEvNT_6ParamsE)
        /*004c*/ 	.short	0x0380
        /*004e*/ 	.short	0x0a80


	//----- nvinfo : EIATTR_SW_WAR
	.align		4
.L_626:
        /*0050*/ 	.byte	0x04, 0x36
        /*0052*/ 	.short	(.L_628 - .L_627)
.L_627:
        /*0054*/ 	.word	0x00000008
.L_628:


//--------------------- .nv.info._ZN7cutlass13device_kernelIN5flash11enable_sm90INS1_16FlashAttnFwdSm90INS1_25CollectiveMainloopFwdSm90ILi2EN4cute5tupleIJNS5_1CILi1EEES8_S8_EEENS6_IJNS7_ILi192EEENS7_ILi128EEENS7_ILi96EEEEEELi96ENS_6half_tEfNS_4arch4Sm90ELb0ELb0ELb0ELb1ELb1ELb1ELb0ELb0ELb1ELb1ELb1ELb0EEENS1_21CollectiveEpilogueFwdINS6_IJSA_SC_SB_EEES9_SE_SG_Li384ELb1ELb1ELb1ELb0EEENS1_36VarlenDynamicPersistentTileSchedulerILi192ELi128ELi384ELi128ELb1ELb1ELb1ELb0ELb1ELb1EEEEEEEEEvNT_6ParamsE --------------------------
	.section	.nv.info._ZN7cutlass13device_kernelIN5flash11enable_sm90INS1_16FlashAttnFwdSm90INS1_25CollectiveMainloopFwdSm90ILi2EN4cute5tupleIJNS5_1CILi1EEES8_S8_EEENS6_IJNS7_ILi192EEENS7_ILi128EEENS7_ILi96EEEEEELi96ENS_6half_tEfNS_4arch4Sm90ELb0ELb0ELb0ELb1ELb1ELb1ELb0ELb0ELb1ELb1ELb1ELb0EEENS1_21CollectiveEpilogueFwdINS6_IJSA_SC_SB_EEES9_SE_SG_Li384ELb1ELb1ELb1ELb0EEENS1_36VarlenDynamicPersistentTileSchedulerILi192ELi128ELi384ELi128ELb1ELb1ELb1ELb0ELb1ELb1EEEEEEEEEvNT_6ParamsE,"",@"SHT_CUDA_INFO"
	.sectionflags	@""
	.align	4


	//----- nvinfo : EIATTR_CUDA_API_VERSION
	.align		4
        /*0000*/ 	.byte	0x04, 0x37
        /*0002*/ 	.short	(.L_630 - .L_629)
.L_629:
        /*0004*/ 	.word	0x00000082


	//----- nvinfo : EIATTR_KPARAM_INFO
	.align		4
.L_630:
        /*0008*/ 	.byte	0x04, 0x17
        /*000a*/ 	.short	(.L_632 - .L_631)
.L_631:
        /*000c*/ 	.word	0x00000000
        /*0010*/ 	.short	0x0000
        /*0012*/ 	.short	0x0000
        /*0014*/ 	.byte	0x00, 0xf0, 0x01, 0x2a


	//----- nvinfo : EIATTR_SPARSE_MMA_MASK
	.align		4
.L_632:
        /*0018*/ 	.byte	0x03, 0x50
        /*001a*/ 	.short	0x0000


	//----- nvinfo : EIATTR_MAXREG_COUNT
	.align		4
        /*001c*/ 	.byte	0x03, 0x1b
        /*001e*/ 	.short	0x0080


	//----- nvinfo : EIATTR_MERCURY_ISA_VERSION
	.align		4
        /*0020*/ 	.byte	0x03, 0x5f
        /*0022*/ 	.short	0x0101


	//----- nvinfo : EIATTR_VRC_CTA_INIT_COUNT
	.align		4
        /*0024*/ 	.byte	0x02, 0x4a
	.zero		1
	.zero		1


	//----- nvinfo : EIATTR_EXIT_INSTR_OFFSETS
	.align		4
        /*0028*/ 	.byte	0x04, 0x1c
        /*002a*/ 	.short	(.L_634 - .L_633)


	//   ....[0]....
.L_633:
        /*002c*/ 	.word	0x00000010


	//----- nvinfo : EIATTR_MAX_THREADS
	.align		4
.L_634:
        /*0030*/ 	.byte	0x04, 0x05
        /*0032*/ 	.short	(.L_636 - .L_635)
.L_635:
        /*0034*/ 	.word	0x00000200
        /*0038*/ 	.word	0x00000001
        /*003c*/ 	.word	0x00000001


	//----- nvinfo : EIATTR_CBANK_PARAM_SIZE
	.align		4
.L_636:
        /*0040*/ 	.byte	0x03, 0x19
        /*0042*/ 	.short	0x0a80


	//----- nvinfo : EIATTR_PARAM_CBANK
	.align		4
        /*0044*/ 	.byte	0x04, 0x0a
        /*0046*/ 	.short	(.L_638 - .L_637)
	.align		4
.L_637:
        /*0048*/ 	.word	index@(.nv.constant0._ZN7cutlass13device_kernelIN5flash11enable_sm90INS1_16FlashAttnFwdSm90INS1_25CollectiveMainloopFwdSm90ILi2EN4cute5tupleIJNS5_1CILi1EEES8_S8_EEENS6_IJNS7_ILi192EEENS7_ILi128EEENS7_ILi96EEEEEELi96ENS_6half_tEfNS_4arch4Sm90ELb0ELb0ELb0ELb1ELb1ELb1ELb0ELb0ELb1ELb1ELb1ELb0EEENS1_21CollectiveEpilogueFwdINS6_IJSA_SC_SB_EEES9_SE_SG_Li384ELb1ELb1ELb1ELb0EEENS1_36VarlenDynamicPersistentTileSchedulerILi192ELi128ELi384ELi128ELb1ELb1ELb1ELb0ELb1ELb1EEEEEEEEEvNT_6ParamsE)
        /*004c*/ 	.short	0x0380
        /*004e*/ 	.short	0x0a80


	//----- nvinfo : EIATTR_SW_WAR
	.align		4
.L_638:
        /*0050*/ 	.byte	0x04, 0x36
        /*0052*/ 	.short	(.L_640 - .L_639)
.L_639:
        /*0054*/ 	.word	0x00000008
.L_640:


//--------------------- .nv.info._ZN7cutlass13device_kernelIN5flash11enable_sm90INS1_16FlashAttnFwdSm90INS1_25CollectiveMainloopFwdSm90ILi2EN4cute5tupleIJNS5_1CILi1EEES8_S8_EEENS6_IJNS7_ILi192EEENS7_ILi128EEENS7_ILi96EEEEEELi96ENS_6half_tEfNS_4arch4Sm90ELb0ELb1ELb0ELb0ELb1ELb0ELb0ELb0ELb1ELb1ELb1ELb0EEENS1_21CollectiveEpilogueFwdINS6_IJSA_SC_SB_EEES9_SE_SG_Li384ELb0ELb1ELb1ELb0EEENS1_19SingleTileSchedulerILb0ELb1ELb1ELi192EEEEEEEEEvNT_6ParamsE --------------------------
	.section	.nv.info._ZN7cutlass13device_kernelIN5flash11enable_sm90INS1_16FlashAttnFwdSm90INS1_25CollectiveMainloopFwdSm90ILi2EN4cute5tupleIJNS5_1CILi1EEES8_S8_EEENS6_IJNS7_ILi192EEENS7_ILi128EEENS7_ILi96EEEEEELi96ENS_6half_tEfNS_4arch4Sm90ELb0ELb1ELb0ELb0ELb1ELb0ELb0ELb0ELb1ELb1ELb1ELb0EEENS1_21CollectiveEpilogueFwdINS6_IJSA_SC_SB_EEES9_SE_SG_Li384ELb0ELb1ELb1ELb0EEENS1_19SingleTileSchedulerILb0ELb1ELb1ELi192EEEEEEEEEvNT_6ParamsE,"",@"SHT_CUDA_INFO"
	.sectionflags	@""
	.align	4


	//----- nvinfo : EIATTR_CUDA_API_VERSION
	.align		4
        /*0000*/ 	.byte	0x04, 0x37
        /*0002*/ 	.short	(.L_642 - .L_641)
.L_641:
        /*0004*/ 	.word	0x00000082


	//----- nvinfo : EIATTR_KPARAM_INFO
	.align		4
.L_642:
        /*0008*/ 	.byte	0x04, 0x17
        /*000a*/ 	.short	(.L_644 - .L_643)
.L_643:
        /*000c*/ 	.word	0x00000000
        /*0010*/ 	.short	0x0000
        /*0012*/ 	.short	0x0000
        /*0014*/ 	.byte	0x00, 0xf0, 0x01, 0x28


	//----- nvinfo : EIATTR_SPARSE_MMA_MASK
	.align		4
.L_644:
        /*0018*/ 	.byte	0x03, 0x50
        /*001a*/ 	.short	0x0000


	//----- nvinfo : EIATTR_MAXREG_COUNT
	.align		4
        /*001c*/ 	.byte	0x03, 0x1b
        /*001e*/ 	.short	0x0080


	//----- nvinfo : EIATTR_MERCURY_ISA_VERSION
	.align		4
        /*0020*/ 	.byte	0x03, 0x5f
        /*0022*/ 	.short	0x0101


	//----- nvinfo : EIATTR_VRC_CTA_INIT_COUNT
	.align		4
        /*0024*/ 	.byte	0x02, 0x4a
	.zero		1
	.zero		1


	//----- nvinfo : EIATTR_EXIT_INSTR_OFFSETS
	.align		4
        /*0028*/ 	.byte	0x04, 0x1c
        /*002a*/ 	.short	(.L_646 - .L_645)


	//   ....[0]....
.L_645:
        /*002c*/ 	.word	0x00000010


	//----- nvinfo : EIATTR_MAX_THREADS
	.align		4
.L_646:
        /*0030*/ 	.byte	0x04, 0x05
        /*0032*/ 	.short	(.L_648 - .L_647)
.L_647:
        /*0034*/ 	.word	0x00000200
        /*0038*/ 	.word	0x00000001
        /*003c*/ 	.word	0x00000001


	//----- nvinfo : EIATTR_CBANK_PARAM_SIZE
	.align		4
.L_648:
        /*0040*/ 	.byte	0x03, 0x19
        /*0042*/ 	.short	0x0a00


	//----- nvinfo : EIATTR_PARAM_CBANK
	.align		4
        /*0044*/ 	.byte	0x04, 0x0a
        /*0046*/ 	.short	(.L_650 - .L_649)
	.align		4
.L_649:
        /*0048*/ 	.word	index@(.nv.constant0._ZN7cutlass13device_kernelIN5flash11enable_sm90INS1_16FlashAttnFwdSm90INS1_25CollectiveMainloopFwdSm90ILi2EN4cute5tupleIJNS5_1CILi1EEES8_S8_EEENS6_IJNS7_ILi192EEENS7_ILi128EEENS7_ILi96EEEEEELi96ENS_6half_tEfNS_4arch4Sm90ELb0ELb1ELb0ELb0ELb1ELb0ELb0ELb0ELb1ELb1ELb1ELb0EEENS1_21CollectiveEpilogueFwdINS6_IJSA_SC_SB_EEES9_SE_SG_Li384ELb0ELb1ELb1ELb0EEENS1_19SingleTileSchedulerILb0ELb1ELb1ELi192EEEEEEEEEvNT_6ParamsE)
        /*004c*/ 	.short	0x0380
        /*004e*/ 	.short	0x0a00


	//----- nvinfo : EIATTR_SW_WAR
	.align		4
.L_650:
        /*0050*/ 	.byte	0x04, 0x36
        /*0052*/ 	.short	(.L_652 - .L_651)
.L_651:
        /*0054*/ 	.word	0x00000008
.L_652:


//--------------------- .nv.info._ZN7cutlass13device_kernelIN5flash11enable_sm90INS1_16FlashAttnFwdSm90INS1_25CollectiveMainloopFwdSm90ILi2EN4cute5tupleIJNS5_1CILi1EEES8_S8_EEENS6_IJNS7_ILi192EEENS7_ILi128EEENS7_ILi96EEEEEELi96ENS_6half_tEfNS_4arch4Sm90ELb0ELb1ELb0ELb1ELb1ELb0ELb0ELb0ELb1ELb1ELb1ELb0EEENS1_21CollectiveEpilogueFwdINS6_IJSA_SC_SB_EEES9_SE_SG_Li384ELb1ELb1ELb1ELb0EEENS1_36VarlenDynamicPersistentTileSchedulerILi192ELi128ELi384ELi128ELb1ELb1ELb1ELb1ELb0ELb1EEEEEEEEEvNT_6ParamsE --------------------------
	.section	.nv.info._ZN7cutlass13device_kernelIN5flash11enable_sm90INS1_16FlashAttnFwdSm90INS1_25CollectiveMainloopFwdSm90ILi2EN4cute5tupleIJNS5_1CILi1EEES8_S8_EEENS6_IJNS7_ILi192EEENS7_ILi128EEENS7_ILi96EEEEEELi96ENS_6half_tEfNS_4arch4Sm90ELb0ELb1ELb0ELb1ELb1ELb0ELb0ELb0ELb1ELb1ELb1ELb0EEENS1_21CollectiveEpilogueFwdINS6_IJSA_SC_SB_EEES9_SE_SG_Li384ELb1ELb1ELb1ELb0EEENS1_36VarlenDynamicPersistentTileSchedulerILi192ELi128ELi384ELi128ELb1ELb1ELb1ELb1ELb0ELb1EEEEEEEEEvNT_6ParamsE,"",@"SHT_CUDA_INFO"
	.sectionflags	@""
	.align	4


	//----- nvinfo : EIATTR_CUDA_API_VERSION
	.align		4
        /*0000*/ 	.byte	0x04, 0x37
        /*0002*/ 	.short	(.L_654 - .L_653)
.L_653:
        /*0004*/ 	.word	0x00000082


	//----- nvinfo : EIATTR_KPARAM_INFO
	.align		4
.L_654:
        /*0008*/ 	.byte	0x04, 0x17
        /*000a*/ 	.short	(.L_656 - .L_655)
.L_655:
        /*000c*/ 	.word	0x00000000
        /*0010*/ 	.short	0x0000
        /*0012*/ 	.short	0x0000
        /*0014*/ 	.byte	0x00, 0xf0, 0x01, 0x2a


	//----- nvinfo : EIATTR_SPARSE_MMA_MASK
	.align		4
.L_656:
        /*0018*/ 	.byte	0x03, 0x50
        /*001a*/ 	.short	0x0000


	//----- nvinfo : EIATTR_MAXREG_COUNT
	.align		4
        /*001c*/ 	.byte	0x03, 0x1b
        /*001e*/ 	.short	0x0080


	//----- nvinfo : EIATTR_MERCURY_ISA_VERSION
	.align		4
        /*0020*/ 	.byte	0x03, 0x5f
        /*0022*/ 	.short	0x0101


	//----- nvinfo : EIATTR_VRC_CTA_INIT_COUNT
	.align		4
        /*0024*/ 	.byte	0x02, 0x4a
	.zero		1
	.zero		1


	//----- nvinfo : EIATTR_EXIT_INSTR_OFFSETS
	.align		4
        /*0028*/ 	.byte	0x04, 0x1c
        /*002a*/ 	.short	(.L_658 - .L_657)


	//   ....[0]....
.L_657:
        /*002c*/ 	.word	0x00000010


	//----- nvinfo : EIATTR_MAX_THREADS
	.align		4
.L_658:
        /*0030*/ 	.byte	0x04, 0x05
        /*0032*/ 	.short	(.L_660 - .L_659)
.L_659:
        /*0034*/ 	.word	0x00000200
        /*0038*/ 	.word	0x00000001
        /*003c*/ 	.word	0x00000001


	//----- nvinfo : EIATTR_CBANK_PARAM_SIZE
	.align		4
.L_660:
        /*0040*/ 	.byte	0x03, 0x19
        /*0042*/ 	.short	0x0a80


	//----- nvinfo : EIATTR_PARAM_CBANK
	.align		4
        /*0044*/ 	.byte	0x04, 0x0a
        /*0046*/ 	.short	(.L_662 - .L_661)
	.align		4
.L_661:
        /*0048*/ 	.word	index@(.nv.constant0._ZN7cutlass13device_kernelIN5flash11enable_sm90INS1_16FlashAttnFwdSm90INS1_25CollectiveMainloopFwdSm90ILi2EN4cute5tupleIJNS5_1CILi1EEES8_S8_EEENS6_IJNS7_ILi192EEENS7_ILi128EEENS7_ILi96EEEEEELi96ENS_6half_tEfNS_4arch4Sm90ELb0ELb1ELb0ELb1ELb1ELb0ELb0ELb0ELb1ELb1ELb1ELb0EEENS1_21CollectiveEpilogueFwdINS6_IJSA_SC_SB_EEES9_SE_SG_Li384ELb1ELb1ELb1ELb0EEENS1_36VarlenDynamicPersistentTileSchedulerILi192ELi128ELi384ELi128ELb1ELb1ELb1ELb1ELb0ELb1EEEEEEEEEvNT_6ParamsE)
        /*004c*/ 	.short	0x0380
        /*004e*/ 	.short	0x0a80


	//----- nvinfo : EIATTR_SW_WAR
	.align		4
.L_662:
        /*0050*/ 	.byte	0x04, 0x36
        /*0052*/ 	.short	(.L_664 - .L_663)
.L_663:
        /*0054*/ 	.word	0x00000008
.L_664:


//--------------------- .nv.info._ZN7cutlass13device_kernelIN5flash11enable_sm90INS1_16FlashAttnFwdSm90INS1_25CollectiveMainloopFwdSm90ILi2EN4cute5tupleIJNS5_1CILi1EEES8_S8_EEENS6_IJNS7_ILi192EEENS7_ILi128EEENS7_ILi96EEEEEELi96ENS_6half_tEfNS_4arch4Sm90ELb0ELb1ELb0ELb1ELb1ELb1ELb0ELb0ELb1ELb1ELb1ELb0EEENS1_21CollectiveEpilogueFwdINS6_IJSA_SC_SB_EEES9_SE_SG_Li384ELb1ELb1ELb1ELb0EEENS1_36VarlenDynamicPersistentTileSchedulerILi192ELi128ELi384ELi128ELb1ELb1ELb1ELb1ELb0ELb1EEEEEEEEEvNT_6ParamsE --------------------------
	.section	.nv.info._ZN7cutlass13device_kernelIN5flash11enable_sm90INS1_16FlashAttnFwdSm90INS1_25CollectiveMainloopFwdSm90ILi2EN4cute5tupleIJNS5_1CILi1EEES8_S8_EEENS6_IJNS7_ILi192EEENS7_ILi128EEENS7_ILi96EEEEEELi96ENS_6half_tEfNS_4arch4Sm90ELb0ELb1ELb0ELb1ELb1ELb1ELb0ELb0ELb1ELb1ELb1ELb0EEENS1_21CollectiveEpilogueFwdINS6_IJSA_SC_SB_EEES9_SE_SG_Li384ELb1ELb1ELb1ELb0EEENS1_36VarlenDynamicPersistentTileSchedulerILi192ELi128ELi384ELi128ELb1ELb1ELb1ELb1ELb0ELb1EEEEEEEEEvNT_6ParamsE,"",@"SHT_CUDA_INFO"
	.sectionflags	@""
	.align	4


	//----- nvinfo : EIATTR_CUDA_API_VERSION
	.align		4
        /*0000*/ 	.byte	0x04, 0x37
        /*0002*/ 	.short	(.L_666 - .L_665)
.L_665:
        /*0004*/ 	.word	0x00000082


	//----- nvinfo : EIATTR_KPARAM_INFO
	.align		4
.L_666:
        /*0008*/ 	.byte	0x04, 0x17
        /*000a*/ 	.short	(.L_668 - .L_667)
.L_667:
        /*000c*/ 	.word	0x00000000
        /*0010*/ 	.short	0x0000
        /*0012*/ 	.short	0x0000
        /*0014*/ 	.byte	0x00, 0xf0, 0x01, 0x2a


	//----- nvinfo : EIATTR_SPARSE_MMA_MASK
	.align		4
.L_668:
        /*0018*/ 	.byte	0x03, 0x50
        /*001a*/ 	.short	0x0000


	//----- nvinfo : EIATTR_MAXREG_COUNT
	.align		4
        /*001c*/ 	.byte	0x03, 0x1b
        /*001e*/ 	.short	0x0080


	//----- nvinfo : EIATTR_MERCURY_ISA_VERSION
	.align		4
        /*0020*/ 	.byte	0x03, 0x5f
        /*0022*/ 	.short	0x0101


	//----- nvinfo : EIATTR_VRC_CTA_INIT_COUNT
	.align		4
        /*0024*/ 	.byte	0x02, 0x4a
	.zero		1
	.zero		1


	//----- nvinfo : EIATTR_EXIT_INSTR_OFFSETS
	.align		4
        /*0028*/ 	.byte	0x04, 0x1c
        /*002a*/ 	.short	(.L_670 - .L_669)


	//   ....[0]....
.L_669:
        /*002c*/ 	.word	0x00000010


	//----- nvinfo : EIATTR_MAX_THREADS
	.align		4
.L_670:
        /*0030*/ 	.byte	0x04, 0x05
        /*0032*/ 	.short	(.L_672 - .L_671)
.L_671:
        /*0034*/ 	.word	0x00000200
        /*0038*/ 	.word	0x00000001
        /*003c*/ 	.word	0x00000001


	//----- nvinfo : EIATTR_CBANK_PARAM_SIZE
	.align		4
.L_672:
        /*0040*/ 	.byte	0x03, 0x19
        /*0042*/ 	.short	0x0a80


	//----- nvinfo : EIATTR_PARAM_CBANK
	.align		4
        /*0044*/ 	.byte	0x04, 0x0a
        /*0046*/ 	.short	(.L_674 - .L_673)
	.align		4
.L_673:
        /*0048*/ 	.word	index@(.nv.constant0._ZN7cutlass13device_kernelIN5flash11enable_sm90INS1_16FlashAttnFwdSm90INS1_25CollectiveMainloopFwdSm90ILi2EN4cute5tupleIJNS5_1CILi1EEES8_S8_EEENS6_IJNS7_ILi192EEENS7_ILi128EEENS7_ILi96EEEEEELi96ENS_6half_tEfNS_4arch4Sm90ELb0ELb1ELb0ELb1ELb1ELb1ELb0ELb0ELb1ELb1ELb1ELb0EEENS1_21CollectiveEpilogueFwdINS6_IJSA_SC_SB_EEES9_SE_SG_Li384ELb1ELb1ELb1ELb0EEENS1_36VarlenDynamicPersistentTileSchedulerILi192ELi128ELi384ELi128ELb1ELb1ELb1ELb1ELb0ELb1EEEEEEEEEvNT_6ParamsE)
        /*004c*/ 	.short	0x0380
        /*004e*/ 	.short	0x0a80


	//----- nvinfo : EIATTR_SW_WAR
	.align		4
.L_674:
        /*0050*/ 	.byte	0x04, 0x36
        /*0052*/ 	.short	(.L_676 - .L_675)
.L_675:
        /*0054*/ 	.word	0x00000008
.L_676:


//--------------------- .nv.info._ZN7cutlass13device_kernelIN5flash11enable_sm90INS1_16FlashAttnFwdSm90INS1_25CollectiveMainloopFwdSm90ILi2EN4cute5tupleIJNS5_1CILi1EEES8_S8_EEENS6_IJNS7_ILi192EEENS7_ILi128EEENS7_ILi96EEEEEELi96ENS_6half_tEfNS_4arch4Sm90ELb1ELb0ELb0ELb0ELb1ELb0ELb0ELb0ELb1ELb1ELb1ELb0EEENS1_21CollectiveEpilogueFwdINS6_IJSA_SC_SB_EEES9_SE_SG_Li384ELb0ELb1ELb1ELb0EEENS1_19SingleTileSchedulerILb0ELb1ELb1ELi192EEEEEEEEEvNT_6ParamsE --------------------------
	.section	.nv.info._ZN7cutlass13device_kernelIN5flash11enable_sm90INS1_16FlashAttnFwdSm90INS1_25CollectiveMainloopFwdSm90ILi2EN4cute5tupleIJNS5_1CILi1EEES8_S8_EEENS6_IJNS7_ILi192EEENS7_ILi128EEENS7_ILi96EEEEEELi96ENS_6half_tEfNS_4arch4Sm90ELb1ELb0ELb0ELb0ELb1ELb0ELb0ELb0ELb1ELb1ELb1ELb0EEENS1_21CollectiveEpilogueFwdINS6_IJSA_SC_SB_EEES9_SE_SG_Li384ELb0ELb1ELb1ELb0EEENS1_19SingleTileSchedulerILb0ELb1ELb1ELi192EEEEEEEEEvNT_6ParamsE,"",@"SHT_CUDA_INFO"
	.sectionflags	@""
	.align	4


	//----- nvinfo : EIATTR_CUDA_API_VERSION
	.align		4
        /*0000*/ 	.byte	0x04, 0x37
        /*0002*/ 	.short	(.L_678 - .L_677)
.L_677:
        /*0004*/ 	.word	0x00000082


	//----- nvinfo : EIATTR_KPARAM_INFO
	.align		4
.L_678:
        /*0008*/ 	.byte	0x04, 0x17
        /*000a*/ 	.short	(.L_680 - .L_679)
.L_679:
        /*000c*/ 	.word	0x00000000
        /*0010*/ 	.short	0x0000
        /*0012*/ 	.short	0x0000
        /*0014*/ 	.byte	0x00, 0xf0, 0x01, 0x28


	//----- nvinfo : EIATTR_SPARSE_MMA_MASK
	.align		4
.L_680:
        /*0018*/ 	.byte	0x03, 0x50
        /*001a*/ 	.short	0x0000


	//----- nvinfo : EIATTR_MAXREG_COUNT
	.align		4
        /*001c*/ 	.byte	0x03, 0x1b
        /*001e*/ 	.short	0x0080


	//----- nvinfo : EIATTR_MERCURY_ISA_VERSION
	.align		4
        /*0020*/ 	.byte	0x03, 0x5f
        /*0022*/ 	.short	0x0101


	//----- nvinfo : EIATTR_VRC_CTA_INIT_COUNT
	.align		4
        /*0024*/ 	.byte	0x02, 0x4a
	.zero		1
	.zero		1


	//----- nvinfo : EIATTR_EXIT_INSTR_OFFSETS
	.align		4
        /*0028*/ 	.byte	0x04, 0x1c
        /*002a*/ 	.short	(.L_682 - .L_681)


	//   ....[0]....
.L_681:
        /*002c*/ 	.word	0x00000010


	//----- nvinfo : EIATTR_MAX_THREADS
	.align		4
.L_682:
        /*0030*/ 	.byte	0x04, 0x05
        /*0032*/ 	.short	(.L_684 - .L_683)
.L_683:
        /*0034*/ 	.word	0x00000200
        /*0038*/ 	.word	0x00000001
        /*003c*/ 	.word	0x00000001


	//----- nvinfo : EIATTR_CBANK_PARAM_SIZE
	.align		4
.L_684:
        /*0040*/ 	.byte	0x03, 0x19
        /*0042*/ 	.short	0x0a00


	//----- nvinfo : EIATTR_PARAM_CBANK
	.align		4
        /*0044*/ 	.byte	0x04, 0x0a
        /*0046*/ 	.short	(.L_686 - .L_685)
	.align		4
.L_685:
        /*0048*/ 	.word	index@(.nv.constant0._ZN7cutlass13device_kernelIN5flash11enable_sm90INS1_16FlashAttnFwdSm90INS1_25CollectiveMainloopFwdSm90ILi2EN4cute5tupleIJNS5_1CILi1EEES8_S8_EEENS6_IJNS7_ILi192EEENS7_ILi128EEENS7_ILi96EEEEEELi96ENS_6half_tEfNS_4arch4Sm90ELb1ELb0ELb0ELb0ELb1ELb0ELb0ELb0ELb1ELb1ELb1ELb0EEENS1_21CollectiveEpilogueFwdINS6_IJSA_SC_SB_EEES9_SE_SG_Li384ELb0ELb1ELb1ELb0EEENS1_19SingleTileSchedulerILb0ELb1ELb1ELi192EEEEEEEEEvNT_6ParamsE)
        /*004c*/ 	.short	0x0380
        /*004e*/ 	.short	0x0a00


	//----- nvinfo : EIATTR_SW_WAR
	.align		4
.L_686:
        /*0050*/ 	.byte	0x04, 0x36
        /*0052*/ 	.short	(.L_688 - .L_687)
.L_687:
        /*0054*/ 	.word	0x00000008
.L_688:


//--------------------- .nv.info._ZN7cutlass13device_kernelIN5flash11enable_sm90INS1_16FlashAttnFwdSm90INS1_25CollectiveMainloopFwdSm90ILi2EN4cute5tupleIJNS5_1CILi1EEES8_S8_EEENS6_IJNS7_ILi192EEENS7_ILi128EEENS7_ILi96EEEEEELi96ENS_6half_tEfNS_4arch4Sm90ELb1ELb0ELb0ELb1ELb1ELb0ELb0ELb0ELb1ELb1ELb1ELb0EEENS1_21CollectiveEpilogueFwdINS6_IJSA_SC_SB_EEES9_SE_SG_Li384ELb1ELb1ELb1ELb0EEENS1_36VarlenDynamicPersistentTileSchedulerILi192ELi128ELi384ELi128ELb1ELb1ELb1ELb1ELb1ELb1EEEEEEEEEvNT_6ParamsE --------------------------
	.section	.nv.info._ZN7cutlass13device_kernelIN5flash11enable_sm90INS1_16FlashAttnFwdSm90INS1_25CollectiveMainloopFwdSm90ILi2EN4cute5tupleIJNS5_1CILi1EEES8_S8_EEENS6_IJNS7_ILi192EEENS7_ILi128EEENS7_ILi96EEEEEELi96ENS_6half_tEfNS_4arch4Sm90ELb1ELb0ELb0ELb1ELb1ELb0ELb0ELb0ELb1ELb1ELb1ELb0EEENS1_21CollectiveEpilogueFwdINS6_IJSA_SC_SB_EEES9_SE_SG_Li384ELb1ELb1ELb1ELb0EEENS1_36VarlenDynamicPersistentTileSchedulerILi192ELi128ELi384ELi128ELb1ELb1ELb1ELb1ELb1ELb1EEEEEEEEEvNT_6ParamsE,"",@"SHT_CUDA_INFO"
	.sectionflags	@""
	.align	4


	//----- nvinfo : EIATTR_CUDA_API_VERSION
	.align		4
        /*0000*/ 	.byte	0x04, 0x37
        /*0002*/ 	.short	(.L_690 - .L_689)
.L_689:
        /*0004*/ 	.word	0x00000082


	//----- nvinfo : EIATTR_KPARAM_INFO
	.align		4
.L_690:
        /*0008*/ 	.byte	0x04, 0x17
        /*000a*/ 	.short	(.L_692 - .L_691)
.L_691:
        /*000c*/ 	.word	0x00000000
        /*0010*/ 	.short	0x0000
        /*0012*/ 	.short	0x0000
        /*0014*/ 	.byte	0x00, 0xf0, 0x01, 0x2a


	//----- nvinfo : EIATTR_SPARSE_MMA_MASK
	.align		4
.L_692:
        /*0018*/ 	.byte	0x03, 0x50
        /*001a*/ 	.short	0x0000


	//----- nvinfo : EIATTR_MAXREG_COUNT
	.align		4
        /*001c*/ 	.byte	0x03, 0x1b
        /*001e*/ 	.short	0x0080


	//----- nvinfo : EIATTR_MERCURY_ISA_VERSION
	.align		4
        /*0020*/ 	.byte	0x03, 0x5f
        /*0022*/ 	.short	0x0101


	//----- nvinfo : EIATTR_VRC_CTA_INIT_COUNT
	.align		4
        /*0024*/ 	.byte	0x02, 0x4a
	.zero		1
	.zero		1


	//----- nvinfo : EIATTR_EXIT_INSTR_OFFSETS
	.align		4
        /*0028*/ 	.byte	0x04, 0x1c
        /*002a*/ 	.short	(.L_694 - .L_693)


	//   ....[0]....
.L_693:
        /*002c*/ 	.word	0x00000010


	//----- nvinfo : EIATTR_MAX_THREADS
	.align		4
.L_694:
        /*0030*/ 	.byte	0x04, 0x05
        /*0032*/ 	.short	(.L_696 - .L_695)
.L_695:
        /*0034*/ 	.word	0x00000200
        /*0038*/ 	.word	0x00000001
        /*003c*/ 	.word	0x00000001


	//----- nvinfo : EIATTR_CBANK_PARAM_SIZE
	.align		4
.L_696:
        /*0040*/ 	.byte	0x03, 0x19
        /*0042*/ 	.short	0x0a80


	//----- nvinfo : EIATTR_PARAM_CBANK
	.align		4
        /*0044*/ 	.byte	0x04, 0x0a
        /*0046*/ 	.short	(.L_698 - .L_697)
	.align		4
.L_697:
        /*0048*/ 	.word	index@(.nv.constant0._ZN7cutlass13device_kernelIN5flash11enable_sm90INS1_16FlashAttnFwdSm90INS1_25CollectiveMainloopFwdSm90ILi2EN4cute5tupleIJNS5_1CILi1EEES8_S8_EEENS6_IJNS7_ILi192EEENS7_ILi128EEENS7_ILi96EEEEEELi96ENS_6half_tEfNS_4arch4Sm90ELb1ELb0ELb0ELb1ELb1ELb0ELb0ELb0ELb1ELb1ELb1ELb0EEENS1_21CollectiveEpilogueFwdINS6_IJSA_SC_SB_EEES9_SE_SG_Li384ELb1ELb1ELb1ELb0EEENS1_36VarlenDynamicPersistentTileSchedulerILi192ELi128ELi384ELi128ELb1ELb1ELb1ELb1ELb1ELb1EEEEEEEEEvNT_6ParamsE)
        /*004c*/ 	.short	0x0380
        /*004e*/ 	.short	0x0a80


	//----- nvinfo : EIATTR_SW_WAR
	.align		4
.L_698:
        /*0050*/ 	.byte	0x04, 0x36
        /*0052*/ 	.short	(.L_700 - .L_699)
.L_699:
        /*0054*/ 	.word	0x00000008
.L_700:


//--------------------- .nv.info._ZN7cutlass13device_kernelIN5flash11enable_sm90INS1_16FlashAttnFwdSm90INS1_25CollectiveMainloopFwdSm90ILi2EN4cute5tupleIJNS5_1CILi1EEES8_S8_EEENS6_IJNS7_ILi192EEENS7_ILi128EEENS7_ILi96EEEEEELi96ENS_6half_tEfNS_4arch4Sm90ELb1ELb0ELb0ELb1ELb1ELb1ELb0ELb0ELb1ELb1ELb1ELb0EEENS1_21CollectiveEpilogueFwdINS6_IJSA_SC_SB_EEES9_SE_SG_Li384ELb1ELb1ELb1ELb0EEENS1_36VarlenDynamicPersistentTileSchedulerILi192ELi128ELi384ELi128ELb1ELb1ELb1ELb1ELb1ELb1EEEEEEEEEvNT_6ParamsE --------------------------
	.section	.nv.info._ZN7cutlass13device_kernelIN5flash11enable_sm90INS1_16FlashAttnFwdSm90INS1_25CollectiveMainloopFwdSm90ILi2EN4cute5tupleIJNS5_1CILi1EEES8_S8_EEENS6_IJNS7_ILi192EEENS7_ILi128EEENS7_ILi96EEEEEELi96ENS_6half_tEfNS_4arch4Sm90ELb1ELb0ELb0ELb1ELb1ELb1ELb0ELb0ELb1ELb1ELb1ELb0EEENS1_21CollectiveEpilogueFwdINS6_IJSA_SC_SB_EEES9_SE_SG_Li384ELb1ELb1ELb1ELb0EEENS1_36VarlenDynamicPersistentTileSchedulerILi192ELi128ELi384ELi128ELb1ELb1ELb1ELb1ELb1ELb1EEEEEEEEEvNT_6ParamsE,"",@"SHT_CUDA_INFO"
	.sectionflags	@""
	.align	4


	//----- nvinfo : EIATTR_CUDA_API_VERSION
	.align		4
        /*0000*/ 	.byte	0x04, 0x37
        /*0002*/ 	.short	(.L_702 - .L_701)
.L_701:
        /*0004*/ 	.word	0x00000082


	//----- nvinfo : EIATTR_KPARAM_INFO
	.align		4
.L_702:
        /*0008*/ 	.byte	0x04, 0x17
        /*000a*/ 	.short	(.L_704 - .L_703)
.L_703:
        /*000c*/ 	.word	0x00000000
        /*0010*/ 	.short	0x0000
        /*0012*/ 	.short	0x0000
        /*0014*/ 	.byte	0x00, 0xf0, 0x01, 0x2a


	//----- nvinfo : EIATTR_SPARSE_MMA_MASK
	.align		4
.L_704:
        /*0018*/ 	.byte	0x03, 0x50
        /*001a*/ 	.short	0x0000


	//----- nvinfo : EIATTR_MAXREG_COUNT
	.align		4
        /*001c*/ 	.byte	0x03, 0x1b
        /*001e*/ 	.short	0x0080


	//----- nvinfo : EIATTR_MERCURY_ISA_VERSION
	.align		4
        /*0020*/ 	.byte	0x03, 0x5f
        /*0022*/ 	.short	0x0101


	//----- nvinfo : EIATTR_VRC_CTA_INIT_COUNT
	.align		4
        /*0024*/ 	.byte	0x02, 0x4a
	.zero		1
	.zero		1


	//----- nvinfo : EIATTR_EXIT_INSTR_OFFSETS
	.align		4
        /*0028*/ 	.byte	0x04, 0x1c
        /*002a*/ 	.short	(.L_706 - .L_705)


	//   ....[0]....
.L_705:
        /*002c*/ 	.word	0x00000010


	//----- nvinfo : EIATTR_MAX_THREADS
	.align		4
.L_706:
        /*0030*/ 	.byte	0x04, 0x05
        /*0032*/ 	.short	(.L_708 - .L_707)
.L_707:
        /*0034*/ 	.word	0x00000200
        /*0038*/ 	.word	0x00000001
        /*003c*/ 	.word	0x00000001


	//----- nvinfo : EIATTR_CBANK_PARAM_SIZE
	.align		4
.L_708:
        /*0040*/ 	.byte	0x03, 0x19
        /*0042*/ 	.short	0x0a80


	//----- nvinfo : EIATTR_PARAM_CBANK
	.align		4
        /*0044*/ 	.byte	0x04, 0x0a
        /*0046*/ 	.short	(.L_710 - .L_709)
	.align		4
.L_709:
        /*0048*/ 	.word	index@(.nv.constant0._ZN7cutlass13device_kernelIN5flash11enable_sm90INS1_16FlashAttnFwdSm90INS1_25CollectiveMainloopFwdSm90ILi2EN4cute5tupleIJNS5_1CILi1EEES8_S8_EEENS6_IJNS7_ILi192EEENS7_ILi128EEENS7_ILi96EEEEEELi96ENS_6half_tEfNS_4arch4Sm90ELb1ELb0ELb0ELb1ELb1ELb1ELb0ELb0ELb1ELb1ELb1ELb0EEENS1_21CollectiveEpilogueFwdINS6_IJSA_SC_SB_EEES9_SE_SG_Li384ELb1ELb1ELb1ELb0EEENS1_36VarlenDynamicPersistentTileSchedulerILi192ELi128ELi384ELi128ELb1ELb1ELb1ELb1ELb1ELb1EEEEEEEEEvNT_6ParamsE)
        /*004c*/ 	.short	0x0380
        /*004e*/ 	.short	0x0a80


	//----- nvinfo : EIATTR_SW_WAR
	.align		4
.L_710:
        /*0050*/ 	.byte	0x04, 0x36
        /*0052*/ 	.short	(.L_712 - .L_711)
.L_711:
        /*0054*/ 	.word	0x00000008
.L_712:


//--------------------- .nv.info._ZN7cutlass13device_kernelIN5flash11enable_sm90INS1_16FlashAttnFwdSm90INS1_25CollectiveMainloopFwdSm90ILi2EN4cute5tupleIJNS5_1CILi1EEES8_S8_EEENS6_IJNS7_ILi192EEENS7_ILi128EEENS7_ILi64EEEEEELi64ENS_6half_tEfNS_4arch4Sm90ELb0ELb0ELb0ELb0ELb1ELb0ELb0ELb1ELb1ELb1ELb1ELb0EEENS1_21CollectiveEpilogueFwdINS6_IJSA_SC_SB_EEES9_SE_SG_Li384ELb0ELb1ELb1ELb0EEENS1_19SingleTileSchedulerILb0ELb1ELb1ELi192EEEEEEEEEvNT_6ParamsE --------------------------
	.section	.nv.info._ZN7cutlass13device_kernelIN5flash11enable_sm90INS1_16FlashAttnFwdSm90INS1_25CollectiveMainloopFwdSm90ILi2EN4cute5tupleIJNS5_1CILi1EEES8_S8_EEENS6_IJNS7_ILi192EEENS7_ILi128EEENS7_ILi64EEEEEELi64ENS_6half_tEfNS_4arch4Sm90ELb0ELb0ELb0ELb0ELb1ELb0ELb0ELb1ELb1ELb1ELb1ELb0EEENS1_21CollectiveEpilogueFwdINS6_IJSA_SC_SB_EEES9_SE_SG_Li384ELb0ELb1ELb1ELb0EEENS1_19SingleTileSchedulerILb0ELb1ELb1ELi192EEEEEEEEEvNT_6ParamsE,"",@"SHT_CUDA_INFO"
	.sectionflags	@""
	.align	4


	//----- nvinfo : EIATTR_CUDA_API_VERSION
	.align		4
        /*0000*/ 	.byte	0x04, 0x37
        /*0002*/ 	.short	(.L_714 - .L_713)
.L_713:
        /*0004*/ 	.word	0x00000082


	//----- nvinfo : EIATTR_KPARAM_INFO
	.align		4
.L_714:
        /*0008*/ 	.byte	0x04, 0x17
        /*000a*/ 	.short	(.L_716 - .L_715)
.L_715:
        /*000c*/ 	.word	0x00000000
        /*0010*/ 	.short	0x0000
        /*0012*/ 	.short	0x0000
        /*0014*/ 	.byte	0x00, 0xf0, 0x01, 0x28


	//----- nvinfo : EIATTR_SPARSE_MMA_MASK
	.align		4
.L_716:
        /*0018*/ 	.byte	0x03, 0x50
        /*001a*/ 	.short	0x0000


	//----- nvinfo : EIATTR_MAXREG_COUNT
	.align		4
        /*001c*/ 	.byte	0x03, 0x1b
        /*001e*/ 	.short	0x0080


	//----- nvinfo : EIATTR_MERCURY_ISA_VERSION
	.align		4
        /*0020*/ 	.byte	0x03, 0x5f
        /*0022*/ 	.short	0x0101


	//----- nvinfo : EIATTR_VRC_CTA_INIT_COUNT
	.align		4
        /*0024*/ 	.byte	0x02, 0x4a
	.zero		1
	.zero		1


	//----- nvinfo : EIATTR_EXIT_INSTR_OFFSETS
	.align		4
        /*0028*/ 	.byte	0x04, 0x1c
        /*002a*/ 	.short	(.L_718 - .L_717)


	//   ....[0]....
.L_717:
        /*002c*/ 	.word	0x00000010


	//----- nvinfo : EIATTR_MAX_THREADS
	.align		4
.L_718:
        /*0030*/ 	.byte	0x04, 0x05
        /*0032*/ 	.short	(.L_720 - .L_719)
.L_719:
        /*0034*/ 	.word	0x00000200
        /*0038*/ 	.word	0x00000001
        /*003c*/ 	.word	0x00000001


	//----- nvinfo : EIATTR_CBANK_PARAM_SIZE
	.align		4
.L_720:
        /*0040*/ 	.byte	0x03, 0x19
        /*0042*/ 	.short	0x0a00


	//----- nvinfo : EIATTR_PARAM_CBANK
	.align		4
        /*0044*/ 	.byte	0x04, 0x0a
        /*0046*/ 	.short	(.L_722 - .L_721)
	.align		4
.L_721:
        /*0048*/ 	.word	index@(.nv.constant0._ZN7cutlass13device_kernelIN5flash11enable_sm90INS1_16FlashAttnFwdSm90INS1_25CollectiveMainloopFwdSm90ILi2EN4cute5tupleIJNS5_1CILi1EEES8_S8_EEENS6_IJNS7_ILi192EEENS7_ILi128EEENS7_ILi64EEEEEELi64ENS_6half_tEfNS_4arch4Sm90ELb0ELb0ELb0ELb0ELb1ELb0ELb0ELb1ELb1ELb1ELb1ELb0EEENS1_21CollectiveEpilogueFwdINS6_IJSA_SC_SB_EEES9_SE_SG_Li384ELb0ELb1ELb1ELb0EEENS1_19SingleTileSchedulerILb0ELb1ELb1ELi192EEEEEEEEEvNT_6ParamsE)
        /*004c*/ 	.short	0x0380
        /*004e*/ 	.short	0x0a00


	//----- nvinfo : EIATTR_SW_WAR
	.align		4
.L_722:
        /*0050*/ 	.byte	0x04, 0x36
        /*0052*/ 	.short	(.L_724 - .L_723)
.L_723:
        /*0054*/ 	.word	0x00000008
.L_724:


//--------------------- .nv.info._ZN7cutlass13device_kernelIN5flash11enable_sm90INS1_16FlashAttnFwdSm90INS1_25CollectiveMainloopFwdSm90ILi2EN4cute5tupleIJNS5_1CILi1EEES8_S8_EEENS6_IJNS7_ILi192EEENS7_ILi128EEENS7_ILi64EEEEEELi64ENS_6half_tEfNS_4arch4Sm90ELb0ELb0ELb0ELb1ELb1ELb0ELb0ELb1ELb1ELb1ELb1ELb0EEENS1_21CollectiveEpilogueFwdINS6_IJSA_SC_SB_EEES9_SE_SG_Li384ELb1ELb1ELb1ELb0EEENS1_36VarlenDynamicPersistentTileSchedulerILi192ELi128ELi384ELi128ELb1ELb1ELb1ELb0ELb1ELb1EEEEEEEEEvNT_6ParamsE --------------------------
	.section	.nv.info._ZN7cutlass13device_kernelIN5flash11enable_sm90INS1_16FlashAttnFwdSm90INS1_25CollectiveMainloopFwdSm90ILi2EN4cute5tupleIJNS5_1CILi1EEES8_S8_EEENS6_IJNS7_ILi192EEENS7_ILi128EEENS7_ILi64EEEEEELi64ENS_6half_tEfNS_4arch4Sm90ELb0ELb0ELb0ELb1ELb1ELb0ELb0ELb1ELb1ELb1ELb1ELb0EEENS1_21CollectiveEpilogueFwdINS6_IJSA_SC_SB_EEES9_SE_SG_Li384ELb1ELb1ELb1ELb0EEENS1_36VarlenDynamicPersistentTileSchedulerILi192ELi128ELi384ELi128ELb1ELb1ELb1ELb0ELb1ELb1EEEEEEEEEvNT_6ParamsE,"",@"SHT_CUDA_INFO"
	.sectionflags	@""
	.align	4


	//----- nvinfo : EIATTR_CUDA_API_VERSION
	.align		4
        /*0000*/ 	.byte	0x04, 0x37
        /*0002*/ 	.short	(.L_726 - .L_725)
.L_725:
        /*0004*/ 	.word	0x00000082


	//----- nvinfo : EIATTR_KPARAM_INFO
	.align		4
.L_726:
        /*0008*/ 	.byte	0x04, 0x17
        /*000a*/ 	.short	(.L_728 - .L_727)
.L_727:
        /*000c*/ 	.word	0x00000000
        /*0010*/ 	.short	0x0000
        /*0012*/ 	.short	0x0000
        /*0014*/ 	.byte	0x00, 0xf0, 0x01, 0x2a


	//----- nvinfo : EIATTR_SPARSE_MMA_MASK
	.align		4
.L_728:
        /*0018*/ 	.byte	0x03, 0x50
        /*001a*/ 	.short	0x0000


	//----- nvinfo : EIATTR_MAXREG_COUNT
	.align		4
        /*001c*/ 	.byte	0x03, 0x1b
        /*001e*/ 	.short	0x0080


	//----- nvinfo : EIATTR_MERCURY_ISA_VERSION
	.align		4
        /*0020*/ 	.byte	0x03, 0x5f
        /*0022*/ 	.short	0x0101


	//----- nvinfo : EIATTR_VRC_CTA_INIT_COUNT
	.align		4
        /*0024*/ 	.byte	0x02, 0x4a
	.zero		1
	.zero		1


	//----- nvinfo : EIATTR_EXIT_INSTR_OFFSETS
	.align		4
        /*0028*/ 	.byte	0x04, 0x1c
        /*002a*/ 	.short	(.L_730 - .L_729)


	//   ....[0]....
.L_729:
        /*002c*/ 	.word	0x00000010


	//----- nvinfo : EIATTR_MAX_THREADS
	.align		4
.L_730:
        /*0030*/ 	.byte	0x04, 0x05
        /*0032*/ 	.short	(.L_732 - .L_731)
.L_731:
        /*0034*/ 	.word	0x00000200
        /*0038*/ 	.word	0x00000001
        /*003c*/ 	.word	0x00000001


	//----- nvinfo : EIATTR_CBANK_PARAM_SIZE
	.align		4
.L_732:
        /*0040*/ 	.byte	0x03, 0x19
        /*0042*/ 	.short	0x0a80


	//----- nvinfo : EIATTR_PARAM_CBANK
	.align		4
        /*0044*/ 	.byte	0x04, 0x0a
        /*0046*/ 	.short	(.L_734 - .L_733)
	.align		4
.L_733:
        /*0048*/ 	.word	index@(.nv.constant0._ZN7cutlass13device_kernelIN5flash11enable_sm90INS1_16FlashAttnFwdSm90INS1_25CollectiveMainloopFwdSm90ILi2EN4cute5tupleIJNS5_1CILi1EEES8_S8_EEENS6_IJNS7_ILi192EEENS7_ILi128EEENS7_ILi64EEEEEELi64ENS_6half_tEfNS_4arch4Sm90ELb0ELb0ELb0ELb1ELb1ELb0ELb0ELb1ELb1ELb1ELb1ELb0EEENS1_21CollectiveEpilogueFwdINS6_IJSA_SC_SB_EEES9_SE_SG_Li384ELb1ELb1ELb1ELb0EEENS1_36VarlenDynamicPersistentTileSchedulerILi192ELi128ELi384ELi128ELb1ELb1ELb1ELb0ELb1ELb1EEEEEEEEEvNT_6ParamsE)
        /*004c*/ 	.short	0x0380
        /*004e*/ 	.short	0x0a80


	//----- nvinfo : EIATTR_SW_WAR
	.align		4
.L_734:
        /*0050*/ 	.byte	0x04, 0x36
        /*0052*/ 	.short	(.L_736 - .L_735)
.L_735:
        /*0054*/ 	.word	0x00000008
.L_736:


//--------------------- .nv.info._ZN7cutlass13device_kernelIN5flash11enable_sm90INS1_16FlashAttnFwdSm90INS1_25CollectiveMainloopFwdSm90ILi2EN4cute5tupleIJNS5_1CILi1EEES8_S8_EEENS6_IJNS7_ILi192EEENS7_ILi128EEENS7_ILi64EEEEEELi64ENS_6half_tEfNS_4arch4Sm90ELb0ELb0ELb0ELb1ELb1ELb1ELb0ELb1ELb1ELb1ELb1ELb0EEENS1_21CollectiveEpilogueFwdINS6_IJSA_SC_SB_EEES9_SE_SG_Li384ELb1ELb1ELb1ELb0EEENS1_36VarlenDynamicPersistentTileSchedulerILi192ELi128ELi384ELi128ELb1ELb1ELb1ELb0ELb1ELb1EEEEEEEEEvNT_6ParamsE --------------------------
	.section	.nv.info._ZN7cutlass13device_kernelIN5flash11enable_sm90INS1_16FlashAttnFwdSm90INS1_25CollectiveMainloopFwdSm90ILi2EN4cute5tupleIJNS5_1CILi1EEES8_S8_EEENS6_IJNS7_ILi192EEENS7_ILi128EEENS7_ILi64EEEEEELi64ENS_6half_tEfNS_4arch4Sm90ELb0ELb0ELb0ELb1ELb1ELb1ELb0ELb1ELb1ELb1ELb1ELb0EEENS1_21CollectiveEpilogueFwdINS6_IJSA_SC_SB_EEES9_SE_SG_Li384ELb1ELb1ELb1ELb0EEENS1_36VarlenDynamicPersistentTileSchedulerILi192ELi128ELi384ELi128ELb1ELb1ELb1ELb0ELb1ELb1EEEEEEEEEvNT_6ParamsE,"",@"SHT_CUDA_INFO"
	.sectionflags	@""
	.align	4


	//----- nvinfo : EIATTR_CUDA_API_VERSION
	.align		4
        /*0000*/ 	.byte	0x04, 0x37
        /*0002*/ 	.short	(.L_738 - .L_737)
.L_737:
        /*0004*/ 	.word	0x00000082


	//----- nvinfo : EIATTR_KPARAM_INFO
	.align		4
.L_738:
        /*0008*/ 	.byte	0x04, 0x17
        /*000a*/ 	.short	(.L_740 - .L_739)
.L_739:
        /*000c*/ 	.word	0x00000000
        /*0010*/ 	.short	0x0000
        /*0012*/ 	.short	0x0000
        /*0014*/ 	.byte	0x00, 0xf0, 0x01, 0x2a


	//----- nvinfo : EIATTR_SPARSE_MMA_MASK
	.align		4
.L_740:
        /*0018*/ 	.byte	0x03, 0x50
        /*001a*/ 	.short	0x0000


	//----- nvinfo : EIATTR_MAXREG_COUNT
	.align		4
        /*001c*/ 	.byte	0x03, 0x1b
        /*001e*/ 	.short	0x0080


	//----- nvinfo : EIATTR_MERCURY_ISA_VERSION
	.align		4
        /*0020*/ 	.byte	0x03, 0x5f
        /*0022*/ 	.short	0x0101


	//----- nvinfo : EIATTR_VRC_CTA_INIT_COUNT
	.align		4
        /*0024*/ 	.byte	0x02, 0x4a
	.zero		1
	.zero		1


	//----- nvinfo : EIATTR_EXIT_INSTR_OFFSETS
	.align		4
        /*0028*/ 	.byte	0x04, 0x1c
        /*002a*/ 	.short	(.L_742 - .L_741)


	//   ....[0]....
.L_741:
        /*002c*/ 	.word	0x00000010


	//----- nvinfo : EIATTR_MAX_THREADS
	.align		4
.L_742:
        /*0030*/ 	.byte	0x04, 0x05
        /*0032*/ 	.short	(.L_744 - .L_743)
.L_743:
        /*0034*/ 	.word	0x00000200
        /*0038*/ 	.word	0x00000001
        /*003c*/ 	.word	0x00000001


	//----- nvinfo : EIATTR_CBANK_PARAM_SIZE
	.align		4
.L_744:
        /*0040*/ 	.byte	0x03, 0x19
        /*0042*/ 	.short	0x0a80


	//----- nvinfo : EIATTR_PARAM_CBANK
	.align		4
        /*0044*/ 	.byte	0x04, 0x0a
        /*0046*/ 	.short	(.L_746 - .L_745)
	.align		4
.L_745:
        /*0048*/ 	.word	index@(.nv.constant0._ZN7cutlass13device_kernelIN5flash11enable_sm90INS1_16FlashAttnFwdSm90INS1_25CollectiveMainloopFwdSm90ILi2EN4cute5tupleIJNS5_1CILi1EEES8_S8_EEENS6_IJNS7_ILi192EEENS7_ILi128EEENS7_ILi64EEEEEELi64ENS_6half_tEfNS_4arch4Sm90ELb0ELb0ELb0ELb1ELb1ELb1ELb0ELb1ELb1ELb1ELb1ELb0EEENS1_21CollectiveEpilogueFwdINS6_IJSA_SC_SB_EEES9_SE_SG_Li384ELb1ELb1ELb1ELb0EEENS1_36VarlenDynamicPersistentTileSchedulerILi192ELi128ELi384ELi128ELb1ELb1ELb1ELb0ELb1ELb1EEEEEEEEEvNT_6ParamsE)
        /*004c*/ 	.short	0x0380
        /*004e*/ 	.short	0x0a80


	//----- nvinfo : EIATTR_SW_WAR
	.align		4
.L_746:
        /*0050*/ 	.byte	0x04, 0x36
        /*0052*/ 	.short	(.L_748 - .L_747)
.L_747:
        /*0054*/ 	.word	0x00000008
.L_748:


//--------------------- .nv.info._ZN7cutlass13device_kernelIN5flash11enable_sm90INS1_16FlashAttnFwdSm90INS1_25CollectiveMainloopFwdSm90ILi2EN4cute5tupleIJNS5_1CILi1EEES8_S8_EEENS6_IJNS7_ILi192EEENS7_ILi128EEENS7_ILi64EEEEEELi64ENS_6half_tEfNS_4arch4Sm90ELb0ELb1ELb0ELb0ELb1ELb0ELb0ELb1ELb1ELb1ELb1ELb0EEENS1_21CollectiveEpilogueFwdINS6_IJSA_SC_SB_EEES9_SE_SG_Li384ELb0ELb1ELb1ELb0EEENS1_19SingleTileSchedulerILb0ELb1ELb1ELi192EEEEEEEEEvNT_6ParamsE --------------------------
	.section	.nv.info._ZN7cutlass13device_kernelIN5flash11enable_sm90INS1_16FlashAttnFwdSm90INS1_25CollectiveMainloopFwdSm90ILi2EN4cute5tupleIJNS5_1CILi1EEES8_S8_EEENS6_IJNS7_ILi192EEENS7_ILi128EEENS7_ILi64EEEEEELi64ENS_6half_tEfNS_4arch4Sm90ELb0ELb1ELb0ELb0ELb1ELb0ELb0ELb1ELb1ELb1ELb1ELb0EEENS1_21CollectiveEpilogueFwdINS6_IJSA_SC_SB_EEES9_SE_SG_Li384ELb0ELb1ELb1ELb0EEENS1_19SingleTileSchedulerILb0ELb1ELb1ELi192EEEEEEEEEvNT_6ParamsE,"",@"SHT_CUDA_INFO"
	.sectionflags	@""
	.align	4


	//----- nvinfo : EIATTR_CUDA_API_VERSION
	.align		4
        /*0000*/ 	.byte	0x04, 0x37
        /*0002*/ 	.short	(.L_750 - .L_749)
.L_749:
        /*0004*/ 	.word	0x00000082


	//----- nvinfo : EIATTR_KPARAM_INFO
	.align		4
.L_750:
        /*0008*/ 	.byte	0x04, 0x17
        /*000a*/ 	.short	(.L_752 - .L_751)
.L_751:
        /*000c*/ 	.word	0x00000000
        /*0010*/ 	.short	0x0000
        /*0012*/ 	.short	0x0000
        /*0014*/ 	.byte	0x00, 0xf0, 0x01, 0x28


	//----- nvinfo : EIATTR_SPARSE_MMA_MASK
	.align		4
.L_752:
        /*0018*/ 	.byte	0x03, 0x50
        /*001a*/ 	.short	0x0000


	//----- nvinfo : EIATTR_MAXREG_COUNT
	.align		4
        /*001c*/ 	.byte	0x03, 0x1b
        /*001e*/ 	.short	0x0080


	//----- nvinfo : EIATTR_MERCURY_ISA_VERSION
	.align		4
        /*0020*/ 	.byte	0x03, 0x5f
        /*0022*/ 	.short	0x0101


	//----- nvinfo : EIATTR_VRC_CTA_INIT_COUNT
	.align		4
        /*0024*/ 	.byte	0x02, 0x4a
	.zero		1
	.zero		1


	//----- nvinfo : EIATTR_EXIT_INSTR_OFFSETS
	.align		4
        /*0028*/ 	.byte	0x04, 0x1c
        /*002a*/ 	.short	(.L_754 - .L_753)


	//   ....[0]....
.L_753:
        /*002c*/ 	.word	0x00000010


	//----- nvinfo : EIATTR_MAX_THREADS
	.align		4
.L_754:
        /*0030*/ 	.byte	0x04, 0x05
        /*0032*/ 	.short	(.L_756 - .L_755)
.L_755:
        /*0034*/ 	.word	0x00000200
        /*0038*/ 	.word	0x00000001
        /*003c*/ 	.word	0x00000001


	//----- nvinfo : EIATTR_CBANK_PARAM_SIZE
	.align		4
.L_756:
        /*0040*/ 	.byte	0x03, 0x19
        /*0042*/ 	.short	0x0a00


	//----- nvinfo : EIATTR_PARAM_CBANK
	.align		4
        /*0044*/ 	.byte	0x04, 0x0a
        /*0046*/ 	.short	(.L_758 - .L_757)
	.align		4
.L_757:
        /*0048*/ 	.word	index@(.nv.constant0._ZN7cutlass13device_kernelIN5flash11enable_sm90INS1_16FlashAttnFwdSm90INS1_25CollectiveMainloopFwdSm90ILi2EN4cute5tupleIJNS5_1CILi1EEES8_S8_EEENS6_IJNS7_ILi192EEENS7_ILi128EEENS7_ILi64EEEEEELi64ENS_6half_tEfNS_4arch4Sm90ELb0ELb1ELb0ELb0ELb1ELb0ELb0ELb1ELb1ELb1ELb1ELb0EEENS1_21CollectiveEpilogueFwdINS6_IJSA_SC_SB_EEES9_SE_SG_Li384ELb0ELb1ELb1ELb0EEENS1_19SingleTileSchedulerILb0ELb1ELb1ELi192EEEEEEEEEvNT_6ParamsE)
        /*004c*/ 	.short	0x0380
        /*004e*/ 	.short	0x0a00


	//----- nvinfo : EIATTR_SW_WAR
	.align		4
.L_758:
        /*0050*/ 	.byte	0x04, 0x36
        /*0052*/ 	.short	(.L_760 - .L_759)
.L_759:
        /*0054*/ 	.word	0x00000008
.L_760:


//--------------------- .nv.info._ZN7cutlass13device_kernelIN5flash11enable_sm90INS1_16FlashAttnFwdSm90INS1_25CollectiveMainloopFwdSm90ILi2EN4cute5tupleIJNS5_1CILi1EEES8_S8_EEENS6_IJNS7_ILi192EEENS7_ILi128EEENS7_ILi64EEEEEELi64ENS_6half_tEfNS_4arch4Sm90ELb0ELb1ELb0ELb1ELb1ELb0ELb0ELb1ELb1ELb1ELb1ELb0EEENS1_21CollectiveEpilogueFwdINS6_IJSA_SC_SB_EEES9_SE_SG_Li384ELb1ELb1ELb1ELb0EEENS1_36VarlenDynamicPersistentTileSchedulerILi192ELi128ELi384ELi128ELb1ELb1ELb1ELb1ELb0ELb1EEEEEEEEEvNT_6ParamsE --------------------------
	.section	.nv.info._ZN7cutlass13device_kernelIN5flash11enable_sm90INS1_16FlashAttnFwdSm90INS1_25CollectiveMainloopFwdSm90ILi2EN4cute5tupleIJNS5_1CILi1EEES8_S8_EEENS6_IJNS7_ILi192EEENS7_ILi128EEENS7_ILi64EEEEEELi64ENS_6half_tEfNS_4arch4Sm90ELb0ELb1ELb0ELb1ELb1ELb0ELb0ELb1ELb1ELb1ELb1ELb0EEENS1_21CollectiveEpilogueFwdINS6_IJSA_SC_SB_EEES9_SE_SG_Li384ELb1ELb1ELb1ELb0EEENS1_36VarlenDynamicPersistentTileSchedulerILi192ELi128ELi384ELi128ELb1ELb1ELb1ELb1ELb0ELb1EEEEEEEEEvNT_6ParamsE,"",@"SHT_CUDA_INFO"
	.sectionflags	@""
	.align	4


	//----- nvinfo : EIATTR_CUDA_API_VERSION
	.align		4
        /*0000*/ 	.byte	0x04, 0x37
        /*0002*/ 	.short	(.L_762 - .L_761)
.L_761:
        /*0004*/ 	.word	0x00000082


	//----- nvinfo : EIATTR_KPARAM_INFO
	.align		4
.L_762:
        /*0008*/ 	.byte	0x04, 0x17
        /*000a*/ 	.short	(.L_764 - .L_763)
.L_763:
        /*000c*/ 	.word	0x00000000
        /*0010*/ 	.short	0x0000
        /*0012*/ 	.short	0x0000
        /*0014*/ 	.byte	0x00, 0xf0, 0x01, 0x2a


	//----- nvinfo : EIATTR_SPARSE_MMA_MASK
	.align		4
.L_764:
        /*0018*/ 	.byte	0x03, 0x50
        /*001a*/ 	.short	0x0000


	//----- nvinfo : EIATTR_MAXREG_COUNT
	.align		4
        /*001c*/ 	.byte	0x03, 0x1b
        /*001e*/ 	.short	0x0080


	//----- nvinfo : EIATTR_MERCURY_ISA_VERSION
	.align		4
        /*0020*/ 	.byte	0x03, 0x5f
        /*0022*/ 	.short	0x0101


	//----- nvinfo : EIATTR_VRC_CTA_INIT_COUNT
	.align		4
        /*0024*/ 	.byte	0x02, 0x4a
	.zero		1
	.zero		1


	//----- nvinfo : EIATTR_EXIT_INSTR_OFFSETS
	.align		4
        /*0028*/ 	.byte	0x04, 0x1c
        /*002a*/ 	.short	(.L_766 - .L_765)


	//   ....[0]....
.L_765:
        /*002c*/ 	.word	0x00000010


	//----- nvinfo : EIATTR_MAX_THREADS
	.align		4
.L_766:
        /*0030*/ 	.byte	0x04, 0x05
        /*0032*/ 	.short	(.L_768 - .L_767)
.L_767:
        /*0034*/ 	.word	0x00000200
        /*0038*/ 	.word	0x00000001
        /*003c*/ 	.word	0x00000001


	//----- nvinfo : EIATTR_CBANK_PARAM_SIZE
	.align		4
.L_768:
        /*0040*/ 	.byte	0x03, 0x19
        /*0042*/ 	.short	0x0a80


	//----- nvinfo : EIATTR_PARAM_CBANK
	.align		4
        /*0044*/ 	.byte	0x04, 0x0a
        /*0046*/ 	.short	(.L_770 - .L_769)
	.align		4
.L_769:
        /*0048*/ 	.word	index@(.nv.constant0._ZN7cutlass13device_kernelIN5flash11enable_sm90INS1_16FlashAttnFwdSm90INS1_25CollectiveMainloopFwdSm90ILi2EN4cute5tupleIJNS5_1CILi1EEES8_S8_EEENS6_IJNS7_ILi192EEENS7_ILi128EEENS7_ILi64EEEEEELi64ENS_6half_tEfNS_4arch4Sm90ELb0ELb1ELb0ELb1ELb1ELb0ELb0ELb1ELb1ELb1ELb1ELb0EEENS1_21CollectiveEpilogueFwdINS6_IJSA_SC_SB_EEES9_SE_SG_Li384ELb1ELb1ELb1ELb0EEENS1_36VarlenDynamicPersistentTileSchedulerILi192ELi128ELi384ELi128ELb1ELb1ELb1ELb1ELb0ELb1EEEEEEEEEvNT_6ParamsE)
        /*004c*/ 	.short	0x0380
        /*004e*/ 	.short	0x0a80


	//----- nvinfo : EIATTR_SW_WAR
	.align		4
.L_770:
        /*0050*/ 	.byte	0x04, 0x36
        /*0052*/ 	.short	(.L_772 - .L_771)
.L_771:
        /*0054*/ 	.word	0x00000008
.L_772:


//--------------------- .nv.info._ZN7cutlass13device_kernelIN5flash11enable_sm90INS1_16FlashAttnFwdSm90INS1_25CollectiveMainloopFwdSm90ILi2EN4cute5tupleIJNS5_1CILi1EEES8_S8_EEENS6_IJNS7_ILi192EEENS7_ILi128EEENS7_ILi64EEEEEELi64ENS_6half_tEfNS_4arch4Sm90ELb0ELb1ELb0ELb1ELb1ELb1ELb0ELb1ELb1ELb1ELb1ELb0EEENS1_21CollectiveEpilogueFwdINS6_IJSA_SC_SB_EEES9_SE_SG_Li384ELb1ELb1ELb1ELb0EEENS1_36VarlenDynamicPersistentTileSchedulerILi192ELi128ELi384ELi128ELb1ELb1ELb1ELb1ELb0ELb1EEEEEEEEEvNT_6ParamsE --------------------------
	.section	.nv.info._ZN7cutlass13device_kernelIN5flash11enable_sm90INS1_16FlashAttnFwdSm90INS1_25CollectiveMainloopFwdSm90ILi2EN4cute5tupleIJNS5_1CILi1EEES8_S8_EEENS6_IJNS7_ILi192EEENS7_ILi128EEENS7_ILi64EEEEEELi64ENS_6half_tEfNS_4arch4Sm90ELb0ELb1ELb0ELb1ELb1ELb1ELb0ELb1ELb1ELb1ELb1ELb0EEENS1_21CollectiveEpilogueFwdINS6_IJSA_SC_SB_EEES9_SE_SG_Li384ELb1ELb1ELb1ELb0EEENS1_36VarlenDynamicPersistentTileSchedulerILi192ELi128ELi384ELi128ELb1ELb1ELb1ELb1ELb0ELb1EEEEEEEEEvNT_6ParamsE,"",@"SHT_CUDA_INFO"
	.sectionflags	@""
	.align	4


	//----- nvinfo : EIATTR_CUDA_API_VERSION
	.align		4
        /*0000*/ 	.byte	0x04, 0x37
        /*0002*/ 	.short	(.L_774 - .L_773)
.L_773:
        /*0004*/ 	.word	0x00000082


	//----- nvinfo : EIATTR_KPARAM_INFO
	.align		4
.L_774:
        /*0008*/ 	.byte	0x04, 0x17
        /*000a*/ 	.short	(.L_776 - .L_775)
.L_775:
        /*000c*/ 	.word	0x00000000
        /*0010*/ 	.short	0x0000
        /*0012*/ 	.short	0x0000
        /*0014*/ 	.byte	0x00, 0xf0, 0x01, 0x2a


	//----- nvinfo : EIATTR_SPARSE_MMA_MASK
	.align		4
.L_776:
        /*0018*/ 	.byte	0x03, 0x50
        /*001a*/ 	.short	0x0000


	//----- nvinfo : EIATTR_MAXREG_COUNT
	.align		4
        /*001c*/ 	.byte	0x03, 0x1b
        /*001e*/ 	.short	0x0080


	//----- nvinfo : EIATTR_MERCURY_ISA_VERSION
	.align		4
        /*0020*/ 	.byte	0x03, 0x5f
        /*0022*/ 	.short	0x0101


	//----- nvinfo : EIATTR_VRC_CTA_INIT_COUNT
	.align		4
        /*0024*/ 	.byte	0x02, 0x4a
	.zero		1
	.zero		1


	//----- nvinfo : EIATTR_EXIT_INSTR_OFFSETS
	.align		4
        /*0028*/ 	.byte	0x04, 0x1c
        /*002a*/ 	.short	(.L_778 - .L_777)


	//   ....[0]....
.L_777:
        /*002c*/ 	.word	0x00000010


	//----- nvinfo : EIATTR_MAX_THREADS
	.align		4
.L_778:
        /*0030*/ 	.byte	0x04, 0x05
        /*0032*/ 	.short	(.L_780 - .L_779)
.L_779:
        /*0034*/ 	.word	0x00000200
        /*0038*/ 	.word	0x00000001
        /*003c*/ 	.word	0x00000001


	//----- nvinfo : EIATTR_CBANK_PARAM_SIZE
	.align		4
.L_780:
        /*0040*/ 	.byte	0x03, 0x19
        /*0042*/ 	.short	0x0a80


	//----- nvinfo : EIATTR_PARAM_CBANK
	.align		4
        /*0044*/ 	.byte	0x04, 0x0a
        /*0046*/ 	.short	(.L_782 - .L_781)
	.align		4
.L_781:
        /*0048*/ 	.word	index@(.nv.constant0._ZN7cutlass13device_kernelIN5flash11enable_sm90INS1_16FlashAttnFwdSm90INS1_25CollectiveMainloopFwdSm90ILi2EN4cute5tupleIJNS5_1CILi1EEES8_S8_EEENS6_IJNS7_ILi192EEENS7_ILi128EEENS7_ILi64EEEEEELi64ENS_6half_tEfNS_4arch4Sm90ELb0ELb1ELb0ELb1ELb1ELb1ELb0ELb1ELb1ELb1ELb1ELb0EEENS1_21CollectiveEpilogueFwdINS6_IJSA_SC_SB_EEES9_SE_SG_Li384ELb1ELb1ELb1ELb0EEENS1_36VarlenDynamicPersistentTileSchedulerILi192ELi128ELi384ELi128ELb1ELb1ELb1ELb1ELb0ELb1EEEEEEEEEvNT_6ParamsE)
        /*004c*/ 	.short	0x0380
        /*004e*/ 	.short	0x0a80


	//----- nvinfo : EIATTR_SW_WAR
	.align		4
.L_782:
        /*0050*/ 	.byte	0x04, 0x36
        /*0052*/ 	.short	(.L_784 - .L_783)
.L_783:
        /*0054*/ 	.word	0x00000008
.L_784:


//--------------------- .nv.info._ZN7cutlass13device_kernelIN5flash11enable_sm90INS1_16FlashAttnFwdSm90INS1_25CollectiveMainloopFwdSm90ILi2EN4cute5tupleIJNS5_1CILi1EEES8_S8_EEENS6_IJNS7_ILi192EEENS7_ILi128EEENS7_ILi64EEEEEELi64ENS_6half_tEfNS_4arch4Sm90ELb1ELb0ELb0ELb0ELb1ELb0ELb0ELb1ELb1ELb1ELb1ELb0EEENS1_21CollectiveEpilogueFwdINS6_IJSA_SC_SB_EEES9_SE_SG_Li384ELb0ELb1ELb1ELb0EEENS1_19SingleTileSchedulerILb0ELb1ELb1ELi192EEEEEEEEEvNT_6ParamsE --------------------------
	.section	.nv.info._ZN7cutlass13device_kernelIN5flash11enable_sm90INS1_16FlashAttnFwdSm90INS1_25CollectiveMainloopFwdSm90ILi2EN4cute5tupleIJNS5_1CILi1EEES8_S8_EEENS6_IJNS7_ILi192EEENS7_ILi128EEENS7_ILi64EEEEEELi64ENS_6half_tEfNS_4arch4Sm90ELb1ELb0ELb0ELb0ELb1ELb0ELb0ELb1ELb1ELb1ELb1ELb0EEENS1_21CollectiveEpilogueFwdINS6_IJSA_SC_SB_EEES9_SE_SG_Li384ELb0ELb1ELb1ELb0EEENS1_19SingleTileSchedulerILb0ELb1ELb1ELi192EEEEEEEEEvNT_6ParamsE,"",@"SHT_CUDA_INFO"
	.sectionflags	@""
	.align	4


	//----- nvinfo : EIATTR_CUDA_API_VERSION
	.align		4
        /*0000*/ 	.byte	0x04, 0x37
        /*0002*/ 	.short	(.L_786 - .L_785)
.L_785:
        /*0004*/ 	.word	0x00000082


	//----- nvinfo : EIATTR_KPARAM_INFO
	.align		4
.L_786:
        /*0008*/ 	.byte	0x04, 0x17
        /*000a*/ 	.short	(.L_788 - .L_787)
.L_787:
        /*000c*/ 	.word	0x00000000
        /*0010*/ 	.short	0x0000
        /*0012*/ 	.short	0x0000
        /*0014*/ 	.byte	0x00, 0xf0, 0x01, 0x28


	//----- nvinfo : EIATTR_SPARSE_MMA_MASK
	.align		4
.L_788:
        /*0018*/ 	.byte	0x03, 0x50
        /*001a*/ 	.short	0x0000


	//----- nvinfo : EIATTR_MAXREG_COUNT
	.align		4
        /*001c*/ 	.byte	0x03, 0x1b
        /*001e*/ 	.short	0x0080


	//----- nvinfo : EIATTR_MERCURY_ISA_VERSION
	.align		4
        /*0020*/ 	.byte	0x03, 0x5f
        /*0022*/ 	.short	0x0101


	//----- nvinfo : EIATTR_VRC_CTA_INIT_COUNT
	.align		4
        /*0024*/ 	.byte	0x02, 0x4a
	.zero		1
	.zero		1


	//----- nvinfo : EIATTR_EXIT_INSTR_OFFSETS
	.align		4
        /*0028*/ 	.byte	0x04, 0x1c
        /*002a*/ 	.short	(.L_790 - .L_789)


	//   ....[0]....
.L_789:
        /*002c*/ 	.word	0x00000010


	//----- nvinfo : EIATTR_MAX_THREADS
	.align		4
.L_790:
        /*0030*/ 	.byte	0x04, 0x05
        /*0032*/ 	.short	(.L_792 - .L_791)
.L_791:
        /*0034*/ 	.word	0x00000200
        /*0038*/ 	.word	0x00000001
        /*003c*/ 	.word	0x00000001


	//----- nvinfo : EIATTR_CBANK_PARAM_SIZE
	.align		4
.L_792:
        /*0040*/ 	.byte	0x03, 0x19
        /*0042*/ 	.short	0x0a00


	//----- nvinfo : EIATTR_PARAM_CBANK
	.align		4
        /*0044*/ 	.byte	0x04, 0x0a
        /*0046*/ 	.short	(.L_794 - .L_793)
	.align		4
.L_793:
        /*0048*/ 	.word	index@(.nv.constant0._ZN7cutlass13device_kernelIN5flash11enable_sm90INS1_16FlashAttnFwdSm90INS1_25CollectiveMainloopFwdSm90ILi2EN4cute5tupleIJNS5_1CILi1EEES8_S8_EEENS6_IJNS7_ILi192EEENS7_ILi128EEENS7_ILi64EEEEEELi64ENS_6half_tEfNS_4arch4Sm90ELb1ELb0ELb0ELb0ELb1ELb0ELb0ELb1ELb1ELb1ELb1ELb0EEENS1_21CollectiveEpilogueFwdINS6_IJSA_SC_SB_EEES9_SE_SG_Li384ELb0ELb1ELb1ELb0EEENS1_19SingleTileSchedulerILb0ELb1ELb1ELi192EEEEEEEEEvNT_6ParamsE)
        /*004c*/ 	.short	0x0380
        /*004e*/ 	.short	0x0a00


	//----- nvinfo : EIATTR_SW_WAR
	.align		4
.L_794:
        /*0050*/ 	.byte	0x04, 0x36
        /*0052*/ 	.short	(.L_796 - .L_795)
.L_795:
        /*0054*/ 	.word	0x00000008
.L_796:


//--------------------- .nv.info._ZN7cutlass13device_kernelIN5flash11enable_sm90INS1_16FlashAttnFwdSm90INS1_25CollectiveMainloopFwdSm90ILi2EN4cute5tupleIJNS5_1CILi1EEES8_S8_EEENS6_IJNS7_ILi192EEENS7_ILi128EEENS7_ILi64EEEEEELi64ENS_6half_tEfNS_4arch4Sm90ELb1ELb0ELb0ELb1ELb1ELb0ELb0ELb1ELb1ELb1ELb1ELb0EEENS1_21CollectiveEpilogueFwdINS6_IJSA_SC_SB_EEES9_SE_SG_Li384ELb1ELb1ELb1ELb0EEENS1_36VarlenDynamicPersistentTileSchedulerILi192ELi128ELi384ELi128ELb1ELb1ELb1ELb1ELb1ELb1EEEEEEEEEvNT_6ParamsE --------------------------
	.section	.nv.info._ZN7cutlass13device_kernelIN5flash11enable_sm90INS1_16FlashAttnFwdSm90INS1_25CollectiveMainloopFwdSm90ILi2EN4cute5tupleIJNS5_1CILi1EEES8_S8_EEENS6_IJNS7_ILi192EEENS7_ILi128EEENS7_ILi64EEEEEELi64ENS_6half_tEfNS_4arch4Sm90ELb1ELb0ELb0ELb1ELb1ELb0ELb0ELb1ELb1ELb1ELb1ELb0EEENS1_21CollectiveEpilogueFwdINS6_IJSA_SC_SB_EEES9_SE_SG_Li384ELb1ELb1ELb1ELb0EEENS1_36VarlenDynamicPersistentTileSchedulerILi192ELi128ELi384ELi128ELb1ELb1ELb1ELb1ELb1ELb1EEEEEEEEEvNT_6ParamsE,"",@"SHT_CUDA_INFO"
	.sectionflags	@""
	.align	4


	//----- nvinfo : EIATTR_CUDA_API_VERSION
	.align		4
        /*0000*/ 	.byte	0x04, 0x37
        /*0002*/ 	.short	(.L_798 - .L_797)
.L_797:
        /*0004*/ 	.word	0x00000082


	//----- nvinfo : EIATTR_KPARAM_INFO
	.align		4
.L_798:
        /*0008*/ 	.byte	0x04, 0x17
        /*000a*/ 	.short	(.L_800 - .L_799)
.L_799:
        /*000c*/ 	.word	0x00000000
        /*0010*/ 	.short	0x0000
        /*0012*/ 	.short	0x0000
        /*0014*/ 	.byte	0x00, 0xf0, 0x01, 0x2a


	//----- nvinfo : EIATTR_SPARSE_MMA_MASK
	.align		4
.L_800:
        /*0018*/ 	.byte	0x03, 0x50
        /*001a*/ 	.short	0x0000


	//----- nvinfo : EIATTR_MAXREG_COUNT
	.align		4
        /*001c*/ 	.byte	0x03, 0x1b
        /*001e*/ 	.short	0x0080


	//----- nvinfo : EIATTR_MERCURY_ISA_VERSION
	.align		4
        /*0020*/ 	.byte	0x03, 0x5f
        /*0022*/ 	.short	0x0101


	//----- nvinfo : EIATTR_VRC_CTA_INIT_COUNT
	.align		4
        /*0024*/ 	.byte	0x02, 0x4a
	.zero		1
	.zero		1


	//----- nvinfo : EIATTR_EXIT_INSTR_OFFSETS
	.align		4
        /*0028*/ 	.byte	0x04, 0x1c
        /*002a*/ 	.short	(.L_802 - .L_801)


	//   ....[0]....
.L_801:
        /*002c*/ 	.word	0x00000010


	//----- nvinfo : EIATTR_MAX_THREADS
	.align		4
.L_802:
        /*0030*/ 	.byte	0x04, 0x05
        /*0032*/ 	.short	(.L_804 - .L_803)
.L_803:
        /*0034*/ 	.word	0x00000200
        /*0038*/ 	.word	0x00000001
        /*003c*/ 	.word	0x00000001


	//----- nvinfo : EIATTR_CBANK_PARAM_SIZE
	.align		4
.L_804:
        /*0040*/ 	.byte	0x03, 0x19
        /*0042*/ 	.short	0x0a80


	//----- nvinfo : EIATTR_PARAM_CBANK
	.align		4
        /*0044*/ 	.byte	0x04, 0x0a
        /*0046*/ 	.short	(.L_806 - .L_805)
	.align		4
.L_805:
        /*0048*/ 	.word	index@(.nv.constant0._ZN7cutlass13device_kernelIN5flash11enable_sm90INS1_16FlashAttnFwdSm90INS1_25CollectiveMainloopFwdSm90ILi2EN4cute5tupleIJNS5_1CILi1EEES8_S8_EEENS6_IJNS7_ILi192EEENS7_ILi128EEENS7_ILi64EEEEEELi64ENS_6half_tEfNS_4arch4Sm90ELb1ELb0ELb0ELb1ELb1ELb0ELb0ELb1ELb1ELb1ELb1ELb0EEENS1_21CollectiveEpilogueFwdINS6_IJSA_SC_SB_EEES9_SE_SG_Li384ELb1ELb1ELb1ELb0EEENS1_36VarlenDynamicPersistentTileSchedulerILi192ELi128ELi384ELi128ELb1ELb1ELb1ELb1ELb1ELb1EEEEEEEEEvNT_6ParamsE)
        /*004c*/ 	.short	0x0380
        /*004e*/ 	.short	0x0a80


	//----- nvinfo : EIATTR_SW_WAR
	.align		4
.L_806:
        /*0050*/ 	.byte	0x04, 0x36
        /*0052*/ 	.short	(.L_808 - .L_807)
.L_807:
        /*0054*/ 	.word	0x00000008
.L_808:


//--------------------- .nv.info._ZN7cutlass13device_kernelIN5flash11enable_sm90INS1_16FlashAttnFwdSm90INS1_25CollectiveMainloopFwdSm90ILi2EN4cute5tupleIJNS5_1CILi1EEES8_S8_EEENS6_IJNS7_ILi192EEENS7_ILi128EEENS7_ILi64EEEEEELi64ENS_6half_tEfNS_4arch4Sm90ELb1ELb0ELb0ELb1ELb1ELb1ELb0ELb1ELb1ELb1ELb1ELb0EEENS1_21CollectiveEpilogueFwdINS6_IJSA_SC_SB_EEES9_SE_SG_Li384ELb1ELb1ELb1ELb0EEENS1_36VarlenDynamicPersistentTileSchedulerILi192ELi128ELi384ELi128ELb1ELb1ELb1ELb1ELb1ELb1EEEEEEEEEvNT_6ParamsE --------------------------
	.section	.nv.info._ZN7cutlass13device_kernelIN5flash11enable_sm90INS1_16FlashAttnFwdSm90INS1_25CollectiveMainloopFwdSm90ILi2EN4cute5tupleIJNS5_1CILi1EEES8_S8_EEENS6_IJNS7_ILi192EEENS7_ILi128EEENS7_ILi64EEEEEELi64ENS_6half_tEfNS_4arch4Sm90ELb1ELb0ELb0ELb1ELb1ELb1ELb0ELb1ELb1ELb1ELb1ELb0EEENS1_21CollectiveEpilogueFwdINS6_IJSA_SC_SB_EEES9_SE_SG_Li384ELb1ELb1ELb1ELb0EEENS1_36VarlenDynamicPersistentTileSchedulerILi192ELi128ELi384ELi128ELb1ELb1ELb1ELb1ELb1ELb1EEEEEEEEEvNT_6ParamsE,"",@"SHT_CUDA_INFO"
	.sectionflags	@""
	.align	4


	//----- nvinfo : EIATTR_CUDA_API_VERSION
	.align		4
        /*0000*/ 	.byte	0x04, 0x37
        /*0002*/ 	.short	(.L_810 - .L_809)
.L_809:
        /*0004*/ 	.word	0x00000082


	//----- nvinfo : EIATTR_KPARAM_INFO
	.align		4
.L_810:
        /*0008*/ 	.byte	0x04, 0x17
        /*000a*/ 	.short	(.L_812 - .L_811)
.L_811:
        /*000c*/ 	.word	0x00000000
        /*0010*/ 	.short	0x0000
        /*0012*/ 	.short	0x0000
        /*0014*/ 	.byte	0x00, 0xf0, 0x01, 0x2a


	//----- nvinfo : EIATTR_SPARSE_MMA_MASK
	.align		4
.L_812:
        /*0018*/ 	.byte	0x03, 0x50
        /*001a*/ 	.short	0x0000


	//----- nvinfo : EIATTR_MAXREG_COUNT
	.align		4
        /*001c*/ 	.byte	0x03, 0x1b
        /*001e*/ 	.short	0x0080


	//----- nvinfo : EIATTR_MERCURY_ISA_VERSION
	.align		4
        /*0020*/ 	.byte	0x03, 0x5f
        /*0022*/ 	.short	0x0101


	//----- nvinfo : EIATTR_VRC_CTA_INIT_COUNT
	.align		4
        /*0024*/ 	.byte	0x02, 0x4a
	.zero		1
	.zero		1


	//----- nvinfo : EIATTR_EXIT_INSTR_OFFSETS
	.align		4
        /*0028*/ 	.byte	0x04, 0x1c
        /*002a*/ 	.short	(.L_814 - .L_813)


	//   ....[0]....
.L_813:
        /*002c*/ 	.word	0x00000010


	//----- nvinfo : EIATTR_MAX_THREADS
	.align		4
.L_814:
        /*0030*/ 	.byte	0x04, 0x05
        /*0032*/ 	.short	(.L_816 - .L_815)
.L_815:
        /*0034*/ 	.word	0x00000200
        /*0038*/ 	.word	0x00000001
        /*003c*/ 	.word	0x00000001


	//----- nvinfo : EIATTR_CBANK_PARAM_SIZE
	.align		4
.L_816:
        /*0040*/ 	.byte	0x03, 0x19
        /*0042*/ 	.short	0x0a80


	//----- nvinfo : EIATTR_PARAM_CBANK
	.align		4
        /*0044*/ 	.byte	0x04, 0x0a
        /*0046*/ 	.short	(.L_818 - .L_817)
	.align		4
.L_817:
        /*0048*/ 	.word	index@(.nv.constant0._ZN7cutlass13device_kernelIN5flash11enable_sm90INS1_16FlashAttnFwdSm90INS1_25CollectiveMainloopFwdSm90ILi2EN4cute5tupleIJNS5_1CILi1EEES8_S8_EEENS6_IJNS7_ILi192EEENS7_ILi128EEENS7_ILi64EEEEEELi64ENS_6half_tEfNS_4arch4Sm90ELb1ELb0ELb0ELb1ELb1ELb1ELb0ELb1ELb1ELb1ELb1ELb0EEENS1_21CollectiveEpilogueFwdINS6_IJSA_SC_SB_EEES9_SE_SG_Li384ELb1ELb1ELb1ELb0EEENS1_36VarlenDynamicPersistentTileSchedulerILi192ELi128ELi384ELi128ELb1ELb1ELb1ELb1ELb1ELb1EEEEEEEEEvNT_6ParamsE)
        /*004c*/ 	.short	0x0380
        /*004e*/ 	.short	0x0a80


	//----- nvinfo : EIATTR_SW_WAR
	.align		4
.L_818:
        /*0050*/ 	.byte	0x04, 0x36
        /*0052*/ 	.short	(.L_820 - .L_819)
.L_819:
        /*0054*/ 	.word	0x00000008
.L_820:


//--------------------- .nv.callgraph             --------------------------
	.section	.nv.callgraph,"",@"SHT_CUDA_CALLGRAPH"
	.align	4
	.sectionentsize	8
	.align		4
        /*0000*/ 	.word	0x00000000
	.align		4
        /*0004*/ 	.word	0xffffffff
	.align		4
        /*0008*/ 	.word	0x00000000
	.align		4
        /*000c*/ 	.word	0xfffffffe
	.align		4
        /*0010*/ 	.word	0x00000000
	.align		4
        /*0014*/ 	.word	0xfffffffd
	.align		4
        /*0018*/ 	.word	0x00000000
	.align		4
        /*001c*/ 	.word	0xfffffffc


//--------------------- .nv.constant4             --------------------------
	.section	.nv.constant4,"a",@progbits
	.align	8
	.align		8
.nv.constant4:
        /*0000*/ 	.dword	_ZN78_INTERNAL_4992bdb7_42_flash_fwd_hdimall_fp16_paged_split_sm90_cu_ee213261_38794cuda3std3__45__cpo5beginE
	.align		8
        /*0008*/ 	.dword	_ZN78_INTERNAL_4992bdb7_42_flash_fwd_hdimall_fp16_paged_split_sm90_cu_ee213261_38794cuda3std3__45__cpo3endE
	.align		8
        /*0010*/ 	.dword	_ZN78_INTERNAL_4992bdb7_42_flash_fwd_hdimall_fp16_paged_split_sm90_cu_ee213261_38794cuda3std3__45__cpo6cbeginE
	.align		8
        /*0018*/ 	.dword	_ZN78_INTERNAL_4992bdb7_42_flash_fwd_hdimall_fp16_paged_split_sm90_cu_ee213261_38794cuda3std3__45__cpo4cendE
	.align		8
        /*0020*/ 	.dword	_ZN78_INTERNAL_4992bdb7_42_flash_fwd_hdimall_fp16_paged_split_sm90_cu_ee213261_38794cuda3std3__480_GLOBAL__N__4992bdb7_42_flash_fwd_hdimall_fp16_paged_split_sm90_cu_ee213261_38796ignoreE
	.align		8
        /*0028*/ 	.dword	_ZN78_INTERNAL_4992bdb7_42_flash_fwd_hdimall_fp16_paged_split_sm90_cu_ee213261_38794cuda3std3__419piecewise_constructE
	.align		8
        /*0030*/ 	.dword	_ZN78_INTERNAL_4992bdb7_42_flash_fwd_hdimall_fp16_paged_split_sm90_cu_ee213261_38794cuda3std3__48in_placeE
	.align		8
        /*0038*/ 	.dword	_ZN78_INTERNAL_4992bdb7_42_flash_fwd_hdimall_fp16_paged_split_sm90_cu_ee213261_38794cuda3std6ranges3__45__cpo4swapE
	.align		8
        /*0040*/ 	.dword	_ZN78_INTERNAL_4992bdb7_42_flash_fwd_hdimall_fp16_paged_split_sm90_cu_ee213261_38794cuda3std6ranges3__45__cpo9iter_moveE
	.align		8
        /*0048*/ 	.dword	_ZN78_INTERNAL_4992bdb7_42_flash_fwd_hdimall_fp16_paged_split_sm90_cu_ee213261_38794cute7productE
	.align		8
        /*0050*/ 	.dword	_ZN78_INTERNAL_4992bdb7_42_flash_fwd_hdimall_fp16_paged_split_sm90_cu_ee213261_38794cute1_E


//--------------------- .text._ZN7cutlass13device_kernelIN5flash11enable_sm90INS1_16FlashAttnFwdSm90INS1_25CollectiveMainloopFwdSm90ILi2EN4cute5tupleIJNS5_1CILi1EEES8_S8_EEENS6_IJNS7_ILi128EEENS7_ILi80EEENS7_ILi256EEEEEELi256ENS_6half_tEfNS_4arch4Sm90ELb0ELb0ELb0ELb0ELb1ELb0ELb0ELb1ELb1ELb1ELb1ELb0EEENS1_21CollectiveEpilogueFwdINS6_IJSA_SC_SB_EEES9_SE_SG_Li256ELb0ELb1ELb1ELb0EEENS1_19SingleTileSchedulerILb0ELb1ELb1ELi128EEEEEEEEEvNT_6ParamsE --------------------------
	.section	.text._ZN7cutlass13device_kernelIN5flash11enable_sm90INS1_16FlashAttnFwdSm90INS1_25CollectiveMainloopFwdSm90ILi2EN4cute5tupleIJNS5_1CILi1EEES8_S8_EEENS6_IJNS7_ILi128EEENS7_ILi80EEENS7_ILi256EEEEEELi256ENS_6half_tEfNS_4arch4Sm90ELb0ELb0ELb0ELb0ELb1ELb0ELb0ELb1ELb1ELb1ELb1ELb0EEENS1_21CollectiveEpilogueFwdINS6_IJSA_SC_SB_EEES9_SE_SG_Li256ELb0ELb1ELb1ELb0EEENS1_19SingleTileSchedulerILb0ELb1ELb1ELi128EEEEEEEEEvNT_6ParamsE,"ax",@progbits
	.align	128
.text._ZN7cutlass13device_kernelIN5flash11enable_sm90INS1_16FlashAttnFwdSm90INS1_25CollectiveMainloopFwdSm90ILi2EN4cute5tupleIJNS5_1CILi1EEES8_S8_EEENS6_IJNS7_ILi128EEENS7_ILi80EEENS7_ILi256EEEEEELi256ENS_6half_tEfNS_4arch4Sm90ELb0ELb0ELb0ELb0ELb1ELb0ELb0ELb1ELb1ELb1ELb1ELb0EEENS1_21CollectiveEpilogueFwdINS6_IJSA_SC_SB_EEES9_SE_SG_Li256ELb0ELb1ELb1ELb0EEENS1_19SingleTileSchedulerILb0ELb1ELb1ELi128EEEEEEEEEvNT_6ParamsE:
        .type           _ZN7cutlass13device_kernelIN5flash11enable_sm90INS1_16FlashAttnFwdSm90INS1_25CollectiveMainloopFwdSm90ILi2EN4cute5tupleIJNS5_1CILi1EEES8_S8_EEENS6_IJNS7_ILi128EEENS7_ILi80EEENS7_ILi256EEEEEELi256ENS_6half_tEfNS_4arch4Sm90ELb0ELb0ELb0ELb0ELb1ELb0ELb0ELb1ELb1ELb1ELb1ELb0EEENS1_21CollectiveEpilogueFwdINS6_IJSA_SC_SB_EEES9_SE_SG_Li256ELb0ELb1ELb1ELb0EEENS1_19SingleTileSchedulerILb0ELb1ELb1ELi128EEEEEEEEEvNT_6ParamsE,@function
        .size           _ZN7cutlass13device_kernelIN5flash11enable_sm90INS1_16FlashAttnFwdSm90INS1_25CollectiveMainloopFwdSm90ILi2EN4cute5tupleIJNS5_1CILi1EEES8_S8_EEENS6_IJNS7_ILi128EEENS7_ILi80EEENS7_ILi256EEEEEELi256ENS_6half_tEfNS_4arch4Sm90ELb0ELb0ELb0ELb0ELb1ELb0ELb0ELb1ELb1ELb1ELb1ELb0EEENS1_21CollectiveEpilogueFwdINS6_IJSA_SC_SB_EEES9_SE_SG_Li256ELb0ELb1ELb1ELb0EEENS1_19SingleTileSchedulerILb0ELb1ELb1ELi128EEEEEEEEEvNT_6ParamsE,(.L_x_45 - _ZN7cutlass13device_kernelIN5flash11enable_sm90INS1_16FlashAttnFwdSm90INS1_25CollectiveMainloopFwdSm90ILi2EN4cute5tupleIJNS5_1CILi1EEES8_S8_EEENS6_IJNS7_ILi128EEENS7_ILi80EEENS7_ILi256EEEEEELi256ENS_6half_tEfNS_4arch4Sm90ELb0ELb0ELb0ELb0ELb1ELb0ELb0ELb1ELb1ELb1ELb1ELb0EEENS1_21CollectiveEpilogueFwdINS6_IJSA_SC_SB_EEES9_SE_SG_Li256ELb0ELb1ELb1ELb0EEENS1_19SingleTileSchedulerILb0ELb1ELb1ELi128EEEEEEEEEvNT_6ParamsE)
        .other          _ZN7cutlass13device_kernelIN5flash11enable_sm90INS1_16FlashAttnFwdSm90INS1_25CollectiveMainloopFwdSm90ILi2EN4cute5tupleIJNS5_1CILi1EEES8_S8_EEENS6_IJNS7_ILi128EEENS7_ILi80EEENS7_ILi256EEEEEELi256ENS_6half_tEfNS_4arch4Sm90ELb0ELb0ELb0ELb0ELb1ELb0ELb0ELb1ELb1ELb1ELb1ELb0EEENS1_21CollectiveEpilogueFwdINS6_IJSA_SC_SB_EEES9_SE_SG_Li256ELb0ELb1ELb1ELb0EEENS1_19SingleTileSchedulerILb0ELb1ELb1ELi128EEEEEEEEEvNT_6ParamsE,@"STO_CUDA_ENTRY STV_DEFAULT"
_ZN7cutlass13device_kernelIN5flash11enable_sm90INS1_16FlashAttnFwdSm90INS1_25CollectiveMainloopFwdSm90ILi2EN4cute5tupleIJNS5_1CILi1EEES8_S8_EEENS6_IJNS7_ILi128EEENS7_ILi80EEENS7_ILi256EEEEEELi256ENS_6half_tEfNS_4arch4Sm90ELb0ELb0ELb0ELb0ELb1ELb0ELb0ELb1ELb1ELb1ELb1ELb0EEENS1_21CollectiveEpilogueFwdINS6_IJSA_SC_SB_EEES9_SE_SG_Li256ELb0ELb1ELb1ELb0EEENS1_19SingleTileSchedulerILb0ELb1ELb1ELi128EEEEEEEEEvNT_6ParamsE:
[----:B------:R-:W-:Y:S01]  /*0000*/  LDC R1, c[0x0][0x37c] ;  /* 0x0000df00ff017b82 */ /* 0x000fe20000000800 */
[----:B------:R-:W-:Y:S05]  /*0010*/  EXIT ;  /* 0x000000000000794d */ /* 0x000fea0003800000 */
.L_x_0:
[----:B------:R-:W-:-:S00]  /*0020*/  BRA `(.L_x_0) ;  /* 0xfffffffc00fc7947 */ /* 0x000fc0000383ffff */
[----:B------:R-:W-:-:S00]  /*0030*/  NOP ;  /* 0x0000000000007918 */ /* 0x000fc00000000000 */
        /* <DEDUP_REMOVED lines=12> */
.L_x_45:


//--------------------- .text._ZN7cutlass13device_kernelIN5flash11enable_sm90INS1_16FlashAttnFwdSm90INS1_25CollectiveMainloopFwdSm90ILi2EN4cute5tupleIJNS5_1CILi1EEES8_S8_EEENS6_IJNS7_ILi128EEENS7_ILi80EEENS7_ILi256EEEEEELi256ENS_6half_tEfNS_4arch4Sm90ELb0ELb0ELb0ELb1ELb1ELb0ELb0ELb1ELb1ELb1ELb1ELb0EEENS1_21CollectiveEpilogueFwdINS6_IJSA_SC_SB_EEES9_SE_SG_Li256ELb1ELb1ELb1ELb0EEENS1_36VarlenDynamicPersistentTileSchedulerILi128ELi80ELi256ELi128ELb1ELb1ELb1ELb0ELb1ELb1EEEEEEEEEvNT_6ParamsE --------------------------
	.section	.text._ZN7cutlass13device_kernelIN5flash11enable_sm90INS1_16FlashAttnFwdSm90INS1_25CollectiveMainloopFwdSm90ILi2EN4cute5tupleIJNS5_1CILi1EEES8_S8_EEENS6_IJNS7_ILi128EEENS7_ILi80EEENS7_ILi256EEEEEELi256ENS_6half_tEfNS_4arch4Sm90ELb0ELb0ELb0ELb1ELb1ELb0ELb0ELb1ELb1ELb1ELb1ELb0EEENS1_21CollectiveEpilogueFwdINS6_IJSA_SC_SB_EEES9_SE_SG_Li256ELb1ELb1ELb1ELb0EEENS1_36VarlenDynamicPersistentTileSchedulerILi128ELi80ELi256ELi128ELb1ELb1ELb1ELb0ELb1ELb1EEEEEEEEEvNT_6ParamsE,"ax",@progbits
	.align	128
.text._ZN7cutlass13device_kernelIN5flash11enable_sm90INS1_16FlashAttnFwdSm90INS1_25CollectiveMainloopFwdSm90ILi2EN4cute5tupleIJNS5_1CILi1EEES8_S8_EEENS6_IJNS7_ILi128EEENS7_ILi80EEENS7_ILi256EEEEEELi256ENS_6half_tEfNS_4arch4Sm90ELb0ELb0ELb0ELb1ELb1ELb0ELb0ELb1ELb1ELb1ELb1ELb0EEENS1_21CollectiveEpilogueFwdINS6_IJSA_SC_SB_EEES9_SE_SG_Li256ELb1ELb1ELb1ELb0EEENS1_36VarlenDynamicPersistentTileSchedulerILi128ELi80ELi256ELi128ELb1ELb1ELb1ELb0ELb1ELb1EEEEEEEEEvNT_6ParamsE:
        .type           _ZN7cutlass13device_kernelIN5flash11enable_sm90INS1_16FlashAttnFwdSm90INS1_25CollectiveMainloopFwdSm90ILi2EN4cute5tupleIJNS5_1CILi1EEES8_S8_EEENS6_IJNS7_ILi128EEENS7_ILi80EEENS7_ILi256EEEEEELi256ENS_6half_tEfNS_4arch4Sm90ELb0ELb0ELb0ELb1ELb1ELb0ELb0ELb1ELb1ELb1ELb1ELb0EEENS1_21CollectiveEpilogueFwdINS6_IJSA_SC_SB_EEES9_SE_SG_Li256ELb1ELb1ELb1ELb0EEENS1_36VarlenDynamicPersistentTileSchedulerILi128ELi80ELi256ELi128ELb1ELb1ELb1ELb0ELb1ELb1EEEEEEEEEvNT_6ParamsE,@function
        .size           _ZN7cutlass13device_kernelIN5flash11enable_sm90INS1_16FlashAttnFwdSm90INS1_25CollectiveMainloopFwdSm90ILi2EN4cute5tupleIJNS5_1CILi1EEES8_S8_EEENS6_IJNS7_ILi128EEENS7_ILi80EEENS7_ILi256EEEEEELi256ENS_6half_tEfNS_4arch4Sm90ELb0ELb0ELb0ELb1ELb1ELb0ELb0ELb1ELb1ELb1ELb1ELb0EEENS1_21CollectiveEpilogueFwdINS6_IJSA_SC_SB_EEES9_SE_SG_Li256ELb1ELb1ELb1ELb0EEENS1_36VarlenDynamicPersistentTileSchedulerILi128ELi80ELi256ELi128ELb1ELb1ELb1ELb0ELb1ELb1EEEEEEEEEvNT_6ParamsE,(.L_x_46 - _ZN7cutlass13device_kernelIN5flash11enable_sm90INS1_16FlashAttnFwdSm90INS1_25CollectiveMainloopFwdSm90ILi2EN4cute5tupleIJNS5_1CILi1EEES8_S8_EEENS6_IJNS7_ILi128EEENS7_ILi80EEENS7_ILi256EEEEEELi256ENS_6half_tEfNS_4arch4Sm90ELb0ELb0ELb0ELb1ELb1ELb0ELb0ELb1ELb1ELb1ELb1ELb0EEENS1_21CollectiveEpilogueFwdINS6_IJSA_SC_SB_EEES9_SE_SG_Li256ELb1ELb1ELb1ELb0EEENS1_36VarlenDynamicPersistentTileSchedulerILi128ELi80ELi256ELi128ELb1ELb1ELb1ELb0ELb1ELb1EEEEEEEEEvNT_6ParamsE)
        .other          _ZN7cutlass13device_kernelIN5flash11enable_sm90INS1_16FlashAttnFwdSm90INS1_25CollectiveMainloopFwdSm90ILi2EN4cute5tupleIJNS5_1CILi1EEES8_S8_EEENS6_IJNS7_ILi128EEENS7_ILi80EEENS7_ILi256EEEEEELi256ENS_6half_tEfNS_4arch4Sm90ELb0ELb0ELb0ELb1ELb1ELb0ELb0ELb1ELb1ELb1ELb1ELb0EEENS1_21CollectiveEpilogueFwdINS6_IJSA_SC_SB_EEES9_SE_SG_Li256ELb1ELb1ELb1ELb0EEENS1_36VarlenDynamicPersistentTileSchedulerILi128ELi80ELi256ELi128ELb1ELb1ELb1ELb0ELb1ELb1EEEEEEEEEvNT_6ParamsE,@"STO_CUDA_ENTRY STV_DEFAULT"
_ZN7cutlass13device_kernelIN5flash11enable_sm90INS1_16FlashAttnFwdSm90INS1_25CollectiveMainloopFwdSm90ILi2EN4cute5tupleIJNS5_1CILi1EEES8_S8_EEENS6_IJNS7_ILi128EEENS7_ILi80EEENS7_ILi256EEEEEELi256ENS_6half_tEfNS_4arch4Sm90ELb0ELb0ELb0ELb1ELb1ELb0ELb0ELb1ELb1ELb1ELb1ELb0EEENS1_21CollectiveEpilogueFwdINS6_IJSA_SC_SB_EEES9_SE_SG_Li256ELb1ELb1ELb1ELb0EEENS1_36VarlenDynamicPersistentTileSchedulerILi128ELi80ELi256ELi128ELb1ELb1ELb1ELb0ELb1ELb1EEEEEEEEEvNT_6ParamsE:
[----:B------:R-:W-:Y:S01]  /*0000*/  LDC R1, c[0x0][0x37c] ;  /* 0x0000df00ff017b82 */ /* 0x000fe20000000800 */
[----:B------:R-:W-:Y:S05]  /*0010*/  EXIT ;  /* 0x000000000000794d */ /* 0x000fea0003800000 */
.L_x_1:
        /* <DEDUP_REMOVED lines=14> */
.L_x_46:


//--------------------- .text._ZN7cutlass13device_kernelIN5flash11enable_sm90INS1_16FlashAttnFwdSm90INS1_25CollectiveMainloopFwdSm90ILi2EN4cute5tupleIJNS5_1CILi1EEES8_S8_EEENS6_IJNS7_ILi128EEENS7_ILi80EEENS7_ILi256EEEEEELi256ENS_6half_tEfNS_4arch4Sm90ELb0ELb0ELb0ELb1ELb1ELb1ELb0ELb1ELb1ELb1ELb1ELb0EEENS1_21CollectiveEpilogueFwdINS6_IJSA_SC_SB_EEES9_SE_SG_Li256ELb1ELb1ELb1ELb0EEENS1_36VarlenDynamicPersistentTileSchedulerILi128ELi80ELi256ELi128ELb1ELb1ELb1ELb0ELb1ELb1EEEEEEEEEvNT_6ParamsE --------------------------
	.section	.text._ZN7cutlass13device_kernelIN5flash11enable_sm90INS1_16FlashAttnFwdSm90INS1_25CollectiveMainloopFwdSm90ILi2EN4cute5tupleIJNS5_1CILi1EEES8_S8_EEENS6_IJNS7_ILi128EEENS7_ILi80EEENS7_ILi256EEEEEELi256ENS_6half_tEfNS_4arch4Sm90ELb0ELb0ELb0ELb1ELb1ELb1ELb0ELb1ELb1ELb1ELb1ELb0EEENS1_21CollectiveEpilogueFwdINS6_IJSA_SC_SB_EEES9_SE_SG_Li256ELb1ELb1ELb1ELb0EEENS1_36VarlenDynamicPersistentTileSchedulerILi128ELi80ELi256ELi128ELb1ELb1ELb1ELb0ELb1ELb1EEEEEEEEEvNT_6ParamsE,"ax",@progbits
	.align	128
.text._ZN7cutlass13device_kernelIN5flash11enable_sm90INS1_16FlashAttnFwdSm90INS1_25CollectiveMainloopFwdSm90ILi2EN4cute5tupleIJNS5_1CILi1EEES8_S8_EEENS6_IJNS7_ILi128EEENS7_ILi80EEENS7_ILi256EEEEEELi256ENS_6half_tEfNS_4arch4Sm90ELb0ELb0ELb0ELb1ELb1ELb1ELb0ELb1ELb1ELb1ELb1ELb0EEENS1_21CollectiveEpilogueFwdINS6_IJSA_SC_SB_EEES9_SE_SG_Li256ELb1ELb1ELb1ELb0EEENS1_36VarlenDynamicPersistentTileSchedulerILi128ELi80ELi256ELi128ELb1ELb1ELb1ELb0ELb1ELb1EEEEEEEEEvNT_6ParamsE:
        .type           _ZN7cutlass13device_kernelIN5flash11enable_sm90INS1_16FlashAttnFwdSm90INS1_25CollectiveMainloopFwdSm90ILi2EN4cute5tupleIJNS5_1CILi1EEES8_S8_EEENS6_IJNS7_ILi128EEENS7_ILi80EEENS7_ILi256EEEEEELi256ENS_6half_tEfNS_4arch4Sm90ELb0ELb0ELb0ELb1ELb1ELb1ELb0ELb1ELb1ELb1ELb1ELb0EEENS1_21CollectiveEpilogueFwdINS6_IJSA_SC_SB_EEES9_SE_SG_Li256ELb1ELb1ELb1ELb0EEENS1_36VarlenDynamicPersistentTileSchedulerILi128ELi80ELi256ELi128ELb1ELb1ELb1ELb0ELb1ELb1EEEEEEEEEvNT_6ParamsE,@function
        .size           _ZN7cutlass13device_kernelIN5flash11enable_sm90INS1_16FlashAttnFwdSm90INS1_25CollectiveMainloopFwdSm90ILi2EN4cute5tupleIJNS5_1CILi1EEES8_S8_EEENS6_IJNS7_ILi128EEENS7_ILi80EEENS7_ILi256EEEEEELi256ENS_6half_tEfNS_4arch4Sm90ELb0ELb0ELb0ELb1ELb1ELb1ELb0ELb1ELb1ELb1ELb1ELb0EEENS1_21CollectiveEpilogueFwdINS6_IJSA_SC_SB_EEES9_SE_SG_Li256ELb1ELb1ELb1ELb0EEENS1_36VarlenDynamicPersistentTileSchedulerILi128ELi80ELi256ELi128ELb1ELb1ELb1ELb0ELb1ELb1EEEEEEEEEvNT_6ParamsE,(.L_x_47 - _ZN7cutlass13device_kernelIN5flash11enable_sm90INS1_16FlashAttnFwdSm90INS1_25CollectiveMainloopFwdSm90ILi2EN4cute5tupleIJNS5_1CILi1EEES8_S8_EEENS6_IJNS7_ILi128EEENS7_ILi80EEENS7_ILi256EEEEEELi256ENS_6half_tEfNS_4arch4Sm90ELb0ELb0ELb0ELb1ELb1ELb1ELb0ELb1ELb1ELb1ELb1ELb0EEENS1_21CollectiveEpilogueFwdINS6_IJSA_SC_SB_EEES9_SE_SG_Li256ELb1ELb1ELb1ELb0EEENS1_36VarlenDynamicPersistentTileSchedulerILi128ELi80ELi256ELi128ELb1ELb1ELb1ELb0ELb1ELb1EEEEEEEEEvNT_6ParamsE)
        .other          _ZN7cutlass13device_kernelIN5flash11enable_sm90INS1_16FlashAttnFwdSm90INS1_25CollectiveMainloopFwdSm90ILi2EN4cute5tupleIJNS5_1CILi1EEES8_S8_EEENS6_IJNS7_ILi128EEENS7_ILi80EEENS7_ILi256EEEEEELi256ENS_6half_tEfNS_4arch4Sm90ELb0ELb0ELb0ELb1ELb1ELb1ELb0ELb1ELb1ELb1ELb1ELb0EEENS1_21CollectiveEpilogueFwdINS6_IJSA_SC_SB_EEES9_SE_SG_Li256ELb1ELb1ELb1ELb0EEENS1_36VarlenDynamicPersistentTileSchedulerILi128ELi80ELi256ELi128ELb1ELb1ELb1ELb0ELb1ELb1EEEEEEEEEvNT_6ParamsE,@"STO_CUDA_ENTRY STV_DEFAULT"
_ZN7cutlass13device_kernelIN5flash11enable_sm90INS1_16FlashAttnFwdSm90INS1_25CollectiveMainloopFwdSm90ILi2EN4cute5tupleIJNS5_1CILi1EEES8_S8_EEENS6_IJNS7_ILi128EEENS7_ILi80EEENS7_ILi256EEEEEELi256ENS_6half_tEfNS_4arch4Sm90ELb0ELb0ELb0ELb1ELb1ELb1ELb0ELb1ELb1ELb1ELb1ELb0EEENS1_21CollectiveEpilogueFwdINS6_IJSA_SC_SB_EEES9_SE_SG_Li256ELb1ELb1ELb1ELb0EEENS1_36VarlenDynamicPersistentTileSchedulerILi128ELi80ELi256ELi128ELb1ELb1ELb1ELb0ELb1ELb1EEEEEEEEEvNT_6ParamsE:
[----:B------:R-:W-:Y:S01]  /*0000*/  LDC R1, c[0x0][0x37c] ;  /* 0x0000df00ff017b82 */ /* 0x000fe20000000800 */
[----:B------:R-:W-:Y:S05]  /*0010*/  EXIT ;  /* 0x000000000000794d */ /* 0x000fea0003800000 */
.L_x_2:
        /* <DEDUP_REMOVED lines=14> */
.L_x_47:


//--------------------- .text._ZN7cutlass13device_kernelIN5flash11enable_sm90INS1_16FlashAttnFwdSm90INS1_25CollectiveMainloopFwdSm90ILi2EN4cute5tupleIJNS5_1CILi1EEES8_S8_EEENS6_IJNS7_ILi128EEENS7_ILi64EEENS7_ILi256EEEEEELi256ENS_6half_tEfNS_4arch4Sm90ELb0ELb1ELb0ELb0ELb1ELb0ELb0ELb1ELb1ELb1ELb1ELb0EEENS1_21CollectiveEpilogueFwdINS6_IJSA_SC_SB_EEES9_SE_SG_Li256ELb0ELb1ELb1ELb0EEENS1_19SingleTileSchedulerILb0ELb1ELb1ELi128EEEEEEEEEvNT_6ParamsE --------------------------
	.section	.text._ZN7cutlass13device_kernelIN5flash11enable_sm90INS1_16FlashAttnFwdSm90INS1_25CollectiveMainloopFwdSm90ILi2EN4cute5tupleIJNS5_1CILi1EEES8_S8_EEENS6_IJNS7_ILi128EEENS7_ILi64EEENS7_ILi256EEEEEELi256ENS_6half_tEfNS_4arch4Sm90ELb0ELb1ELb0ELb0ELb1ELb0ELb0ELb1ELb1ELb1ELb1ELb0EEENS1_21CollectiveEpilogueFwdINS6_IJSA_SC_SB_EEES9_SE_SG_Li256ELb0ELb1ELb1ELb0EEENS1_19SingleTileSchedulerILb0ELb1ELb1ELi128EEEEEEEEEvNT_6ParamsE,"ax",@progbits
	.align	128
.text._ZN7cutlass13device_kernelIN5flash11enable_sm90INS1_16FlashAttnFwdSm90INS1_25CollectiveMainloopFwdSm90ILi2EN4cute5tupleIJNS5_1CILi1EEES8_S8_EEENS6_IJNS7_ILi128EEENS7_ILi64EEENS7_ILi256EEEEEELi256ENS_6half_tEfNS_4arch4Sm90ELb0ELb1ELb0ELb0ELb1ELb0ELb0ELb1ELb1ELb1ELb1ELb0EEENS1_21CollectiveEpilogueFwdINS6_IJSA_SC_SB_EEES9_SE_SG_Li256ELb0ELb1ELb1ELb0EEENS1_19SingleTileSchedulerILb0ELb1ELb1ELi128EEEEEEEEEvNT_6ParamsE:
        .type           _ZN7cutlass13device_kernelIN5flash11enable_sm90INS1_16FlashAttnFwdSm90INS1_25CollectiveMainloopFwdSm90ILi2EN4cute5tupleIJNS5_1CILi1EEES8_S8_EEENS6_IJNS7_ILi128EEENS7_ILi64EEENS7_ILi256EEEEEELi256ENS_6half_tEfNS_4arch4Sm90ELb0ELb1ELb0ELb0ELb1ELb0ELb0ELb1ELb1ELb1ELb1ELb0EEENS1_21CollectiveEpilogueFwdINS6_IJSA_SC_SB_EEES9_SE_SG_Li256ELb0ELb1ELb1ELb0EEENS1_19SingleTileSchedulerILb0ELb1ELb1ELi128EEEEEEEEEvNT_6ParamsE,@function
        .size           _ZN7cutlass13device_kernelIN5flash11enable_sm90INS1_16FlashAttnFwdSm90INS1_25CollectiveMainloopFwdSm90ILi2EN4cute5tupleIJNS5_1CILi1EEES8_S8_EEENS6_IJNS7_ILi128EEENS7_ILi64EEENS7_ILi256EEEEEELi256ENS_6half_tEfNS_4arch4Sm90ELb0ELb1ELb0ELb0ELb1ELb0ELb0ELb1ELb1ELb1ELb1ELb0EEENS1_21CollectiveEpilogueFwdINS6_IJSA_SC_SB_EEES9_SE_SG_Li256ELb0ELb1ELb1ELb0EEENS1_19SingleTileSchedulerILb0ELb1ELb1ELi128EEEEEEEEEvNT_6ParamsE,(.L_x_48 - _ZN7cutlass13device_kernelIN5flash11enable_sm90INS1_16FlashAttnFwdSm90INS1_25CollectiveMainloopFwdSm90ILi2EN4cute5tupleIJNS5_1CILi1EEES8_S8_EEENS6_IJNS7_ILi128EEENS7_ILi64EEENS7_ILi256EEEEEELi256ENS_6half_tEfNS_4arch4Sm90ELb0ELb1ELb0ELb0ELb1ELb0ELb0ELb1ELb1ELb1ELb1ELb0EEENS1_21CollectiveEpilogueFwdINS6_IJSA_SC_SB_EEES9_SE_SG_Li256ELb0ELb1ELb1ELb0EEENS1_19SingleTileSchedulerILb0ELb1ELb1ELi128EEEEEEEEEvNT_6ParamsE)
        .other          _ZN7cutlass13device_kernelIN5flash11enable_sm90INS1_16FlashAttnFwdSm90INS1_25CollectiveMainloopFwdSm90ILi2EN4cute5tupleIJNS5_1CILi1EEES8_S8_EEENS6_IJNS7_ILi128EEENS7_ILi64EEENS7_ILi256EEEEEELi256ENS_6half_tEfNS_4arch4Sm90ELb0ELb1ELb0ELb0ELb1ELb0ELb0ELb1ELb1ELb1ELb1ELb0EEENS1_21CollectiveEpilogueFwdINS6_IJSA_SC_SB_EEES9_SE_SG_Li256ELb0ELb1ELb1ELb0EEENS1_19SingleTileSchedulerILb0ELb1ELb1ELi128EEEEEEEEEvNT_6ParamsE,@"STO_CUDA_ENTRY STV_DEFAULT"
_ZN7cutlass13device_kernelIN5flash11enable_sm90INS1_16FlashAttnFwdSm90INS1_25CollectiveMainloopFwdSm90ILi2EN4cute5tupleIJNS5_1CILi1EEES8_S8_EEENS6_IJNS7_ILi128EEENS7_ILi64EEENS7_ILi256EEEEEELi256ENS_6half_tEfNS_4arch4Sm90ELb0ELb1ELb0ELb0ELb1ELb0ELb0ELb1ELb1ELb1ELb1ELb0EEENS1_21CollectiveEpilogueFwdINS6_IJSA_SC_SB_EEES9_SE_SG_Li256ELb0ELb1ELb1ELb0EEENS1_19SingleTileSchedulerILb0ELb1ELb1ELi128EEEEEEEEEvNT_6ParamsE:
[----:B------:R-:W-:Y:S01]  /*0000*/  LDC R1, c[0x0][0x37c] ;  /* 0x0000df00ff017b82 */ /* 0x000fe20000000800 */
[----:B------:R-:W-:Y:S05]  /*0010*/  EXIT ;  /* 0x000000000000794d */ /* 0x000fea0003800000 */
.L_x_3:
        /* <DEDUP_REMOVED lines=14> */
.L_x_48:


//--------------------- .text._ZN7cutlass13device_kernelIN5flash11enable_sm90INS1_16FlashAttnFwdSm90INS1_25CollectiveMainloopFwdSm90ILi2EN4cute5tupleIJNS5_1CILi1EEES8_S8_EEENS6_IJNS7_ILi128EEENS7_ILi64EEENS7_ILi256EEEEEELi256ENS_6half_tEfNS_4arch4Sm90ELb0ELb1ELb0ELb1ELb1ELb0ELb0ELb1ELb1ELb1ELb1ELb0EEENS1_21CollectiveEpilogueFwdINS6_IJSA_SC_SB_EEES9_SE_SG_Li256ELb1ELb1ELb1ELb0EEENS1_36VarlenDynamicPersistentTileSchedulerILi128ELi64ELi256ELi128ELb1ELb1ELb1ELb1ELb0ELb1EEEEEEEEEvNT_6ParamsE --------------------------
	.section	.text._ZN7cutlass13device_kernelIN5flash11enable_sm90INS1_16FlashAttnFwdSm90INS1_25CollectiveMainloopFwdSm90ILi2EN4cute5tupleIJNS5_1CILi1EEES8_S8_EEENS6_IJNS7_ILi128EEENS7_ILi64EEENS7_ILi256EEEEEELi256ENS_6half_tEfNS_4arch4Sm90ELb0ELb1ELb0ELb1ELb1ELb0ELb0ELb1ELb1ELb1ELb1ELb0EEENS1_21CollectiveEpilogueFwdINS6_IJSA_SC_SB_EEES9_SE_SG_Li256ELb1ELb1ELb1ELb0EEENS1_36VarlenDynamicPersistentTileSchedulerILi128ELi64ELi256ELi128ELb1ELb1ELb1ELb1ELb0ELb1EEEEEEEEEvNT_6ParamsE,"ax",@progbits
	.align	128
.text._ZN7cutlass13device_kernelIN5flash11enable_sm90INS1_16FlashAttnFwdSm90INS1_25CollectiveMainloopFwdSm90ILi2EN4cute5tupleIJNS5_1CILi1EEES8_S8_EEENS6_IJNS7_ILi128EEENS7_ILi64EEENS7_ILi256EEEEEELi256ENS_6half_tEfNS_4arch4Sm90ELb0ELb1ELb0ELb1ELb1ELb0ELb0ELb1ELb1ELb1ELb1ELb0EEENS1_21CollectiveEpilogueFwdINS6_IJSA_SC_SB_EEES9_SE_SG_Li256ELb1ELb1ELb1ELb0EEENS1_36VarlenDynamicPersistentTileSchedulerILi128ELi64ELi256ELi128ELb1ELb1ELb1ELb1ELb0ELb1EEEEEEEEEvNT_6ParamsE:
        .type           _ZN7cutlass13device_kernelIN5flash11enable_sm90INS1_16FlashAttnFwdSm90INS1_25CollectiveMainloopFwdSm90ILi2EN4cute5tupleIJNS5_1CILi1EEES8_S8_EEENS6_IJNS7_ILi128EEENS7_ILi64EEENS7_ILi256EEEEEELi256ENS_6half_tEfNS_4arch4Sm90ELb0ELb1ELb0ELb1ELb1ELb0ELb0ELb1ELb1ELb1ELb1ELb0EEENS1_21CollectiveEpilogueFwdINS6_IJSA_SC_SB_EEES9_SE_SG_Li256ELb1ELb1ELb1ELb0EEENS1_36VarlenDynamicPersistentTileSchedulerILi128ELi64ELi256ELi128ELb1ELb1ELb1ELb1ELb0ELb1EEEEEEEEEvNT_6ParamsE,@function
        .size           _ZN7cutlass13device_kernelIN5flash11enable_sm90INS1_16FlashAttnFwdSm90INS1_25CollectiveMainloopFwdSm90ILi2EN4cute5tupleIJNS5_1CILi1EEES8_S8_EEENS6_IJNS7_ILi128EEENS7_ILi64EEENS7_ILi256EEEEEELi256ENS_6half_tEfNS_4arch4Sm90ELb0ELb1ELb0ELb1ELb1ELb0ELb0ELb1ELb1ELb1ELb1ELb0EEENS1_21CollectiveEpilogueFwdINS6_IJSA_SC_SB_EEES9_SE_SG_Li256ELb1ELb1ELb1ELb0EEENS1_36VarlenDynamicPersistentTileSchedulerILi128ELi64ELi256ELi128ELb1ELb1ELb1ELb1ELb0ELb1EEEEEEEEEvNT_6ParamsE,(.L_x_49 - _ZN7cutlass13device_kernelIN5flash11enable_sm90INS1_16FlashAttnFwdSm90INS1_25CollectiveMainloopFwdSm90ILi2EN4cute5tupleIJNS5_1CILi1EEES8_S8_EEENS6_IJNS7_ILi128EEENS7_ILi64EEENS7_ILi256EEEEEELi256ENS_6half_tEfNS_4arch4Sm90ELb0ELb1ELb0ELb1ELb1ELb0ELb0ELb1ELb1ELb1ELb1ELb0EEENS1_21CollectiveEpilogueFwdINS6_IJSA_SC_SB_EEES9_SE_SG_Li256ELb1ELb1ELb1ELb0EEENS1_36VarlenDynamicPersistentTileSchedulerILi128ELi64ELi256ELi128ELb1ELb1ELb1ELb1ELb0ELb1EEEEEEEEEvNT_6ParamsE)
        .other          _ZN7cutlass13device_kernelIN5flash11enable_sm90INS1_16FlashAttnFwdSm90INS1_25CollectiveMainloopFwdSm90ILi2EN4cute5tupleIJNS5_1CILi1EEES8_S8_EEENS6_IJNS7_ILi128EEENS7_ILi64EEENS7_ILi256EEEEEELi256ENS_6half_tEfNS_4arch4Sm90ELb0ELb1ELb0ELb1ELb1ELb0ELb0ELb1ELb1ELb1ELb1ELb0EEENS1_21CollectiveEpilogueFwdINS6_IJSA_SC_SB_EEES9_SE_SG_Li256ELb1ELb1ELb1ELb0EEENS1_36VarlenDynamicPersistentTileSchedulerILi128ELi64ELi256ELi128ELb1ELb1ELb1ELb1ELb0ELb1EEEEEEEEEvNT_6ParamsE,@"STO_CUDA_ENTRY STV_DEFAULT"
_ZN7cutlass13device_kernelIN5flash11enable_sm90INS1_16FlashAttnFwdSm90INS1_25CollectiveMainloopFwdSm90ILi2EN4cute5tupleIJNS5_1CILi1EEES8_S8_EEENS6_IJNS7_ILi128EEENS7_ILi64EEENS7_ILi256EEEEEELi256ENS_6half_tEfNS_4arch4Sm90ELb0ELb1ELb0ELb1ELb1ELb0ELb0ELb1ELb1ELb1ELb1ELb0EEENS1_21CollectiveEpilogueFwdINS6_IJSA_SC_SB_EEES9_SE_SG_Li256ELb1ELb1ELb1ELb0EEENS1_36VarlenDynamicPersistentTileSchedulerILi128ELi64ELi256ELi128ELb1ELb1ELb1ELb1ELb0ELb1EEEEEEEEEvNT_6ParamsE:
[----:B------:R-:W-:Y:S01]  /*0000*/  LDC R1, c[0x0][0x37c] ;  /* 0x0000df00ff017b82 */ /* 0x000fe20000000800 */
[----:B------:R-:W-:Y:S05]  /*0010*/  EXIT ;  /* 0x000000000000794d */ /* 0x000fea0003800000 */
.L_x_4:
        /* <DEDUP_REMOVED lines=14> */
.L_x_49:


//--------------------- .text._ZN7cutlass13device_kernelIN5flash11enable_sm90INS1_16FlashAttnFwdSm90INS1_25CollectiveMainloopFwdSm90ILi2EN4cute5tupleIJNS5_1CILi1EEES8_S8_EEENS6_IJNS7_ILi128EEENS7_ILi64EEENS7_ILi256EEEEEELi256ENS_6half_tEfNS_4arch4Sm90ELb0ELb1ELb0ELb1ELb1ELb1ELb0ELb1ELb1ELb1ELb1ELb0EEENS1_21CollectiveEpilogueFwdINS6_IJSA_SC_SB_EEES9_SE_SG_Li256ELb1ELb1ELb1ELb0EEENS1_36VarlenDynamicPersistentTileSchedulerILi128ELi64ELi256ELi128ELb1ELb1ELb1ELb1ELb0ELb1EEEEEEEEEvNT_6ParamsE --------------------------
	.section	.text._ZN7cutlass13device_kernelIN5flash11enable_sm90INS1_16FlashAttnFwdSm90INS1_25CollectiveMainloopFwdSm90ILi2EN4cute5tupleIJNS5_1CILi1EEES8_S8_EEENS6_IJNS7_ILi128EEENS7_ILi64EEENS7_ILi256EEEEEELi256ENS_6half_tEfNS_4arch4Sm90ELb0ELb1ELb0ELb1ELb1ELb1ELb0ELb1ELb1ELb1ELb1ELb0EEENS1_21CollectiveEpilogueFwdINS6_IJSA_SC_SB_EEES9_SE_SG_Li256ELb1ELb1ELb1ELb0EEENS1_36VarlenDynamicPersistentTileSchedulerILi128ELi64ELi256ELi128ELb1ELb1ELb1ELb1ELb0ELb1EEEEEEEEEvNT_6ParamsE,"ax",@progbits
	.align	128
.text._ZN7cutlass13device_kernelIN5flash11enable_sm90INS1_16FlashAttnFwdSm90INS1_25CollectiveMainloopFwdSm90ILi2EN4cute5tupleIJNS5_1CILi1EEES8_S8_EEENS6_IJNS7_ILi128EEENS7_ILi64EEENS7_ILi256EEEEEELi256ENS_6half_tEfNS_4arch4Sm90ELb0ELb1ELb0ELb1ELb1ELb1ELb0ELb1ELb1ELb1ELb1ELb0EEENS1_21CollectiveEpilogueFwdINS6_IJSA_SC_SB_EEES9_SE_SG_Li256ELb1ELb1ELb1ELb0EEENS1_36VarlenDynamicPersistentTileSchedulerILi128ELi64ELi256ELi128ELb1ELb1ELb1ELb1ELb0ELb1EEEEEEEEEvNT_6ParamsE:
        .type           _ZN7cutlass13device_kernelIN5flash11enable_sm90INS1_16FlashAttnFwdSm90INS1_25CollectiveMainloopFwdSm90ILi2EN4cute5tupleIJNS5_1CILi1EEES8_S8_EEENS6_IJNS7_ILi128EEENS7_ILi64EEENS7_ILi256EEEEEELi256ENS_6half_tEfNS_4arch4Sm90ELb0ELb1ELb0ELb1ELb1ELb1ELb0ELb1ELb1ELb1ELb1ELb0EEENS1_21CollectiveEpilogueFwdINS6_IJSA_SC_SB_EEES9_SE_SG_Li256ELb1ELb1ELb1ELb0EEENS1_36VarlenDynamicPersistentTileSchedulerILi128ELi64ELi256ELi128ELb1ELb1ELb1ELb1ELb0ELb1EEEEEEEEEvNT_6ParamsE,@function
        .size           _ZN7cutlass13device_kernelIN5flash11enable_sm90INS1_16FlashAttnFwdSm90INS1_25CollectiveMainloopFwdSm90ILi2EN4cute5tupleIJNS5_1CILi1EEES8_S8_EEENS6_IJNS7_ILi128EEENS7_ILi64EEENS7_ILi256EEEEEELi256ENS_6half_tEfNS_4arch4Sm90ELb0ELb1ELb0ELb1ELb1ELb1ELb0ELb1ELb1ELb1ELb1ELb0EEENS1_21CollectiveEpilogueFwdINS6_IJSA_SC_SB_EEES9_SE_SG_Li256ELb1ELb1ELb1ELb0EEENS1_36VarlenDynamicPersistentTileSchedulerILi128ELi64ELi256ELi128ELb1ELb1ELb1ELb1ELb0ELb1EEEEEEEEEvNT_6ParamsE,(.L_x_50 - _ZN7cutlass13device_kernelIN5flash11enable_sm90INS1_16FlashAttnFwdSm90INS1_25CollectiveMainloopFwdSm90ILi2EN4cute5tupleIJNS5_1CILi1EEES8_S8_EEENS6_IJNS7_ILi128EEENS7_ILi64EEENS7_ILi256EEEEEELi256ENS_6half_tEfNS_4arch4Sm90ELb0ELb1ELb0ELb1ELb1ELb1ELb0ELb1ELb1ELb1ELb1ELb0EEENS1_21CollectiveEpilogueFwdINS6_IJSA_SC_SB_EEES9_SE_SG_Li256ELb1ELb1ELb1ELb0EEENS1_36VarlenDynamicPersistentTileSchedulerILi128ELi64ELi256ELi128ELb1ELb1ELb1ELb1ELb0ELb1EEEEEEEEEvNT_6ParamsE)
        .other          _ZN7cutlass13device_kernelIN5flash11enable_sm90INS1_16FlashAttnFwdSm90INS1_25CollectiveMainloopFwdSm90ILi2EN4cute5tupleIJNS5_1CILi1EEES8_S8_EEENS6_IJNS7_ILi128EEENS7_ILi64EEENS7_ILi256EEEEEELi256ENS_6half_tEfNS_4arch4Sm90ELb0ELb1ELb0ELb1ELb1ELb1ELb0ELb1ELb1ELb1ELb1ELb0EEENS1_21CollectiveEpilogueFwdINS6_IJSA_SC_SB_EEES9_SE_SG_Li256ELb1ELb1ELb1ELb0EEENS1_36VarlenDynamicPersistentTileSchedulerILi128ELi64ELi256ELi128ELb1ELb1ELb1ELb1ELb0ELb1EEEEEEEEEvNT_6ParamsE,@"STO_CUDA_ENTRY STV_DEFAULT"
_ZN7cutlass13device_kernelIN5flash11enable_sm90INS1_16FlashAttnFwdSm90INS1_25CollectiveMainloopFwdSm90ILi2EN4cute5tupleIJNS5_1CILi1EEES8_S8_EEENS6_IJNS7_ILi128EEENS7_ILi64EEENS7_ILi256EEEEEELi256ENS_6half_tEfNS_4arch4Sm90ELb0ELb1ELb0ELb1ELb1ELb1ELb0ELb1ELb1ELb1ELb1ELb0EEENS1_21CollectiveEpilogueFwdINS6_IJSA_SC_SB_EEES9_SE_SG_Li256ELb1ELb1ELb1ELb0EEENS1_36VarlenDynamicPersistentTileSchedulerILi128ELi64ELi256ELi128ELb1ELb1ELb1ELb1ELb0ELb1EEEEEEEEEvNT_6ParamsE:
[----:B------:R-:W-:Y:S01]  /*0000*/  LDC R1, c[0x0][0x37c] ;  /* 0x0000df00ff017b82 */ /* 0x000fe20000000800 */
[----:B------:R-:W-:Y:S05]  /*0010*/  EXIT ;  /* 0x000000000000794d */ /* 0x000fea0003800000 */
.L_x_5:
        /* <DEDUP_REMOVED lines=14> */
.L_x_50:


//--------------------- .text._ZN7cutlass13device_kernelIN5flash11enable_sm90INS1_16FlashAttnFwdSm90INS1_25CollectiveMainloopFwdSm90ILi2EN4cute5tupleIJNS5_1CILi1EEES8_S8_EEENS6_IJNS7_ILi128EEENS7_ILi80EEENS7_ILi256EEEEEELi256ENS_6half_tEfNS_4arch4Sm90ELb1ELb0ELb0ELb0ELb1ELb0ELb0ELb1ELb1ELb1ELb1ELb0EEENS1_21CollectiveEpilogueFwdINS6_IJSA_SC_SB_EEES9_SE_SG_Li256ELb0ELb1ELb1ELb0EEENS1_19SingleTileSchedulerILb0ELb1ELb1ELi128EEEEEEEEEvNT_6ParamsE --------------------------
	.section	.text._ZN7cutlass13device_kernelIN5flash11enable_sm90INS1_16FlashAttnFwdSm90INS1_25CollectiveMainloopFwdSm90ILi2EN4cute5tupleIJNS5_1CILi1EEES8_S8_EEENS6_IJNS7_ILi128EEENS7_ILi80EEENS7_ILi256EEEEEELi256ENS_6half_tEfNS_4arch4Sm90ELb1ELb0ELb0ELb0ELb1ELb0ELb0ELb1ELb1ELb1ELb1ELb0EEENS1_21CollectiveEpilogueFwdINS6_IJSA_SC_SB_EEES9_SE_SG_Li256ELb0ELb1ELb1ELb0EEENS1_19SingleTileSchedulerILb0ELb1ELb1ELi128EEEEEEEEEvNT_6ParamsE,"ax",@progbits
	.align	128
.text._ZN7cutlass13device_kernelIN5flash11enable_sm90INS1_16FlashAttnFwdSm90INS1_25CollectiveMainloopFwdSm90ILi2EN4cute5tupleIJNS5_1CILi1EEES8_S8_EEENS6_IJNS7_ILi128EEENS7_ILi80EEENS7_ILi256EEEEEELi256ENS_6half_tEfNS_4arch4Sm90ELb1ELb0ELb0ELb0ELb1ELb0ELb0ELb1ELb1ELb1ELb1ELb0EEENS1_21CollectiveEpilogueFwdINS6_IJSA_SC_SB_EEES9_SE_SG_Li256ELb0ELb1ELb1ELb0EEENS1_19SingleTileSchedulerILb0ELb1ELb1ELi128EEEEEEEEEvNT_6ParamsE:
        .type           _ZN7cutlass13device_kernelIN5flash11enable_sm90INS1_16FlashAttnFwdSm90INS1_25CollectiveMainloopFwdSm90ILi2EN4cute5tupleIJNS5_1CILi1EEES8_S8_EEENS6_IJNS7_ILi128EEENS7_ILi80EEENS7_ILi256EEEEEELi256ENS_6half_tEfNS_4arch4Sm90ELb1ELb0ELb0ELb0ELb1ELb0ELb0ELb1ELb1ELb1ELb1ELb0EEENS1_21CollectiveEpilogueFwdINS6_IJSA_SC_SB_EEES9_SE_SG_Li256ELb0ELb1ELb1ELb0EEENS1_19SingleTileSchedulerILb0ELb1ELb1ELi128EEEEEEEEEvNT_6ParamsE,@function
        .size           _ZN7cutlass13device_kernelIN5flash11enable_sm90INS1_16FlashAttnFwdSm90INS1_25CollectiveMainloopFwdSm90ILi2EN4cute5tupleIJNS5_1CILi1EEES8_S8_EEENS6_IJNS7_ILi128EEENS7_ILi80EEENS7_ILi256EEEEEELi256ENS_6half_tEfNS_4arch4Sm90ELb1ELb0ELb0ELb0ELb1ELb0ELb0ELb1ELb1ELb1ELb1ELb0EEENS1_21CollectiveEpilogueFwdINS6_IJSA_SC_SB_EEES9_SE_SG_Li256ELb0ELb1ELb1ELb0EEENS1_19SingleTileSchedulerILb0ELb1ELb1ELi128EEEEEEEEEvNT_6ParamsE,(.L_x_51 - _ZN7cutlass13device_kernelIN5flash11enable_sm90INS1_16FlashAttnFwdSm90INS1_25CollectiveMainloopFwdSm90ILi2EN4cute5tupleIJNS5_1CILi1EEES8_S8_EEENS6_IJNS7_ILi128EEENS7_ILi80EEENS7_ILi256EEEEEELi256ENS_6half_tEfNS_4arch4Sm90ELb1ELb0ELb0ELb0ELb1ELb0ELb0ELb1ELb1ELb1ELb1ELb0EEENS1_21CollectiveEpilogueFwdINS6_IJSA_SC_SB_EEES9_SE_SG_Li256ELb0ELb1ELb1ELb0EEENS1_19SingleTileSchedulerILb0ELb1ELb1ELi128EEEEEEEEEvNT_6ParamsE)
        .other          _ZN7cutlass13device_kernelIN5flash11enable_sm90INS1_16FlashAttnFwdSm90INS1_25CollectiveMainloopFwdSm90ILi2EN4cute5tupleIJNS5_1CILi1EEES8_S8_EEENS6_IJNS7_ILi128EEENS7_ILi80EEENS7_ILi256EEEEEELi256ENS_6half_tEfNS_4arch4Sm90ELb1ELb0ELb0ELb0ELb1ELb0ELb0ELb1ELb1ELb1ELb1ELb0EEENS1_21CollectiveEpilogueFwdINS6_IJSA_SC_SB_EEES9_SE_SG_Li256ELb0ELb1ELb1ELb0EEENS1_19SingleTileSchedulerILb0ELb1ELb1ELi128EEEEEEEEEvNT_6ParamsE,@"STO_CUDA_ENTRY STV_DEFAULT"
_ZN7cutlass13device_kernelIN5flash11enable_sm90INS1_16FlashAttnFwdSm90INS1_25CollectiveMainloopFwdSm90ILi2EN4cute5tupleIJNS5_1CILi1EEES8_S8_EEENS6_IJNS7_ILi128EEENS7_ILi80EEENS7_ILi256EEEEEELi256ENS_6half_tEfNS_4arch4Sm90ELb1ELb0ELb0ELb0ELb1ELb0ELb0ELb1ELb1ELb1ELb1ELb0EEENS1_21CollectiveEpilogueFwdINS6_IJSA_SC_SB_EEES9_SE_SG_Li256ELb0ELb1ELb1ELb0EEENS1_19SingleTileSchedulerILb0ELb1ELb1ELi128EEEEEEEEEvNT_6ParamsE:
[----:B------:R-:W-:Y:S01]  /*0000*/  LDC R1, c[0x0][0x37c] ;  /* 0x0000df00ff017b82 */ /* 0x000fe20000000800 */
[----:B------:R-:W-:Y:S05]  /*0010*/  EXIT ;  /* 0x000000000000794d */ /* 0x000fea0003800000 */
.L_x_6:
        /* <DEDUP_REMOVED lines=14> */
.L_x_51:


//--------------------- .text._ZN7cutlass13device_kernelIN5flash11enable_sm90INS1_16FlashAttnFwdSm90INS1_25CollectiveMainloopFwdSm90ILi2EN4cute5tupleIJNS5_1CILi1EEES8_S8_EEENS6_IJNS7_ILi128EEENS7_ILi80EEENS7_ILi256EEEEEELi256ENS_6half_tEfNS_4arch4Sm90ELb1ELb0ELb0ELb1ELb1ELb0ELb0ELb1ELb1ELb1ELb1ELb0EEENS1_21CollectiveEpilogueFwdINS6_IJSA_SC_SB_EEES9_SE_SG_Li256ELb1ELb1ELb1ELb0EEENS1_36VarlenDynamicPersistentTileSchedulerILi128ELi80ELi256ELi128ELb1ELb1ELb1ELb1ELb1ELb1EEEEEEEEEvNT_6ParamsE --------------------------
	.section	.text._ZN7cutlass13device_kernelIN5flash11enable_sm90INS1_16FlashAttnFwdSm90INS1_25CollectiveMainloopFwdSm90ILi2EN4cute5tupleIJNS5_1CILi1EEES8_S8_EEENS6_IJNS7_ILi128EEENS7_ILi80EEENS7_ILi256EEEEEELi256ENS_6half_tEfNS_4arch4Sm90ELb1ELb0ELb0ELb1ELb1ELb0ELb0ELb1ELb1ELb1ELb1ELb0EEENS1_21CollectiveEpilogueFwdINS6_IJSA_SC_SB_EEES9_SE_SG_Li256ELb1ELb1ELb1ELb0EEENS1_36VarlenDynamicPersistentTileSchedulerILi128ELi80ELi256ELi128ELb1ELb1ELb1ELb1ELb1ELb1EEEEEEEEEvNT_6ParamsE,"ax",@progbits
	.align	128
.text._ZN7cutlass13device_kernelIN5flash11enable_sm90INS1_16FlashAttnFwdSm90INS1_25CollectiveMainloopFwdSm90ILi2EN4cute5tupleIJNS5_1CILi1EEES8_S8_EEENS6_IJNS7_ILi128EEENS7_ILi80EEENS7_ILi256EEEEEELi256ENS_6half_tEfNS_4arch4Sm90ELb1ELb0ELb0ELb1ELb1ELb0ELb0ELb1ELb1ELb1ELb1ELb0EEENS1_21CollectiveEpilogueFwdINS6_IJSA_SC_SB_EEES9_SE_SG_Li256ELb1ELb1ELb1ELb0EEENS1_36VarlenDynamicPersistentTileSchedulerILi128ELi80ELi256ELi128ELb1ELb1ELb1ELb1ELb1ELb1EEEEEEEEEvNT_6ParamsE:
        .type           _ZN7cutlass13device_kernelIN5flash11enable_sm90INS1_16FlashAttnFwdSm90INS1_25CollectiveMainloopFwdSm90ILi2EN4cute5tupleIJNS5_1CILi1EEES8_S8_EEENS6_IJNS7_ILi128EEENS7_ILi80EEENS7_ILi256EEEEEELi256ENS_6half_tEfNS_4arch4Sm90ELb1ELb0ELb0ELb1ELb1ELb0ELb0ELb1ELb1ELb1ELb1ELb0EEENS1_21CollectiveEpilogueFwdINS6_IJSA_SC_SB_EEES9_SE_SG_Li256ELb1ELb1ELb1ELb0EEENS1_36VarlenDynamicPersistentTileSchedulerILi128ELi80ELi256ELi128ELb1ELb1ELb1ELb1ELb1ELb1EEEEEEEEEvNT_6ParamsE,@function
        .size           _ZN7cutlass13device_kernelIN5flash11enable_sm90INS1_16FlashAttnFwdSm90INS1_25CollectiveMainloopFwdSm90ILi2EN4cute5tupleIJNS5_1CILi1EEES8_S8_EEENS6_IJNS7_ILi128EEENS7_ILi80EEENS7_ILi256EEEEEELi256ENS_6half_tEfNS_4arch4Sm90ELb1ELb0ELb0ELb1ELb1ELb0ELb0ELb1ELb1ELb1ELb1ELb0EEENS1_21CollectiveEpilogueFwdINS6_IJSA_SC_SB_EEES9_SE_SG_Li256ELb1ELb1ELb1ELb0EEENS1_36VarlenDynamicPersistentTileSchedulerILi128ELi80ELi256ELi128ELb1ELb1ELb1ELb1ELb1ELb1EEEEEEEEEvNT_6ParamsE,(.L_x_52 - _ZN7cutlass13device_kernelIN5flash11enable_sm90INS1_16FlashAttnFwdSm90INS1_25CollectiveMainloopFwdSm90ILi2EN4cute5tupleIJNS5_1CILi1EEES8_S8_EEENS6_IJNS7_ILi128EEENS7_ILi80EEENS7_ILi256EEEEEELi256ENS_6half_tEfNS_4arch4Sm90ELb1ELb0ELb0ELb1ELb1ELb0ELb0ELb1ELb1ELb1ELb1ELb0EEENS1_21CollectiveEpilogueFwdINS6_IJSA_SC_SB_EEES9_SE_SG_Li256ELb1ELb1ELb1ELb0EEENS1_36VarlenDynamicPersistentTileSchedulerILi128ELi80ELi256ELi128ELb1ELb1ELb1ELb1ELb1ELb1EEEEEEEEEvNT_6ParamsE)
        .other          _ZN7cutlass13device_kernelIN5flash11enable_sm90INS1_16FlashAttnFwdSm90INS1_25CollectiveMainloopFwdSm90ILi2EN4cute5tupleIJNS5_1CILi1EEES8_S8_EEENS6_IJNS7_ILi128EEENS7_ILi80EEENS7_ILi256EEEEEELi256ENS_6half_tEfNS_4arch4Sm90ELb1ELb0ELb0ELb1ELb1ELb0ELb0ELb1ELb1ELb1ELb1ELb0EEENS1_21CollectiveEpilogueFwdINS6_IJSA_SC_SB_EEES9_SE_SG_Li256ELb1ELb1ELb1ELb0EEENS1_36VarlenDynamicPersistentTileSchedulerILi128ELi80ELi256ELi128ELb1ELb1ELb1ELb1ELb1ELb1EEEEEEEEEvNT_6ParamsE,@"STO_CUDA_ENTRY STV_DEFAULT"
_ZN7cutlass13device_kernelIN5flash11enable_sm90INS1_16FlashAttnFwdSm90INS1_25CollectiveMainloopFwdSm90ILi2EN4cute5tupleIJNS5_1CILi1EEES8_S8_EEENS6_IJNS7_ILi128EEENS7_ILi80EEENS7_ILi256EEEEEELi256ENS_6half_tEfNS_4arch4Sm90ELb1ELb0ELb0ELb1ELb1ELb0ELb0ELb1ELb1ELb1ELb1ELb0EEENS1_21CollectiveEpilogueFwdINS6_IJSA_SC_SB_EEES9_SE_SG_Li256ELb1ELb1ELb1ELb0EEENS1_36VarlenDynamicPersistentTileSchedulerILi128ELi80ELi256ELi128ELb1ELb1ELb1ELb1ELb1ELb1EEEEEEEEEvNT_6ParamsE:
[----:B------:R-:W-:Y:S01]  /*0000*/  LDC R1, c[0x0][0x37c] ;  /* 0x0000df00ff017b82 */ /* 0x000fe20000000800 */
[----:B------:R-:W-:Y:S05]  /*0010*/  EXIT ;  /* 0x000000000000794d */ /* 0x000fea0003800000 */
.L_x_7:
        /* <DEDUP_REMOVED lines=14> */
.L_x_52:


//--------------------- .text._ZN7cutlass13device_kernelIN5flash11enable_sm90INS1_16FlashAttnFwdSm90INS1_25CollectiveMainloopFwdSm90ILi2EN4cute5tupleIJNS5_1CILi1EEES8_S8_EEENS6_IJNS7_ILi128EEENS7_ILi80EEENS7_ILi256EEEEEELi256ENS_6half_tEfNS_4arch4Sm90ELb1ELb0ELb0ELb1ELb1ELb1ELb0ELb1ELb1ELb1ELb1ELb0EEENS1_21CollectiveEpilogueFwdINS6_IJSA_SC_SB_EEES9_SE_SG_Li256ELb1ELb1ELb1ELb0EEENS1_36VarlenDynamicPersistentTileSchedulerILi128ELi80ELi256ELi128ELb1ELb1ELb1ELb1ELb1ELb1EEEEEEEEEvNT_6ParamsE --------------------------
	.section	.text._ZN7cutlass13device_kernelIN5flash11enable_sm90INS1_16FlashAttnFwdSm90INS1_25CollectiveMainloopFwdSm90ILi2EN4cute5tupleIJNS5_1CILi1EEES8_S8_EEENS6_IJNS7_ILi128EEENS7_ILi80EEENS7_ILi256EEEEEELi256ENS_6half_tEfNS_4arch4Sm90ELb1ELb0ELb0ELb1ELb1ELb1ELb0ELb1ELb1ELb1ELb1ELb0EEENS1_21CollectiveEpilogueFwdINS6_IJSA_SC_SB_EEES9_SE_SG_Li256ELb1ELb1ELb1ELb0EEENS1_36VarlenDynamicPersistentTileSchedulerILi128ELi80ELi256ELi128ELb1ELb1ELb1ELb1ELb1ELb1EEEEEEEEEvNT_6ParamsE,"ax",@progbits
	.align	128
.text._ZN7cutlass13device_kernelIN5flash11enable_sm90INS1_16FlashAttnFwdSm90INS1_25CollectiveMainloopFwdSm90ILi2EN4cute5tupleIJNS5_1CILi1EEES8_S8_EEENS6_IJNS7_ILi128EEENS7_ILi80EEENS7_ILi256EEEEEELi256ENS_6half_tEfNS_4arch4Sm90ELb1ELb0ELb0ELb1ELb1ELb1ELb0ELb1ELb1ELb1ELb1ELb0EEENS1_21CollectiveEpilogueFwdINS6_IJSA_SC_SB_EEES9_SE_SG_Li256ELb1ELb1ELb1ELb0EEENS1_36VarlenDynamicPersistentTileSchedulerILi128ELi80ELi256ELi128ELb1ELb1ELb1ELb1ELb1ELb1EEEEEEEEEvNT_6ParamsE:
        .type           _ZN7cutlass13device_kernelIN5flash11enable_sm90INS1_16FlashAttnFwdSm90INS1_25CollectiveMainloopFwdSm90ILi2EN4cute5tupleIJNS5_1CILi1EEES8_S8_EEENS6_IJNS7_ILi128EEENS7_ILi80EEENS7_ILi256EEEEEELi256ENS_6half_tEfNS_4arch4Sm90ELb1ELb0ELb0ELb1ELb1ELb1ELb0ELb1ELb1ELb1ELb1ELb0EEENS1_21CollectiveEpilogueFwdINS6_IJSA_SC_SB_EEES9_SE_SG_Li256ELb1ELb1ELb1ELb0EEENS1_36VarlenDynamicPersistentTileSchedulerILi128ELi80ELi256ELi128ELb1ELb1ELb1ELb1ELb1ELb1EEEEEEEEEvNT_6ParamsE,@function
        .size           _ZN7cutlass13device_kernelIN5flash11enable_sm90INS1_16FlashAttnFwdSm90INS1_25CollectiveMainloopFwdSm90ILi2EN4cute5tupleIJNS5_1CILi1EEES8_S8_EEENS6_IJNS7_ILi128EEENS7_ILi80EEENS7_ILi256EEEEEELi256ENS_6half_tEfNS_4arch4Sm90ELb1ELb0ELb0ELb1ELb1ELb1ELb0ELb1ELb1ELb1ELb1ELb0EEENS1_21CollectiveEpilogueFwdINS6_IJSA_SC_SB_EEES9_SE_SG_Li256ELb1ELb1ELb1ELb0EEENS1_36VarlenDynamicPersistentTileSchedulerILi128ELi80ELi256ELi128ELb1ELb1ELb1ELb1ELb1ELb1EEEEEEEEEvNT_6ParamsE,(.L_x_53 - _ZN7cutlass13device_kernelIN5flash11enable_sm90INS1_16FlashAttnFwdSm90INS1_25CollectiveMainloopFwdSm90ILi2EN4cute5tupleIJNS5_1CILi1EEES8_S8_EEENS6_IJNS7_ILi128EEENS7_ILi80EEENS7_ILi256EEEEEELi256ENS_6half_tEfNS_4arch4Sm90ELb1ELb0ELb0ELb1ELb1ELb1ELb0ELb1ELb1ELb1ELb1ELb0EEENS1_21CollectiveEpilogueFwdINS6_IJSA_SC_SB_EEES9_SE_SG_Li256ELb1ELb1ELb1ELb0EEENS1_36VarlenDynamicPersistentTileSchedulerILi128ELi80ELi256ELi128ELb1ELb1ELb1ELb1ELb1ELb1EEEEEEEEEvNT_6ParamsE)
        .other          _ZN7cutlass13device_kernelIN5flash11enable_sm90INS1_16FlashAttnFwdSm90INS1_25CollectiveMainloopFwdSm90ILi2EN4cute5tupleIJNS5_1CILi1EEES8_S8_EEENS6_IJNS7_ILi128EEENS7_ILi80EEENS7_ILi256EEEEEELi256ENS_6half_tEfNS_4arch4Sm90ELb1ELb0ELb0ELb1ELb1ELb1ELb0ELb1ELb1ELb1ELb1ELb0EEENS1_21CollectiveEpilogueFwdINS6_IJSA_SC_SB_EEES9_SE_SG_Li256ELb1ELb1ELb1ELb0EEENS1_36VarlenDynamicPersistentTileSchedulerILi128ELi80ELi256ELi128ELb1ELb1ELb1ELb1ELb1ELb1EEEEEEEEEvNT_6ParamsE,@"STO_CUDA_ENTRY STV_DEFAULT"
_ZN7cutlass13device_kernelIN5flash11enable_sm90INS1_16FlashAttnFwdSm90INS1_25CollectiveMainloopFwdSm90ILi2EN4cute5tupleIJNS5_1CILi1EEES8_S8_EEENS6_IJNS7_ILi128EEENS7_ILi80EEENS7_ILi256EEEEEELi256ENS_6half_tEfNS_4arch4Sm90ELb1ELb0ELb0ELb1ELb1ELb1ELb0ELb1ELb1ELb1ELb1ELb0EEENS1_21CollectiveEpilogueFwdINS6_IJSA_SC_SB_EEES9_SE_SG_Li256ELb1ELb1ELb1ELb0EEENS1_36VarlenDynamicPersistentTileSchedulerILi128ELi80ELi256ELi128ELb1ELb1ELb1ELb1ELb1ELb1EEEEEEEEEvNT_6ParamsE:
[----:B------:R-:W-:Y:S01]  /*0000*/  LDC R1, c[0x0][0x37c] ;  /* 0x0000df00ff017b82 */ /* 0x000fe20000000800 */
[----:B------:R-:W-:Y:S05]  /*0010*/  EXIT ;  /* 0x000000000000794d */ /* 0x000fea0003800000 */
.L_x_8:
        /* <DEDUP_REMOVED lines=14> */
.L_x_53:


//--------------------- .text._ZN7cutlass13device_kernelIN5flash11enable_sm90INS1_16FlashAttnFwdSm90INS1_25CollectiveMainloopFwdSm90ILi2EN4cute5tupleIJNS5_1CILi1EEES8_S8_EEENS6_IJNS7_ILi128EEENS7_ILi96EEENS7_ILi192EEEEEELi192ENS_6half_tEfNS_4arch4Sm90ELb0ELb0ELb0ELb0ELb1ELb0ELb0ELb1ELb1ELb1ELb1ELb0EEENS1_21CollectiveEpilogueFwdINS6_IJSA_SC_SB_EEES9_SE_SG_Li256ELb0ELb1ELb1ELb0EEENS1_19SingleTileSchedulerILb0ELb1ELb1ELi128EEEEEEEEEvNT_6ParamsE --------------------------
	.section	.text._ZN7cutlass13device_kernelIN5flash11enable_sm90INS1_16FlashAttnFwdSm90INS1_25CollectiveMainloopFwdSm90ILi2EN4cute5tupleIJNS5_1CILi1EEES8_S8_EEENS6_IJNS7_ILi128EEENS7_ILi96EEENS7_ILi192EEEEEELi192ENS_6half_tEfNS_4arch4Sm90ELb0ELb0ELb0ELb0ELb1ELb0ELb0ELb1ELb1ELb1ELb1ELb0EEENS1_21CollectiveEpilogueFwdINS6_IJSA_SC_SB_EEES9_SE_SG_Li256ELb0ELb1ELb1ELb0EEENS1_19SingleTileSchedulerILb0ELb1ELb1ELi128EEEEEEEEEvNT_6ParamsE,"ax",@progbits
	.align	128
.text._ZN7cutlass13device_kernelIN5flash11enable_sm90INS1_16FlashAttnFwdSm90INS1_25CollectiveMainloopFwdSm90ILi2EN4cute5tupleIJNS5_1CILi1EEES8_S8_EEENS6_IJNS7_ILi128EEENS7_ILi96EEENS7_ILi192EEEEEELi192ENS_6half_tEfNS_4arch4Sm90ELb0ELb0ELb0ELb0ELb1ELb0ELb0ELb1ELb1ELb1ELb1ELb0EEENS1_21CollectiveEpilogueFwdINS6_IJSA_SC_SB_EEES9_SE_SG_Li256ELb0ELb1ELb1ELb0EEENS1_19SingleTileSchedulerILb0ELb1ELb1ELi128EEEEEEEEEvNT_6ParamsE:
        .type           _ZN7cutlass13device_kernelIN5flash11enable_sm90INS1_16FlashAttnFwdSm90INS1_25CollectiveMainloopFwdSm90ILi2EN4cute5tupleIJNS5_1CILi1EEES8_S8_EEENS6_IJNS7_ILi128EEENS7_ILi96EEENS7_ILi192EEEEEELi192ENS_6half_tEfNS_4arch4Sm90ELb0ELb0ELb0ELb0ELb1ELb0ELb0ELb1ELb1ELb1ELb1ELb0EEENS1_21CollectiveEpilogueFwdINS6_IJSA_SC_SB_EEES9_SE_SG_Li256ELb0ELb1ELb1ELb0EEENS1_19SingleTileSchedulerILb0ELb1ELb1ELi128EEEEEEEEEvNT_6ParamsE,@function
        .size           _ZN7cutlass13device_kernelIN5flash11enable_sm90INS1_16FlashAttnFwdSm90INS1_25CollectiveMainloopFwdSm90ILi2EN4cute5tupleIJNS5_1CILi1EEES8_S8_EEENS6_IJNS7_ILi128EEENS7_ILi96EEENS7_ILi192EEEEEELi192ENS_6half_tEfNS_4arch4Sm90ELb0ELb0ELb0ELb0ELb1ELb0ELb0ELb1ELb1ELb1ELb1ELb0EEENS1_21CollectiveEpilogueFwdINS6_IJSA_SC_SB_EEES9_SE_SG_Li256ELb0ELb1ELb1ELb0EEENS1_19SingleTileSchedulerILb0ELb1ELb1ELi128EEEEEEEEEvNT_6ParamsE,(.L_x_54 - _ZN7cutlass13device_kernelIN5flash11enable_sm90INS1_16FlashAttnFwdSm90INS1_25CollectiveMainloopFwdSm90ILi2EN4cute5tupleIJNS5_1CILi1EEES8_S8_EEENS6_IJNS7_ILi128EEENS7_ILi96EEENS7_ILi192EEEEEELi192ENS_6half_tEfNS_4arch4Sm90ELb0ELb0ELb0ELb0ELb1ELb0ELb0ELb1ELb1ELb1ELb1ELb0EEENS1_21CollectiveEpilogueFwdINS6_IJSA_SC_SB_EEES9_SE_SG_Li256ELb0ELb1ELb1ELb0EEENS1_19SingleTileSchedulerILb0ELb1ELb1ELi128EEEEEEEEEvNT_6ParamsE)
        .other          _ZN7cutlass13device_kernelIN5flash11enable_sm90INS1_16FlashAttnFwdSm90INS1_25CollectiveMainloopFwdSm90ILi2EN4cute5tupleIJNS5_1CILi1EEES8_S8_EEENS6_IJNS7_ILi128EEENS7_ILi96EEENS7_ILi192EEEEEELi192ENS_6half_tEfNS_4arch4Sm90ELb0ELb0ELb0ELb0ELb1ELb0ELb0ELb1ELb1ELb1ELb1ELb0EEENS1_21CollectiveEpilogueFwdINS6_IJSA_SC_SB_EEES9_SE_SG_Li256ELb0ELb1ELb1ELb0EEENS1_19SingleTileSchedulerILb0ELb1ELb1ELi128EEEEEEEEEvNT_6ParamsE,@"STO_CUDA_ENTRY STV_DEFAULT"
_ZN7cutlass13device_kernelIN5flash11enable_sm90INS1_16FlashAttnFwdSm90INS1_25CollectiveMainloopFwdSm90ILi2EN4cute5tupleIJNS5_1CILi1EEES8_S8_EEENS6_IJNS7_ILi128EEENS7_ILi96EEENS7_ILi192EEEEEELi192ENS_6half_tEfNS_4arch4Sm90ELb0ELb0ELb0ELb0ELb1ELb0ELb0ELb1ELb1ELb1ELb1ELb0EEENS1_21CollectiveEpilogueFwdINS6_IJSA_SC_SB_EEES9_SE_SG_Li256ELb0ELb1ELb1ELb0EEENS1_19SingleTileSchedulerILb0ELb1ELb1ELi128EEEEEEEEEvNT_6ParamsE:
[----:B------:R-:W-:Y:S01]  /*0000*/  LDC R1, c[0x0][0x37c] ;  /* 0x0000df00ff017b82 */ /* 0x000fe20000000800 */
[----:B------:R-:W-:Y:S05]  /*0010*/  EXIT ;  /* 0x000000000000794d */ /* 0x000fea0003800000 */
.L_x_9:
        /* <DEDUP_REMOVED lines=14> */
.L_x_54:


//--------------------- .text._ZN7cutlass13device_kernelIN5flash11enable_sm90INS1_16FlashAttnFwdSm90INS1_25CollectiveMainloopFwdSm90ILi2EN4cute5tupleIJNS5_1CILi1EEES8_S8_EEENS6_IJNS7_ILi128EEENS7_ILi96EEENS7_ILi192EEEEEELi192ENS_6half_tEfNS_4arch4Sm90ELb0ELb0ELb0ELb1ELb1ELb0ELb0ELb1ELb1ELb1ELb1ELb0EEENS1_21CollectiveEpilogueFwdINS6_IJSA_SC_SB_EEES9_SE_SG_Li256ELb1ELb1ELb1ELb0EEENS1_36VarlenDynamicPersistentTileSchedulerILi128ELi96ELi256ELi128ELb1ELb1ELb1ELb0ELb1ELb1EEEEEEEEEvNT_6ParamsE --------------------------
	.section	.text._ZN7cutlass13device_kernelIN5flash11enable_sm90INS1_16FlashAttnFwdSm90INS1_25CollectiveMainloopFwdSm90ILi2EN4cute5tupleIJNS5_1CILi1EEES8_S8_EEENS6_IJNS7_ILi128EEENS7_ILi96EEENS7_ILi192EEEEEELi192ENS_6half_tEfNS_4arch4Sm90ELb0ELb0ELb0ELb1ELb1ELb0ELb0ELb1ELb1ELb1ELb1ELb0EEENS1_21CollectiveEpilogueFwdINS6_IJSA_SC_SB_EEES9_SE_SG_Li256ELb1ELb1ELb1ELb0EEENS1_36VarlenDynamicPersistentTileSchedulerILi128ELi96ELi256ELi128ELb1ELb1ELb1ELb0ELb1ELb1EEEEEEEEEvNT_6ParamsE,"ax",@progbits
	.align	128
.text._ZN7cutlass13device_kernelIN5flash11enable_sm90INS1_16FlashAttnFwdSm90INS1_25CollectiveMainloopFwdSm90ILi2EN4cute5tupleIJNS5_1CILi1EEES8_S8_EEENS6_IJNS7_ILi128EEENS7_ILi96EEENS7_ILi192EEEEEELi192ENS_6half_tEfNS_4arch4Sm90ELb0ELb0ELb0ELb1ELb1ELb0ELb0ELb1ELb1ELb1ELb1ELb0EEENS1_21CollectiveEpilogueFwdINS6_IJSA_SC_SB_EEES9_SE_SG_Li256ELb1ELb1ELb1ELb0EEENS1_36VarlenDynamicPersistentTileSchedulerILi128ELi96ELi256ELi128ELb1ELb1ELb1ELb0ELb1ELb1EEEEEEEEEvNT_6ParamsE:
        .type           _ZN7cutlass13device_kernelIN5flash11enable_sm90INS1_16FlashAttnFwdSm90INS1_25CollectiveMainloopFwdSm90ILi2EN4cute5tupleIJNS5_1CILi1EEES8_S8_EEENS6_IJNS7_ILi128EEENS7_ILi96EEENS7_ILi192EEEEEELi192ENS_6half_tEfNS_4arch4Sm90ELb0ELb0ELb0ELb1ELb1ELb0ELb0ELb1ELb1ELb1ELb1ELb0EEENS1_21CollectiveEpilogueFwdINS6_IJSA_SC_SB_EEES9_SE_SG_Li256ELb1ELb1ELb1ELb0EEENS1_36VarlenDynamicPersistentTileSchedulerILi128ELi96ELi256ELi128ELb1ELb1ELb1ELb0ELb1ELb1EEEEEEEEEvNT_6ParamsE,@function
        .size           _ZN7cutlass13device_kernelIN5flash11enable_sm90INS1_16FlashAttnFwdSm90INS1_25CollectiveMainloopFwdSm90ILi2EN4cute5tupleIJNS5_1CILi1EEES8_S8_EEENS6_IJNS7_ILi128EEENS7_ILi96EEENS7_ILi192EEEEEELi192ENS_6half_tEfNS_4arch4Sm90ELb0ELb0ELb0ELb1ELb1ELb0ELb0ELb1ELb1ELb1ELb1ELb0EEENS1_21CollectiveEpilogueFwdINS6_IJSA_SC_SB_EEES9_SE_SG_Li256ELb1ELb1ELb1ELb0EEENS1_36VarlenDynamicPersistentTileSchedulerILi128ELi96ELi256ELi128ELb1ELb1ELb1ELb0ELb1ELb1EEEEEEEEEvNT_6ParamsE,(.L_x_55 - _ZN7cutlass13device_kernelIN5flash11enable_sm90INS1_16FlashAttnFwdSm90INS1_25CollectiveMainloopFwdSm90ILi2EN4cute5tupleIJNS5_1CILi1EEES8_S8_EEENS6_IJNS7_ILi128EEENS7_ILi96EEENS7_ILi192EEEEEELi192ENS_6half_tEfNS_4arch4Sm90ELb0ELb0ELb0ELb1ELb1ELb0ELb0ELb1ELb1ELb1ELb1ELb0EEENS1_21CollectiveEpilogueFwdINS6_IJSA_SC_SB_EEES9_SE_SG_Li256ELb1ELb1ELb1ELb0EEENS1_36VarlenDynamicPersistentTileSchedulerILi128ELi96ELi256ELi128ELb1ELb1ELb1ELb0ELb1ELb1EEEEEEEEEvNT_6ParamsE)
        .other          _ZN7cutlass13device_kernelIN5flash11enable_sm90INS1_16FlashAttnFwdSm90INS1_25CollectiveMainloopFwdSm90ILi2EN4cute5tupleIJNS5_1CILi1EEES8_S8_EEENS6_IJNS7_ILi128EEENS7_ILi96EEENS7_ILi192EEEEEELi192ENS_6half_tEfNS_4arch4Sm90ELb0ELb0ELb0ELb1ELb1ELb0ELb0ELb1ELb1ELb1ELb1ELb0EEENS1_21CollectiveEpilogueFwdINS6_IJSA_SC_SB_EEES9_SE_SG_Li256ELb1ELb1ELb1ELb0EEENS1_36VarlenDynamicPersistentTileSchedulerILi128ELi96ELi256ELi128ELb1ELb1ELb1ELb0ELb1ELb1EEEEEEEEEvNT_6ParamsE,@"STO_CUDA_ENTRY STV_DEFAULT"
_ZN7cutlass13device_kernelIN5flash11enable_sm90INS1_16FlashAttnFwdSm90INS1_25CollectiveMainloopFwdSm90ILi2EN4cute5tupleIJNS5_1CILi1EEES8_S8_EEENS6_IJNS7_ILi128EEENS7_ILi96EEENS7_ILi192EEEEEELi192ENS_6half_tEfNS_4arch4Sm90ELb0ELb0ELb0ELb1ELb1ELb0ELb0ELb1ELb1ELb1ELb1ELb0EEENS1_21CollectiveEpilogueFwdINS6_IJSA_SC_SB_EEES9_SE_SG_Li256ELb1ELb1ELb1ELb0EEENS1_36VarlenDynamicPersistentTileSchedulerILi128ELi96ELi256ELi128ELb1ELb1ELb1ELb0ELb1ELb1EEEEEEEEEvNT_6ParamsE:
[----:B------:R-:W-:Y:S01]  /*0000*/  LDC R1, c[0x0][0x37c] ;  /* 0x0000df00ff017b82 */ /* 0x000fe20000000800 */
[----:B------:R-:W-:Y:S05]  /*0010*/  EXIT ;  /* 0x000000000000794d */ /* 0x000fea0003800000 */
.L_x_10:
        /* <DEDUP_REMOVED lines=14> */
.L_x_55:


//--------------------- .text._ZN7cutlass13device_kernelIN5flash11enable_sm90INS1_16FlashAttnFwdSm90INS1_25CollectiveMainloopFwdSm90ILi2EN4cute5tupleIJNS5_1CILi1EEES8_S8_EEENS6_IJNS7_ILi128EEENS7_ILi96EEENS7_ILi192EEEEEELi192ENS_6half_tEfNS_4arch4Sm90ELb0ELb0ELb0ELb1ELb1ELb1ELb0ELb1ELb1ELb1ELb1ELb0EEENS1_21CollectiveEpilogueFwdINS6_IJSA_SC_SB_EEES9_SE_SG_Li256ELb1ELb1ELb1ELb0EEENS1_36VarlenDynamicPersistentTileSchedulerILi128ELi96ELi256ELi128ELb1ELb1ELb1ELb0ELb1ELb1EEEEEEEEEvNT_6ParamsE --------------------------
	.section	.text._ZN7cutlass13device_kernelIN5flash11enable_sm90INS1_16FlashAttnFwdSm90INS1_25CollectiveMainloopFwdSm90ILi2EN4cute5tupleIJNS5_1CILi1EEES8_S8_EEENS6_IJNS7_ILi128EEENS7_ILi96EEENS7_ILi192EEEEEELi192ENS_6half_tEfNS_4arch4Sm90ELb0ELb0ELb0ELb1ELb1ELb1ELb0ELb1ELb1ELb1ELb1ELb0EEENS1_21CollectiveEpilogueFwdINS6_IJSA_SC_SB_EEES9_SE_SG_Li256ELb1ELb1ELb1ELb0EEENS1_36VarlenDynamicPersistentTileSchedulerILi128ELi96ELi256ELi128ELb1ELb1ELb1ELb0ELb1ELb1EEEEEEEEEvNT_6ParamsE,"ax",@progbits
	.align	128
.text._ZN7cutlass13device_kernelIN5flash11enable_sm90INS1_16FlashAttnFwdSm90INS1_25CollectiveMainloopFwdSm90ILi2EN4cute5tupleIJNS5_1CILi1EEES8_S8_EEENS6_IJNS7_ILi128EEENS7_ILi96EEENS7_ILi192EEEEEELi192ENS_6half_tEfNS_4arch4Sm90ELb0ELb0ELb0ELb1ELb1ELb1ELb0ELb1ELb1ELb1ELb1ELb0EEENS1_21CollectiveEpilogueFwdINS6_IJSA_SC_SB_EEES9_SE_SG_Li256ELb1ELb1ELb1ELb0EEENS1_36VarlenDynamicPersistentTileSchedulerILi128ELi96ELi256ELi128ELb1ELb1ELb1ELb0ELb1ELb1EEEEEEEEEvNT_6ParamsE:
        .type           _ZN7cutlass13device_kernelIN5flash11enable_sm90INS1_16FlashAttnFwdSm90INS1_25CollectiveMainloopFwdSm90ILi2EN4cute5tupleIJNS5_1CILi1EEES8_S8_EEENS6_IJNS7_ILi128EEENS7_ILi96EEENS7_ILi192EEEEEELi192ENS_6half_tEfNS_4arch4Sm90ELb0ELb0ELb0ELb1ELb1ELb1ELb0ELb1ELb1ELb1ELb1ELb0EEENS1_21CollectiveEpilogueFwdINS6_IJSA_SC_SB_EEES9_SE_SG_Li256ELb1ELb1ELb1ELb0EEENS1_36VarlenDynamicPersistentTileSchedulerILi128ELi96ELi256ELi128ELb1ELb1ELb1ELb0ELb1ELb1EEEEEEEEEvNT_6ParamsE,@function
        .size           _ZN7cutlass13device_kernelIN5flash11enable_sm90INS1_16FlashAttnFwdSm90INS1_25CollectiveMainloopFwdSm90ILi2EN4cute5tupleIJNS5_1CILi1EEES8_S8_EEENS6_IJNS7_ILi128EEENS7_ILi96EEENS7_ILi192EEEEEELi192ENS_6half_tEfNS_4arch4Sm90ELb0ELb0ELb0ELb1ELb1ELb1ELb0ELb1ELb1ELb1ELb1ELb0EEENS1_21CollectiveEpilogueFwdINS6_IJSA_SC_SB_EEES9_SE_SG_Li256ELb1ELb1ELb1ELb0EEENS1_36VarlenDynamicPersistentTileSchedulerILi128ELi96ELi256ELi128ELb1ELb1ELb1ELb0ELb1ELb1EEEEEEEEEvNT_6ParamsE,(.L_x_56 - _ZN7cutlass13device_kernelIN5flash11enable_sm90INS1_16FlashAttnFwdSm90INS1_25CollectiveMainloopFwdSm90ILi2EN4cute5tupleIJNS5_1CILi1EEES8_S8_EEENS6_IJNS7_ILi128EEENS7_ILi96EEENS7_ILi192EEEEEELi192ENS_6half_tEfNS_4arch4Sm90ELb0ELb0ELb0ELb1ELb1ELb1ELb0ELb1ELb1ELb1ELb1ELb0EEENS1_21CollectiveEpilogueFwdINS6_IJSA_SC_SB_EEES9_SE_SG_Li256ELb1ELb1ELb1ELb0EEENS1_36VarlenDynamicPersistentTileSchedulerILi128ELi96ELi256ELi128ELb1ELb1ELb1ELb0ELb1ELb1EEEEEEEEEvNT_6ParamsE)
        .other          _ZN7cutlass13device_kernelIN5flash11enable_sm90INS1_16FlashAttnFwdSm90INS1_25CollectiveMainloopFwdSm90ILi2EN4cute5tupleIJNS5_1CILi1EEES8_S8_EEENS6_IJNS7_ILi128EEENS7_ILi96EEENS7_ILi192EEEEEELi192ENS_6half_tEfNS_4arch4Sm90ELb0ELb0ELb0ELb1ELb1ELb1ELb0ELb1ELb1ELb1ELb1ELb0EEENS1_21CollectiveEpilogueFwdINS6_IJSA_SC_SB_EEES9_SE_SG_Li256ELb1ELb1ELb1ELb0EEENS1_36VarlenDynamicPersistentTileSchedulerILi128ELi96ELi256ELi128ELb1ELb1ELb1ELb0ELb1ELb1EEEEEEEEEvNT_6ParamsE,@"STO_CUDA_ENTRY STV_DEFAULT"
_ZN7cutlass13device_kernelIN5flash11enable_sm90INS1_16FlashAttnFwdSm90INS1_25CollectiveMainloopFwdSm90ILi2EN4cute5tupleIJNS5_1CILi1EEES8_S8_EEENS6_IJNS7_ILi128EEENS7_ILi96EEENS7_ILi192EEEEEELi192ENS_6half_tEfNS_4arch4Sm90ELb0ELb0ELb0ELb1ELb1ELb1ELb0ELb1ELb1ELb1ELb1ELb0EEENS1_21CollectiveEpilogueFwdINS6_IJSA_SC_SB_EEES9_SE_SG_Li256ELb1ELb1ELb1ELb0EEENS1_36VarlenDynamicPersistentTileSchedulerILi128ELi96ELi256ELi128ELb1ELb1ELb1ELb0ELb1ELb1EEEEEEEEEvNT_6ParamsE:
[----:B------:R-:W-:Y:S01]  /*0000*/  LDC R1, c[0x0][0x37c] ;  /* 0x0000df00ff017b82 */ /* 0x000fe20000000800 */
[----:B------:R-:W-:Y:S05]  /*0010*/  EXIT ;  /* 0x000000000000794d */ /* 0x000fea0003800000 */
.L_x_11:
        /* <DEDUP_REMOVED lines=14> */
.L_x_56:


//--------------------- .text._ZN7cutlass13device_kernelIN5flash11enable_sm90INS1_16FlashAttnFwdSm90INS1_25CollectiveMainloopFwdSm90ILi2EN4cute5tupleIJNS5_1CILi1EEES8_S8_EEENS6_IJNS7_ILi128EEENS7_ILi96EEENS7_ILi192EEEEEELi192ENS_6half_tEfNS_4arch4Sm90ELb0ELb1ELb0ELb0ELb1ELb0ELb0ELb1ELb1ELb1ELb1ELb0EEENS1_21CollectiveEpilogueFwdINS6_IJSA_SC_SB_EEES9_SE_SG_Li256ELb0ELb1ELb1ELb0EEENS1_19SingleTileSchedulerILb0ELb1ELb1ELi128EEEEEEEEEvNT_6ParamsE --------------------------
	.section	.text._ZN7cutlass13device_kernelIN5flash11enable_sm90INS1_16FlashAttnFwdSm90INS1_25CollectiveMainloopFwdSm90ILi2EN4cute5tupleIJNS5_1CILi1EEES8_S8_EEENS6_IJNS7_ILi128EEENS7_ILi96EEENS7_ILi192EEEEEELi192ENS_6half_tEfNS_4arch4Sm90ELb0ELb1ELb0ELb0ELb1ELb0ELb0ELb1ELb1ELb1ELb1ELb0EEENS1_21CollectiveEpilogueFwdINS6_IJSA_SC_SB_EEES9_SE_SG_Li256ELb0ELb1ELb1ELb0EEENS1_19SingleTileSchedulerILb0ELb1ELb1ELi128EEEEEEEEEvNT_6ParamsE,"ax",@progbits
	.align	128
.text._ZN7cutlass13device_kernelIN5flash11enable_sm90INS1_16FlashAttnFwdSm90INS1_25CollectiveMainloopFwdSm90ILi2EN4cute5tupleIJNS5_1CILi1EEES8_S8_EEENS6_IJNS7_ILi128EEENS7_ILi96EEENS7_ILi192EEEEEELi192ENS_6half_tEfNS_4arch4Sm90ELb0ELb1ELb0ELb0ELb1ELb0ELb0ELb1ELb1ELb1ELb1ELb0EEENS1_21CollectiveEpilogueFwdINS6_IJSA_SC_SB_EEES9_SE_SG_Li256ELb0ELb1ELb1ELb0EEENS1_19SingleTileSchedulerILb0ELb1ELb1ELi128EEEEEEEEEvNT_6ParamsE:
        .type           _ZN7cutlass13device_kernelIN5flash11enable_sm90INS1_16FlashAttnFwdSm90INS1_25CollectiveMainloopFwdSm90ILi2EN4cute5tupleIJNS5_1CILi1EEES8_S8_EEENS6_IJNS7_ILi128EEENS7_ILi96EEENS7_ILi192EEEEEELi192ENS_6half_tEfNS_4arch4Sm90ELb0ELb1ELb0ELb0ELb1ELb0ELb0ELb1ELb1ELb1ELb1ELb0EEENS1_21CollectiveEpilogueFwdINS6_IJSA_SC_SB_EEES9_SE_SG_Li256ELb0ELb1ELb1ELb0EEENS1_19SingleTileSchedulerILb0ELb1ELb1ELi128EEEEEEEEEvNT_6ParamsE,@function
        .size           _ZN7cutlass13device_kernelIN5flash11enable_sm90INS1_16FlashAttnFwdSm90INS1_25CollectiveMainloopFwdSm90ILi2EN4cute5tupleIJNS5_1CILi1EEES8_S8_EEENS6_IJNS7_ILi128EEENS7_ILi96EEENS7_ILi192EEEEEELi192ENS_6half_tEfNS_4arch4Sm90ELb0ELb1ELb0ELb0ELb1ELb0ELb0ELb1ELb1ELb1ELb1ELb0EEENS1_21CollectiveEpilogueFwdINS6_IJSA_SC_SB_EEES9_SE_SG_Li256ELb0ELb1ELb1ELb0EEENS1_19SingleTileSchedulerILb0ELb1ELb1ELi128EEEEEEEEEvNT_6ParamsE,(.L_x_57 - _ZN7cutlass13device_kernelIN5flash11enable_sm90INS1_16FlashAttnFwdSm90INS1_25CollectiveMainloopFwdSm90ILi2EN4cute5tupleIJNS5_1CILi1EEES8_S8_EEENS6_IJNS7_ILi128EEENS7_ILi96EEENS7_ILi192EEEEEELi192ENS_6half_tEfNS_4arch4Sm90ELb0ELb1ELb0ELb0ELb1ELb0ELb0ELb1ELb1ELb1ELb1ELb0EEENS1_21CollectiveEpilogueFwdINS6_IJSA_SC_SB_EEES9_SE_SG_Li256ELb0ELb1ELb1ELb0EEENS1_19SingleTileSchedulerILb0ELb1ELb1ELi128EEEEEEEEEvNT_6ParamsE)
        .other          _ZN7cutlass13device_kernelIN5flash11enable_sm90INS1_16FlashAttnFwdSm90INS1_25CollectiveMainloopFwdSm90ILi2EN4cute5tupleIJNS5_1CILi1EEES8_S8_EEENS6_IJNS7_ILi128EEENS7_ILi96EEENS7_ILi192EEEEEELi192ENS_6half_tEfNS_4arch4Sm90ELb0ELb1ELb0ELb0ELb1ELb0ELb0ELb1ELb1ELb1ELb1ELb0EEENS1_21CollectiveEpilogueFwdINS6_IJSA_SC_SB_EEES9_SE_SG_Li256ELb0ELb1ELb1ELb0EEENS1_19SingleTileSchedulerILb0ELb1ELb1ELi128EEEEEEEEEvNT_6ParamsE,@"STO_CUDA_ENTRY STV_DEFAULT"
_ZN7cutlass13device_kernelIN5flash11enable_sm90INS1_16FlashAttnFwdSm90INS1_25CollectiveMainloopFwdSm90ILi2EN4cute5tupleIJNS5_1CILi1EEES8_S8_EEENS6_IJNS7_ILi128EEENS7_ILi96EEENS7_ILi192EEEEEELi192ENS_6half_tEfNS_4arch4Sm90ELb0ELb1ELb0ELb0ELb1ELb0ELb0ELb1ELb1ELb1ELb1ELb0EEENS1_21CollectiveEpilogueFwdINS6_IJSA_SC_SB_EEES9_SE_SG_Li256ELb0ELb1ELb1ELb0EEENS1_19SingleTileSchedulerILb0ELb1ELb1ELi128EEEEEEEEEvNT_6ParamsE:
[----:B------:R-:W-:Y:S01]  /*0000*/  LDC R1, c[0x0][0x37c] ;  /* 0x0000df00ff017b82 */ /* 0x000fe20000000800 */
[----:B------:R-:W-:Y:S05]  /*0010*/  EXIT ;  /* 0x000000000000794d */ /* 0x000fea0003800000 */
.L_x_12:
        /* <DEDUP_REMOVED lines=14> */
.L_x_57:


//--------------------- .text._ZN7cutlass13device_kernelIN5flash11enable_sm90INS1_16FlashAttnFwdSm90INS1_25CollectiveMainloopFwdSm90ILi2EN4cute5tupleIJNS5_1CILi1EEES8_S8_EEENS6_IJNS7_ILi128EEENS7_ILi96EEENS7_ILi192EEEEEELi192ENS_6half_tEfNS_4arch4Sm90ELb0ELb1ELb0ELb1ELb1ELb0ELb0ELb1ELb1ELb1ELb1ELb0EEENS1_21CollectiveEpilogueFwdINS6_IJSA_SC_SB_EEES9_SE_SG_Li256ELb1ELb1ELb1ELb0EEENS1_36VarlenDynamicPersistentTileSchedulerILi128ELi96ELi256ELi128ELb1ELb1ELb1ELb1ELb0ELb1EEEEEEEEEvNT_6ParamsE --------------------------
	.section	.text._ZN7cutlass13device_kernelIN5flash11enable_sm90INS1_16FlashAttnFwdSm90INS1_25CollectiveMainloopFwdSm90ILi2EN4cute5tupleIJNS5_1CILi1EEES8_S8_EEENS6_IJNS7_ILi128EEENS7_ILi96EEENS7_ILi192EEEEEELi192ENS_6half_tEfNS_4arch4Sm90ELb0ELb1ELb0ELb1ELb1ELb0ELb0ELb1ELb1ELb1ELb1ELb0EEENS1_21CollectiveEpilogueFwdINS6_IJSA_SC_SB_EEES9_SE_SG_Li256ELb1ELb1ELb1ELb0EEENS1_36VarlenDynamicPersistentTileSchedulerILi128ELi96ELi256ELi128ELb1ELb1ELb1ELb1ELb0ELb1EEEEEEEEEvNT_6ParamsE,"ax",@progbits
	.align	128
.text._ZN7cutlass13device_kernelIN5flash11enable_sm90INS1_16FlashAttnFwdSm90INS1_25CollectiveMainloopFwdSm90ILi2EN4cute5tupleIJNS5_1CILi1EEES8_S8_EEENS6_IJNS7_ILi128EEENS7_ILi96EEENS7_ILi192EEEEEELi192ENS_6half_tEfNS_4arch4Sm90ELb0ELb1ELb0ELb1ELb1ELb0ELb0ELb1ELb1ELb1ELb1ELb0EEENS1_21CollectiveEpilogueFwdINS6_IJSA_SC_SB_EEES9_SE_SG_Li256ELb1ELb1ELb1ELb0EEENS1_36VarlenDynamicPersistentTileSchedulerILi128ELi96ELi256ELi128ELb1ELb1ELb1ELb1ELb0ELb1EEEEEEEEEvNT_6ParamsE:
        .type           _ZN7cutlass13device_kernelIN5flash11enable_sm90INS1_16FlashAttnFwdSm90INS1_25CollectiveMainloopFwdSm90ILi2EN4cute5tupleIJNS5_1CILi1EEES8_S8_EEENS6_IJNS7_ILi128EEENS7_ILi96EEENS7_ILi192EEEEEELi192ENS_6half_tEfNS_4arch4Sm90ELb0ELb1ELb0ELb1ELb1ELb0ELb0ELb1ELb1ELb1ELb1ELb0EEENS1_21CollectiveEpilogueFwdINS6_IJSA_SC_SB_EEES9_SE_SG_Li256ELb1ELb1ELb1ELb0EEENS1_36VarlenDynamicPersistentTileSchedulerILi128ELi96ELi256ELi128ELb1ELb1ELb1ELb1ELb0ELb1EEEEEEEEEvNT_6ParamsE,@function
        .size           _ZN7cutlass13device_kernelIN5flash11enable_sm90INS1_16FlashAttnFwdSm90INS1_25CollectiveMainloopFwdSm90ILi2EN4cute5tupleIJNS5_1CILi1EEES8_S8_EEENS6_IJNS7_ILi128EEENS7_ILi96EEENS7_ILi192EEEEEELi192ENS_6half_tEfNS_4arch4Sm90ELb0ELb1ELb0ELb1ELb1ELb0ELb0ELb1ELb1ELb1ELb1ELb0EEENS1_21CollectiveEpilogueFwdINS6_IJSA_SC_SB_EEES9_SE_SG_Li256ELb1ELb1ELb1ELb0EEENS1_36VarlenDynamicPersistentTileSchedulerILi128ELi96ELi256ELi128ELb1ELb1ELb1ELb1ELb0ELb1EEEEEEEEEvNT_6ParamsE,(.L_x_58 - _ZN7cutlass13device_kernelIN5flash11enable_sm90INS1_16FlashAttnFwdSm90INS1_25CollectiveMainloopFwdSm90ILi2EN4cute5tupleIJNS5_1CILi1EEES8_S8_EEENS6_IJNS7_ILi128EEENS7_ILi96EEENS7_ILi192EEEEEELi192ENS_6half_tEfNS_4arch4Sm90ELb0ELb1ELb0ELb1ELb1ELb0ELb0ELb1ELb1ELb1ELb1ELb0EEENS1_21CollectiveEpilogueFwdINS6_IJSA_SC_SB_EEES9_SE_SG_Li256ELb1ELb1ELb1ELb0EEENS1_36VarlenDynamicPersistentTileSchedulerILi128ELi96ELi256ELi128ELb1ELb1ELb1ELb1ELb0ELb1EEEEEEEEEvNT_6ParamsE)
        .other          _ZN7cutlass13device_kernelIN5flash11enable_sm90INS1_16FlashAttnFwdSm90INS1_25CollectiveMainloopFwdSm90ILi2EN4cute5tupleIJNS5_1CILi1EEES8_S8_EEENS6_IJNS7_ILi128EEENS7_ILi96EEENS7_ILi192EEEEEELi192ENS_6half_tEfNS_4arch4Sm90ELb0ELb1ELb0ELb1ELb1ELb0ELb0ELb1ELb1ELb1ELb1ELb0EEENS1_21CollectiveEpilogueFwdINS6_IJSA_SC_SB_EEES9_SE_SG_Li256ELb1ELb1ELb1ELb0EEENS1_36VarlenDynamicPersistentTileSchedulerILi128ELi96ELi256ELi128ELb1ELb1ELb1ELb1ELb0ELb1EEEEEEEEEvNT_6ParamsE,@"STO_CUDA_ENTRY STV_DEFAULT"
_ZN7cutlass13device_kernelIN5flash11enable_sm90INS1_16FlashAttnFwdSm90INS1_25CollectiveMainloopFwdSm90ILi2EN4cute5tupleIJNS5_1CILi1EEES8_S8_EEENS6_IJNS7_ILi128EEENS7_ILi96EEENS7_ILi192EEEEEELi192ENS_6half_tEfNS_4arch4Sm90ELb0ELb1ELb0ELb1ELb1ELb0ELb0ELb1ELb1ELb1ELb1ELb0EEENS1_21CollectiveEpilogueFwdINS6_IJSA_SC_SB_EEES9_SE_SG_Li256ELb1ELb1ELb1ELb0EEENS1_36VarlenDynamicPersistentTileSchedulerILi128ELi96ELi256ELi128ELb1ELb1ELb1ELb1ELb0ELb1EEEEEEEEEvNT_6ParamsE:
[----:B------:R-:W-:Y:S01]  /*0000*/  LDC R1, c[0x0][0x37c] ;  /* 0x0000df00ff017b82 */ /* 0x000fe20000000800 */
[----:B------:R-:W-:Y:S05]  /*0010*/  EXIT ;  /* 0x000000000000794d */ /* 0x000fea0003800000 */
.L_x_13:
        /* <DEDUP_REMOVED lines=14> */
.L_x_58:


//--------------------- .text._ZN7cutlass13device_kernelIN5flash11enable_sm90INS1_16FlashAttnFwdSm90INS1_25CollectiveMainloopFwdSm90ILi2EN4cute5tupleIJNS5_1CILi1EEES8_S8_EEENS6_IJNS7_ILi128EEENS7_ILi96EEENS7_ILi192EEEEEELi192ENS_6half_tEfNS_4arch4Sm90ELb0ELb1ELb0ELb1ELb1ELb1ELb0ELb1ELb1ELb1ELb1ELb0EEENS1_21CollectiveEpilogueFwdINS6_IJSA_SC_SB_EEES9_SE_SG_Li256ELb1ELb1ELb1ELb0EEENS1_36VarlenDynamicPersistentTileSchedulerILi128ELi96ELi256ELi128ELb1ELb1ELb1ELb1ELb0ELb1EEEEEEEEEvNT_6ParamsE --------------------------
	.section	.text._ZN7cutlass13device_kernelIN5flash11enable_sm90INS1_16FlashAttnFwdSm90INS1_25CollectiveMainloopFwdSm90ILi2EN4cute5tupleIJNS5_1CILi1EEES8_S8_EEENS6_IJNS7_ILi128EEENS7_ILi96EEENS7_ILi192EEEEEELi192ENS_6half_tEfNS_4arch4Sm90ELb0ELb1ELb0ELb1ELb1ELb1ELb0ELb1ELb1ELb1ELb1ELb0EEENS1_21CollectiveEpilogueFwdINS6_IJSA_SC_SB_EEES9_SE_SG_Li256ELb1ELb1ELb1ELb0EEENS1_36VarlenDynamicPersistentTileSchedulerILi128ELi96ELi256ELi128ELb1ELb1ELb1ELb1ELb0ELb1EEEEEEEEEvNT_6ParamsE,"ax",@progbits
	.align	128
.text._ZN7cutlass13device_kernelIN5flash11enable_sm90INS1_16FlashAttnFwdSm90INS1_25CollectiveMainloopFwdSm90ILi2EN4cute5tupleIJNS5_1CILi1EEES8_S8_EEENS6_IJNS7_ILi128EEENS7_ILi96EEENS7_ILi192EEEEEELi192ENS_6half_tEfNS_4arch4Sm90ELb0ELb1ELb0ELb1ELb1ELb1ELb0ELb1ELb1ELb1ELb1ELb0EEENS1_21CollectiveEpilogueFwdINS6_IJSA_SC_SB_EEES9_SE_SG_Li256ELb1ELb1ELb1ELb0EEENS1_36VarlenDynamicPersistentTileSchedulerILi128ELi96ELi256ELi128ELb1ELb1ELb1ELb1ELb0ELb1EEEEEEEEEvNT_6ParamsE:
        .type           _ZN7cutlass13device_kernelIN5flash11enable_sm90INS1_16FlashAttnFwdSm90INS1_25CollectiveMainloopFwdSm90ILi2EN4cute5tupleIJNS5_1CILi1EEES8_S8_EEENS6_IJNS7_ILi128EEENS7_ILi96EEENS7_ILi192EEEEEELi192ENS_6half_tEfNS_4arch4Sm90ELb0ELb1ELb0ELb1ELb1ELb1ELb0ELb1ELb1ELb1ELb1ELb0EEENS1_21CollectiveEpilogueFwdINS6_IJSA_SC_SB_EEES9_SE_SG_Li256ELb1ELb1ELb1ELb0EEENS1_36VarlenDynamicPersistentTileSchedulerILi128ELi96ELi256ELi128ELb1ELb1ELb1ELb1ELb0ELb1EEEEEEEEEvNT_6ParamsE,@function
        .size           _ZN7cutlass13device_kernelIN5flash11enable_sm90INS1_16FlashAttnFwdSm90INS1_25CollectiveMainloopFwdSm90ILi2EN4cute5tupleIJNS5_1CILi1EEES8_S8_EEENS6_IJNS7_ILi128EEENS7_ILi96EEENS7_ILi192EEEEEELi192ENS_6half_tEfNS_4arch4Sm90ELb0ELb1ELb0ELb1ELb1ELb1ELb0ELb1ELb1ELb1ELb1ELb0EEENS1_21CollectiveEpilogueFwdINS6_IJSA_SC_SB_EEES9_SE_SG_Li256ELb1ELb1ELb1ELb0EEENS1_36VarlenDynamicPersistentTileSchedulerILi128ELi96ELi256ELi128ELb1ELb1ELb1ELb1ELb0ELb1EEEEEEEEEvNT_6ParamsE,(.L_x_59 - _ZN7cutlass13device_kernelIN5flash11enable_sm90INS1_16FlashAttnFwdSm90INS1_25CollectiveMainloopFwdSm90ILi2EN4cute5tupleIJNS5_1CILi1EEES8_S8_EEENS6_IJNS7_ILi128EEENS7_ILi96EEENS7_ILi192EEEEEELi192ENS_6half_tEfNS_4arch4Sm90ELb0ELb1ELb0ELb1ELb1ELb1ELb0ELb1ELb1ELb1ELb1ELb0EEENS1_21CollectiveEpilogueFwdINS6_IJSA_SC_SB_EEES9_SE_SG_Li256ELb1ELb1ELb1ELb0EEENS1_36VarlenDynamicPersistentTileSchedulerILi128ELi96ELi256ELi128ELb1ELb1ELb1ELb1ELb0ELb1EEEEEEEEEvNT_6ParamsE)
        .other          _ZN7cutlass13device_kernelIN5flash11enable_sm90INS1_16FlashAttnFwdSm90INS1_25CollectiveMainloopFwdSm90ILi2EN4cute5tupleIJNS5_1CILi1EEES8_S8_EEENS6_IJNS7_ILi128EEENS7_ILi96EEENS7_ILi192EEEEEELi192ENS_6half_tEfNS_4arch4Sm90ELb0ELb1ELb0ELb1ELb1ELb1ELb0ELb1ELb1ELb1ELb1ELb0EEENS1_21CollectiveEpilogueFwdINS6_IJSA_SC_SB_EEES9_SE_SG_Li256ELb1ELb1ELb1ELb0EEENS1_36VarlenDynamicPersistentTileSchedulerILi128ELi96ELi256ELi128ELb1ELb1ELb1ELb1ELb0ELb1EEEEEEEEEvNT_6ParamsE,@"STO_CUDA_ENTRY STV_DEFAULT"
_ZN7cutlass13device_kernelIN5flash11enable_sm90INS1_16FlashAttnFwdSm90INS1_25CollectiveMainloopFwdSm90ILi2EN4cute5tupleIJNS5_1CILi1EEES8_S8_EEENS6_IJNS7_ILi128EEENS7_ILi96EEENS7_ILi192EEEEEELi192ENS_6half_tEfNS_4arch4Sm90ELb0ELb1ELb0ELb1ELb1ELb1ELb0ELb1ELb1ELb1ELb1ELb0EEENS1_21CollectiveEpilogueFwdINS6_IJSA_SC_SB_EEES9_SE_SG_Li256ELb1ELb1ELb1ELb0EEENS1_36VarlenDynamicPersistentTileSchedulerILi128ELi96ELi256ELi128ELb1ELb1ELb1ELb1ELb0ELb1EEEEEEEEEvNT_6ParamsE:
[----:B------:R-:W-:Y:S01]  /*0000*/  LDC R1, c[0x0][0x37c] ;  /* 0x0000df00ff017b82 */ /* 0x000fe20000000800 */
[----:B------:R-:W-:Y:S05]  /*0010*/  EXIT ;  /* 0x000000000000794d */ /* 0x000fea0003800000 */
.L_x_14:
        /* <DEDUP_REMOVED lines=14> */
.L_x_59:


//--------------------- .text._ZN7cutlass13device_kernelIN5flash11enable_sm90INS1_16FlashAttnFwdSm90INS1_25CollectiveMainloopFwdSm90ILi2EN4cute5tupleIJNS5_1CILi1EEES8_S8_EEENS6_IJNS7_ILi128EEENS7_ILi96EEENS7_ILi192EEEEEELi192ENS_6half_tEfNS_4arch4Sm90ELb1ELb0ELb0ELb0ELb1ELb0ELb0ELb1ELb1ELb1ELb1ELb0EEENS1_21CollectiveEpilogueFwdINS6_IJSA_SC_SB_EEES9_SE_SG_Li256ELb0ELb1ELb1ELb0EEENS1_19SingleTileSchedulerILb0ELb1ELb1ELi128EEEEEEEEEvNT_6ParamsE --------------------------
	.section	.text._ZN7cutlass13device_kernelIN5flash11enable_sm90INS1_16FlashAttnFwdSm90INS1_25CollectiveMainloopFwdSm90ILi2EN4cute5tupleIJNS5_1CILi1EEES8_S8_EEENS6_IJNS7_ILi128EEENS7_ILi96EEENS7_ILi192EEEEEELi192ENS_6half_tEfNS_4arch4Sm90ELb1ELb0ELb0ELb0ELb1ELb0ELb0ELb1ELb1ELb1ELb1ELb0EEENS1_21CollectiveEpilogueFwdINS6_IJSA_SC_SB_EEES9_SE_SG_Li256ELb0ELb1ELb1ELb0EEENS1_19SingleTileSchedulerILb0ELb1ELb1ELi128EEEEEEEEEvNT_6ParamsE,"ax",@progbits
	.align	128
.text._ZN7cutlass13device_kernelIN5flash11enable_sm90INS1_16FlashAttnFwdSm90INS1_25CollectiveMainloopFwdSm90ILi2EN4cute5tupleIJNS5_1CILi1EEES8_S8_EEENS6_IJNS7_ILi128EEENS7_ILi96EEENS7_ILi192EEEEEELi192ENS_6half_tEfNS_4arch4Sm90ELb1ELb0ELb0ELb0ELb1ELb0ELb0ELb1ELb1ELb1ELb1ELb0EEENS1_21CollectiveEpilogueFwdINS6_IJSA_SC_SB_EEES9_SE_SG_Li256ELb0ELb1ELb1ELb0EEENS1_19SingleTileSchedulerILb0ELb1ELb1ELi128EEEEEEEEEvNT_6ParamsE:
        .type           _ZN7cutlass13device_kernelIN5flash11enable_sm90INS1_16FlashAttnFwdSm90INS1_25CollectiveMainloopFwdSm90ILi2EN4cute5tupleIJNS5_1CILi1EEES8_S8_EEENS6_IJNS7_ILi128EEENS7_ILi96EEENS7_ILi192EEEEEELi192ENS_6half_tEfNS_4arch4Sm90ELb1ELb0ELb0ELb0ELb1ELb0ELb0ELb1ELb1ELb1ELb1ELb0EEENS1_21CollectiveEpilogueFwdINS6_IJSA_SC_SB_EEES9_SE_SG_Li256ELb0ELb1ELb1ELb0EEENS1_19SingleTileSchedulerILb0ELb1ELb1ELi128EEEEEEEEEvNT_6ParamsE,@function
        .size           _ZN7cutlass13device_kernelIN5flash11enable_sm90INS1_16FlashAttnFwdSm90INS1_25CollectiveMainloopFwdSm90ILi2EN4cute5tupleIJNS5_1CILi1EEES8_S8_EEENS6_IJNS7_ILi128EEENS7_ILi96EEENS7_ILi192EEEEEELi192ENS_6half_tEfNS_4arch4Sm90ELb1ELb0ELb0ELb0ELb1ELb0ELb0ELb1ELb1ELb1ELb1ELb0EEENS1_21CollectiveEpilogueFwdINS6_IJSA_SC_SB_EEES9_SE_SG_Li256ELb0ELb1ELb1ELb0EEENS1_19SingleTileSchedulerILb0ELb1ELb1ELi128EEEEEEEEEvNT_6ParamsE,(.L_x_60 - _ZN7cutlass13device_kernelIN5flash11enable_sm90INS1_16FlashAttnFwdSm90INS1_25CollectiveMainloopFwdSm90ILi2EN4cute5tupleIJNS5_1CILi1EEES8_S8_EEENS6_IJNS7_ILi128EEENS7_ILi96EEENS7_ILi192EEEEEELi192ENS_6half_tEfNS_4arch4Sm90ELb1ELb0ELb0ELb0ELb1ELb0ELb0ELb1ELb1ELb1ELb1ELb0EEENS1_21CollectiveEpilogueFwdINS6_IJSA_SC_SB_EEES9_SE_SG_Li256ELb0ELb1ELb1ELb0EEENS1_19SingleTileSchedulerILb0ELb1ELb1ELi128EEEEEEEEEvNT_6ParamsE)
        .other          _ZN7cutlass13device_kernelIN5flash11enable_sm90INS1_16FlashAttnFwdSm90INS1_25CollectiveMainloopFwdSm90ILi2EN4cute5tupleIJNS5_1CILi1EEES8_S8_EEENS6_IJNS7_ILi128EEENS7_ILi96EEENS7_ILi192EEEEEELi192ENS_6half_tEfNS_4arch4Sm90ELb1ELb0ELb0ELb0ELb1ELb0ELb0ELb1ELb1ELb1ELb1ELb0EEENS1_21CollectiveEpilogueFwdINS6_IJSA_SC_SB_EEES9_SE_SG_Li256ELb0ELb1ELb1ELb0EEENS1_19SingleTileSchedulerILb0ELb1ELb1ELi128EEEEEEEEEvNT_6ParamsE,@"STO_CUDA_ENTRY STV_DEFAULT"
_ZN7cutlass13device_kernelIN5flash11enable_sm90INS1_16FlashAttnFwdSm90INS1_25CollectiveMainloopFwdSm90ILi2EN4cute5tupleIJNS5_1CILi1EEES8_S8_EEENS6_IJNS7_ILi128EEENS7_ILi96EEENS7_ILi192EEEEEELi192ENS_6half_tEfNS_4arch4Sm90ELb1ELb0ELb0ELb0ELb1ELb0ELb0ELb1ELb1ELb1ELb1ELb0EEENS1_21CollectiveEpilogueFwdINS6_IJSA_SC_SB_EEES9_SE_SG_Li256ELb0ELb1ELb1ELb0EEENS1_19SingleTileSchedulerILb0ELb1ELb1ELi128EEEEEEEEEvNT_6ParamsE:
[----:B------:R-:W-:Y:S01]  /*0000*/  LDC R1, c[0x0][0x37c] ;  /* 0x0000df00ff017b82 */ /* 0x000fe20000000800 */
[----:B------:R-:W-:Y:S05]  /*0010*/  EXIT ;  /* 0x000000000000794d */ /* 0x000fea0003800000 */
.L_x_15:
        /* <DEDUP_REMOVED lines=14> */
.L_x_60:


//--------------------- .text._ZN7cutlass13device_kernelIN5flash11enable_sm90INS1_16FlashAttnFwdSm90INS1_25CollectiveMainloopFwdSm90ILi2EN4cute5tupleIJNS5_1CILi1EEES8_S8_EEENS6_IJNS7_ILi128EEENS7_ILi96EEENS7_ILi192EEEEEELi192ENS_6half_tEfNS_4arch4Sm90ELb1ELb0ELb0ELb1ELb1ELb0ELb0ELb1ELb1ELb1ELb1ELb0EEENS1_21CollectiveEpilogueFwdINS6_IJSA_SC_SB_EEES9_SE_SG_Li256ELb1ELb1ELb1ELb0EEENS1_36VarlenDynamicPersistentTileSchedulerILi128ELi96ELi256ELi128ELb1ELb1ELb1ELb1ELb1ELb1EEEEEEEEEvNT_6ParamsE --------------------------
	.section	.text._ZN7cutlass13device_kernelIN5flash11enable_sm90INS1_16FlashAttnFwdSm90INS1_25CollectiveMainloopFwdSm90ILi2EN4cute5tupleIJNS5_1CILi1EEES8_S8_EEENS6_IJNS7_ILi128EEENS7_ILi96EEENS7_ILi192EEEEEELi192ENS_6half_tEfNS_4arch4Sm90ELb1ELb0ELb0ELb1ELb1ELb0ELb0ELb1ELb1ELb1ELb1ELb0EEENS1_21CollectiveEpilogueFwdINS6_IJSA_SC_SB_EEES9_SE_SG_Li256ELb1ELb1ELb1ELb0EEENS1_36VarlenDynamicPersistentTileSchedulerILi128ELi96ELi256ELi128ELb1ELb1ELb1ELb1ELb1ELb1EEEEEEEEEvNT_6ParamsE,"ax",@progbits
	.align	128
.text._ZN7cutlass13device_kernelIN5flash11enable_sm90INS1_16FlashAttnFwdSm90INS1_25CollectiveMainloopFwdSm90ILi2EN4cute5tupleIJNS5_1CILi1EEES8_S8_EEENS6_IJNS7_ILi128EEENS7_ILi96EEENS7_ILi192EEEEEELi192ENS_6half_tEfNS_4arch4Sm90ELb1ELb0ELb0ELb1ELb1ELb0ELb0ELb1ELb1ELb1ELb1ELb0EEENS1_21CollectiveEpilogueFwdINS6_IJSA_SC_SB_EEES9_SE_SG_Li256ELb1ELb1ELb1ELb0EEENS1_36VarlenDynamicPersistentTileSchedulerILi128ELi96ELi256ELi128ELb1ELb1ELb1ELb1ELb1ELb1EEEEEEEEEvNT_6ParamsE:
        .type           _ZN7cutlass13device_kernelIN5flash11enable_sm90INS1_16FlashAttnFwdSm90INS1_25CollectiveMainloopFwdSm90ILi2EN4cute5tupleIJNS5_1CILi1EEES8_S8_EEENS6_IJNS7_ILi128EEENS7_ILi96EEENS7_ILi192EEEEEELi192ENS_6half_tEfNS_4arch4Sm90ELb1ELb0ELb0ELb1ELb1ELb0ELb0ELb1ELb1ELb1ELb1ELb0EEENS1_21CollectiveEpilogueFwdINS6_IJSA_SC_SB_EEES9_SE_SG_Li256ELb1ELb1ELb1ELb0EEENS1_36VarlenDynamicPersistentTileSchedulerILi128ELi96ELi256ELi128ELb1ELb1ELb1ELb1ELb1ELb1EEEEEEEEEvNT_6ParamsE,@function
        .size           _ZN7cutlass13device_kernelIN5flash11enable_sm90INS1_16FlashAttnFwdSm90INS1_25CollectiveMainloopFwdSm90ILi2EN4cute5tupleIJNS5_1CILi1EEES8_S8_EEENS6_IJNS7_ILi128EEENS7_ILi96EEENS7_ILi192EEEEEELi192ENS_6half_tEfNS_4arch4Sm90ELb1ELb0ELb0ELb1ELb1ELb0ELb0ELb1ELb1ELb1ELb1ELb0EEENS1_21CollectiveEpilogueFwdINS6_IJSA_SC_SB_EEES9_SE_SG_Li256ELb1ELb1ELb1ELb0EEENS1_36VarlenDynamicPersistentTileSchedulerILi128ELi96ELi256ELi128ELb1ELb1ELb1ELb1ELb1ELb1EEEEEEEEEvNT_6ParamsE,(.L_x_61 - _ZN7cutlass13device_kernelIN5flash11enable_sm90INS1_16FlashAttnFwdSm90INS1_25CollectiveMainloopFwdSm90ILi2EN4cute5tupleIJNS5_1CILi1EEES8_S8_EEENS6_IJNS7_ILi128EEENS7_ILi96EEENS7_ILi192EEEEEELi192ENS_6half_tEfNS_4arch4Sm90ELb1ELb0ELb0ELb1ELb1ELb0ELb0ELb1ELb1ELb1ELb1ELb0EEENS1_21CollectiveEpilogueFwdINS6_IJSA_SC_SB_EEES9_SE_SG_Li256ELb1ELb1ELb1ELb0EEENS1_36VarlenDynamicPersistentTileSchedulerILi128ELi96ELi256ELi128ELb1ELb1ELb1ELb1ELb1ELb1EEEEEEEEEvNT_6ParamsE)
        .other          _ZN7cutlass13device_kernelIN5flash11enable_sm90INS1_16FlashAttnFwdSm90INS1_25CollectiveMainloopFwdSm90ILi2EN4cute5tupleIJNS5_1CILi1EEES8_S8_EEENS6_IJNS7_ILi128EEENS7_ILi96EEENS7_ILi192EEEEEELi192ENS_6half_tEfNS_4arch4Sm90ELb1ELb0ELb0ELb1ELb1ELb0ELb0ELb1ELb1ELb1ELb1ELb0EEENS1_21CollectiveEpilogueFwdINS6_IJSA_SC_SB_EEES9_SE_SG_Li256ELb1ELb1ELb1ELb0EEENS1_36VarlenDynamicPersistentTileSchedulerILi128ELi96ELi256ELi128ELb1ELb1ELb1ELb1ELb1ELb1EEEEEEEEEvNT_6ParamsE,@"STO_CUDA_ENTRY STV_DEFAULT"
_ZN7cutlass13device_kernelIN5flash11enable_sm90INS1_16FlashAttnFwdSm90INS1_25CollectiveMainloopFwdSm90ILi2EN4cute5tupleIJNS5_1CILi1EEES8_S8_EEENS6_IJNS7_ILi128EEENS7_ILi96EEENS7_ILi192EEEEEELi192ENS_6half_tEfNS_4arch4Sm90ELb1ELb0ELb0ELb1ELb1ELb0ELb0ELb1ELb1ELb1ELb1ELb0EEENS1_21CollectiveEpilogueFwdINS6_IJSA_SC_SB_EEES9_SE_SG_Li256ELb1ELb1ELb1ELb0EEENS1_36VarlenDynamicPersistentTileSchedulerILi128ELi96ELi256ELi128ELb1ELb1ELb1ELb1ELb1ELb1EEEEEEEEEvNT_6ParamsE:
[----:B------:R-:W-:Y:S01]  /*0000*/  LDC R1, c[0x0][0x37c] ;  /* 0x0000df00ff017b82 */ /* 0x000fe20000000800 */
[----:B------:R-:W-:Y:S05]  /*0010*/  EXIT ;  /* 0x000000000000794d */ /* 0x000fea0003800000 */
.L_x_16:
        /* <DEDUP_REMOVED lines=14> */
.L_x_61:


//--------------------- .text._ZN7cutlass13device_kernelIN5flash11enable_sm90INS1_16FlashAttnFwdSm90INS1_25CollectiveMainloopFwdSm90ILi2EN4cute5tupleIJNS5_1CILi1EEES8_S8_EEENS6_IJNS7_ILi128EEENS7_ILi96EEENS7_ILi192EEEEEELi192ENS_6half_tEfNS_4arch4Sm90ELb1ELb0ELb0ELb1ELb1ELb1ELb0ELb1ELb1ELb1ELb1ELb0EEENS1_21CollectiveEpilogueFwdINS6_IJSA_SC_SB_EEES9_SE_SG_Li256ELb1ELb1ELb1ELb0EEENS1_36VarlenDynamicPersistentTileSchedulerILi128ELi96ELi256ELi128ELb1ELb1ELb1ELb1ELb1ELb1EEEEEEEEEvNT_6ParamsE --------------------------
	.section	.text._ZN7cutlass13device_kernelIN5flash11enable_sm90INS1_16FlashAttnFwdSm90INS1_25CollectiveMainloopFwdSm90ILi2EN4cute5tupleIJNS5_1CILi1EEES8_S8_EEENS6_IJNS7_ILi128EEENS7_ILi96EEENS7_ILi192EEEEEELi192ENS_6half_tEfNS_4arch4Sm90ELb1ELb0ELb0ELb1ELb1ELb1ELb0ELb1ELb1ELb1ELb1ELb0EEENS1_21CollectiveEpilogueFwdINS6_IJSA_SC_SB_EEES9_SE_SG_Li256ELb1ELb1ELb1ELb0EEENS1_36VarlenDynamicPersistentTileSchedulerILi128ELi96ELi256ELi128ELb1ELb1ELb1ELb1ELb1ELb1EEEEEEEEEvNT_6ParamsE,"ax",@progbits
	.align	128
.text._ZN7cutlass13device_kernelIN5flash11enable_sm90INS1_16FlashAttnFwdSm90INS1_25CollectiveMainloopFwdSm90ILi2EN4cute5tupleIJNS5_1CILi1EEES8_S8_EEENS6_IJNS7_ILi128EEENS7_ILi96EEENS7_ILi192EEEEEELi192ENS_6half_tEfNS_4arch4Sm90ELb1ELb0ELb0ELb1ELb1ELb1ELb0ELb1ELb1ELb1ELb1ELb0EEENS1_21CollectiveEpilogueFwdINS6_IJSA_SC_SB_EEES9_SE_SG_Li256ELb1ELb1ELb1ELb0EEENS1_36VarlenDynamicPersistentTileSchedulerILi128ELi96ELi256ELi128ELb1ELb1ELb1ELb1ELb1ELb1EEEEEEEEEvNT_6ParamsE:
        .type           _ZN7cutlass13device_kernelIN5flash11enable_sm90INS1_16FlashAttnFwdSm90INS1_25CollectiveMainloopFwdSm90ILi2EN4cute5tupleIJNS5_1CILi1EEES8_S8_EEENS6_IJNS7_ILi128EEENS7_ILi96EEENS7_ILi192EEEEEELi192ENS_6half_tEfNS_4arch4Sm90ELb1ELb0ELb0ELb1ELb1ELb1ELb0ELb1ELb1ELb1ELb1ELb0EEENS1_21CollectiveEpilogueFwdINS6_IJSA_SC_SB_EEES9_SE_SG_Li256ELb1ELb1ELb1ELb0EEENS1_36VarlenDynamicPersistentTileSchedulerILi128ELi96ELi256ELi128ELb1ELb1ELb1ELb1ELb1ELb1EEEEEEEEEvNT_6ParamsE,@function
        .size           _ZN7cutlass13device_kernelIN5flash11enable_sm90INS1_16FlashAttnFwdSm90INS1_25CollectiveMainloopFwdSm90ILi2EN4cute5tupleIJNS5_1CILi1EEES8_S8_EEENS6_IJNS7_ILi128EEENS7_ILi96EEENS7_ILi192EEEEEELi192ENS_6half_tEfNS_4arch4Sm90ELb1ELb0ELb0ELb1ELb1ELb1ELb0ELb1ELb1ELb1ELb1ELb0EEENS1_21CollectiveEpilogueFwdINS6_IJSA_SC_SB_EEES9_SE_SG_Li256ELb1ELb1ELb1ELb0EEENS1_36VarlenDynamicPersistentTileSchedulerILi128ELi96ELi256ELi128ELb1ELb1ELb1ELb1ELb1ELb1EEEEEEEEEvNT_6ParamsE,(.L_x_62 - _ZN7cutlass13device_kernelIN5flash11enable_sm90INS1_16FlashAttnFwdSm90INS1_25CollectiveMainloopFwdSm90ILi2EN4cute5tupleIJNS5_1CILi1EEES8_S8_EEENS6_IJNS7_ILi128EEENS7_ILi96EEENS7_ILi192EEEEEELi192ENS_6half_tEfNS_4arch4Sm90ELb1ELb0ELb0ELb1ELb1ELb1ELb0ELb1ELb1ELb1ELb1ELb0EEENS1_21CollectiveEpilogueFwdINS6_IJSA_SC_SB_EEES9_SE_SG_Li256ELb1ELb1ELb1ELb0EEENS1_36VarlenDynamicPersistentTileSchedulerILi128ELi96ELi256ELi128ELb1ELb1ELb1ELb1ELb1ELb1EEEEEEEEEvNT_6ParamsE)
        .other          _ZN7cutlass13device_kernelIN5flash11enable_sm90INS1_16FlashAttnFwdSm90INS1_25CollectiveMainloopFwdSm90ILi2EN4cute5tupleIJNS5_1CILi1EEES8_S8_EEENS6_IJNS7_ILi128EEENS7_ILi96EEENS7_ILi192EEEEEELi192ENS_6half_tEfNS_4arch4Sm90ELb1ELb0ELb0ELb1ELb1ELb1ELb0ELb1ELb1ELb1ELb1ELb0EEENS1_21CollectiveEpilogueFwdINS6_IJSA_SC_SB_EEES9_SE_SG_Li256ELb1ELb1ELb1ELb0EEENS1_36VarlenDynamicPersistentTileSchedulerILi128ELi96ELi256ELi128ELb1ELb1ELb1ELb1ELb1ELb1EEEEEEEEEvNT_6ParamsE,@"STO_CUDA_ENTRY STV_DEFAULT"
_ZN7cutlass13device_kernelIN5flash11enable_sm90INS1_16FlashAttnFwdSm90INS1_25CollectiveMainloopFwdSm90ILi2EN4cute5tupleIJNS5_1CILi1EEES8_S8_EEENS6_IJNS7_ILi128EEENS7_ILi96EEENS7_ILi192EEEEEELi192ENS_6half_tEfNS_4arch4Sm90ELb1ELb0ELb0ELb1ELb1ELb1ELb0ELb1ELb1ELb1ELb1ELb0EEENS1_21CollectiveEpilogueFwdINS6_IJSA_SC_SB_EEES9_SE_SG_Li256ELb1ELb1ELb1ELb0EEENS1_36VarlenDynamicPersistentTileSchedulerILi128ELi96ELi256ELi128ELb1ELb1ELb1ELb1ELb1ELb1EEEEEEEEEvNT_6ParamsE:
[----:B------:R-:W-:Y:S01]  /*0000*/  LDC R1, c[0x0][0x37c] ;  /* 0x0000df00ff017b82 */ /* 0x000fe20000000800 */
[----:B------:R-:W-:Y:S05]  /*0010*/  EXIT ;  /* 0x000000000000794d */ /* 0x000fea0003800000 */
.L_x_17:
        /* <DEDUP_REMOVED lines=14> */
.L_x_62:


//--------------------- .text._ZN7cutlass13device_kernelIN5flash11enable_sm90INS1_16FlashAttnFwdSm90INS1_25CollectiveMainloopFwdSm90ILi2EN4cute5tupleIJNS5_1CILi1EEES8_S8_EEENS6_IJNS7_ILi128EEESA_SA_EEELi128ENS_6half_tEfNS_4arch4Sm90ELb0ELb0ELb0ELb0ELb1ELb0ELb0ELb1ELb1ELb1ELb1ELb0EEENS1_21CollectiveEpilogueFwdISB_S9_SC_SE_Li256ELb0ELb1ELb1ELb0EEENS1_19SingleTileSchedulerILb0ELb1ELb1ELi128EEEEEEEEEvNT_6ParamsE --------------------------
	.section	.text._ZN7cutlass13device_kernelIN5flash11enable_sm90INS1_16FlashAttnFwdSm90INS1_25CollectiveMainloopFwdSm90ILi2EN4cute5tupleIJNS5_1CILi1EEES8_S8_EEENS6_IJNS7_ILi128EEESA_SA_EEELi128ENS_6half_tEfNS_4arch4Sm90ELb0ELb0ELb0ELb0ELb1ELb0ELb0ELb1ELb1ELb1ELb1ELb0EEENS1_21CollectiveEpilogueFwdISB_S9_SC_SE_Li256ELb0ELb1ELb1ELb0EEENS1_19SingleTileSchedulerILb0ELb1ELb1ELi128EEEEEEEEEvNT_6ParamsE,"ax",@progbits
	.align	128
.text._ZN7cutlass13device_kernelIN5flash11enable_sm90INS1_16FlashAttnFwdSm90INS1_25CollectiveMainloopFwdSm90ILi2EN4cute5tupleIJNS5_1CILi1EEES8_S8_EEENS6_IJNS7_ILi128EEESA_SA_EEELi128ENS_6half_tEfNS_4arch4Sm90ELb0ELb0ELb0ELb0ELb1ELb0ELb0ELb1ELb1ELb1ELb1ELb0EEENS1_21CollectiveEpilogueFwdISB_S9_SC_SE_Li256ELb0ELb1ELb1ELb0EEENS1_19SingleTileSchedulerILb0ELb1ELb1ELi128EEEEEEEEEvNT_6ParamsE:
        .type           _ZN7cutlass13device_kernelIN5flash11enable_sm90INS1_16FlashAttnFwdSm90INS1_25CollectiveMainloopFwdSm90ILi2EN4cute5tupleIJNS5_1CILi1EEES8_S8_EEENS6_IJNS7_ILi128EEESA_SA_EEELi128ENS_6half_tEfNS_4arch4Sm90ELb0ELb0ELb0ELb0ELb1ELb0ELb0ELb1ELb1ELb1ELb1ELb0EEENS1_21CollectiveEpilogueFwdISB_S9_SC_SE_Li256ELb0ELb1ELb1ELb0EEENS1_19SingleTileSchedulerILb0ELb1ELb1ELi128EEEEEEEEEvNT_6ParamsE,@function
        .size           _ZN7cutlass13device_kernelIN5flash11enable_sm90INS1_16FlashAttnFwdSm90INS1_25CollectiveMainloopFwdSm90ILi2EN4cute5tupleIJNS5_1CILi1EEES8_S8_EEENS6_IJNS7_ILi128EEESA_SA_EEELi128ENS_6half_tEfNS_4arch4Sm90ELb0ELb0ELb0ELb0ELb1ELb0ELb0ELb1ELb1ELb1ELb1ELb0EEENS1_21CollectiveEpilogueFwdISB_S9_SC_SE_Li256ELb0ELb1ELb1ELb0EEENS1_19SingleTileSchedulerILb0ELb1ELb1ELi128EEEEEEEEEvNT_6ParamsE,(.L_x_63 - _ZN7cutlass13device_kernelIN5flash11enable_sm90INS1_16FlashAttnFwdSm90INS1_25CollectiveMainloopFwdSm90ILi2EN4cute5tupleIJNS5_1CILi1EEES8_S8_EEENS6_IJNS7_ILi128EEESA_SA_EEELi128ENS_6half_tEfNS_4arch4Sm90ELb0ELb0ELb0ELb0ELb1ELb0ELb0ELb1ELb1ELb1ELb1ELb0EEENS1_21CollectiveEpilogueFwdISB_S9_SC_SE_Li256ELb0ELb1ELb1ELb0EEENS1_19SingleTileSchedulerILb0ELb1ELb1ELi128EEEEEEEEEvNT_6ParamsE)
        .other          _ZN7cutlass13device_kernelIN5flash11enable_sm90INS1_16FlashAttnFwdSm90INS1_25CollectiveMainloopFwdSm90ILi2EN4cute5tupleIJNS5_1CILi1EEES8_S8_EEENS6_IJNS7_ILi128EEESA_SA_EEELi128ENS_6half_tEfNS_4arch4Sm90ELb0ELb0ELb0ELb0ELb1ELb0ELb0ELb1ELb1ELb1ELb1ELb0EEENS1_21CollectiveEpilogueFwdISB_S9_SC_SE_Li256ELb0ELb1ELb1ELb0EEENS1_19SingleTileSchedulerILb0ELb1ELb1ELi128EEEEEEEEEvNT_6ParamsE,@"STO_CUDA_ENTRY STV_DEFAULT"
_ZN7cutlass13device_kernelIN5flash11enable_sm90INS1_16FlashAttnFwdSm90INS1_25CollectiveMainloopFwdSm90ILi2EN4cute5tupleIJNS5_1CILi1EEES8_S8_EEENS6_IJNS7_ILi128EEESA_SA_EEELi128ENS_6half_tEfNS_4arch4Sm90ELb0ELb0ELb0ELb0ELb1ELb0ELb0ELb1ELb1ELb1ELb1ELb0EEENS1_21CollectiveEpilogueFwdISB_S9_SC_SE_Li256ELb0ELb1ELb1ELb0EEENS1_19SingleTileSchedulerILb0ELb1ELb1ELi128EEEEEEEEEvNT_6ParamsE:
[----:B------:R-:W-:Y:S01]  /*0000*/  LDC R1, c[0x0][0x37c] ;  /* 0x0000df00ff017b82 */ /* 0x000fe20000000800 */
[----:B------:R-:W-:Y:S05]  /*0010*/  EXIT ;  /* 0x000000000000794d */ /* 0x000fea0003800000 */
.L_x_18:
        /* <DEDUP_REMOVED lines=14> */
.L_x_63:


//--------------------- .text._ZN7cutlass13device_kernelIN5flash11enable_sm90INS1_16FlashAttnFwdSm90INS1_25CollectiveMainloopFwdSm90ILi2EN4cute5tupleIJNS5_1CILi1EEES8_S8_EEENS6_IJNS7_ILi128EEESA_SA_EEELi128ENS_6half_tEfNS_4arch4Sm90ELb0ELb0ELb0ELb1ELb1ELb0ELb0ELb1ELb1ELb1ELb1ELb0EEENS1_21CollectiveEpilogueFwdISB_S9_SC_SE_Li256ELb1ELb1ELb1ELb0EEENS1_36VarlenDynamicPersistentTileSchedulerILi128ELi128ELi256ELi128ELb1ELb1ELb1ELb0ELb1ELb1EEEEEEEEEvNT_6ParamsE --------------------------
	.section	.text._ZN7cutlass13device_kernelIN5flash11enable_sm90INS1_16FlashAttnFwdSm90INS1_25CollectiveMainloopFwdSm90ILi2EN4cute5tupleIJNS5_1CILi1EEES8_S8_EEENS6_IJNS7_ILi128EEESA_SA_EEELi128ENS_6half_tEfNS_4arch4Sm90ELb0ELb0ELb0ELb1ELb1ELb0ELb0ELb1ELb1ELb1ELb1ELb0EEENS1_21CollectiveEpilogueFwdISB_S9_SC_SE_Li256ELb1ELb1ELb1ELb0EEENS1_36VarlenDynamicPersistentTileSchedulerILi128ELi128ELi256ELi128ELb1ELb1ELb1ELb0ELb1ELb1EEEEEEEEEvNT_6ParamsE,"ax",@progbits
	.align	128
.text._ZN7cutlass13device_kernelIN5flash11enable_sm90INS1_16FlashAttnFwdSm90INS1_25CollectiveMainloopFwdSm90ILi2EN4cute5tupleIJNS5_1CILi1EEES8_S8_EEENS6_IJNS7_ILi128EEESA_SA_EEELi128ENS_6half_tEfNS_4arch4Sm90ELb0ELb0ELb0ELb1ELb1ELb0ELb0ELb1ELb1ELb1ELb1ELb0EEENS1_21CollectiveEpilogueFwdISB_S9_SC_SE_Li256ELb1ELb1ELb1ELb0EEENS1_36VarlenDynamicPersistentTileSchedulerILi128ELi128ELi256ELi128ELb1ELb1ELb1ELb0ELb1ELb1EEEEEEEEEvNT_6ParamsE:
        .type           _ZN7cutlass13device_kernelIN5flash11enable_sm90INS1_16FlashAttnFwdSm90INS1_25CollectiveMainloopFwdSm90ILi2EN4cute5tupleIJNS5_1CILi1EEES8_S8_EEENS6_IJNS7_ILi128EEESA_SA_EEELi128ENS_6half_tEfNS_4arch4Sm90ELb0ELb0ELb0ELb1ELb1ELb0ELb0ELb1ELb1ELb1ELb1ELb0EEENS1_21CollectiveEpilogueFwdISB_S9_SC_SE_Li256ELb1ELb1ELb1ELb0EEENS1_36VarlenDynamicPersistentTileSchedulerILi128ELi128ELi256ELi128ELb1ELb1ELb1ELb0ELb1ELb1EEEEEEEEEvNT_6ParamsE,@function
        .size           _ZN7cutlass13device_kernelIN5flash11enable_sm90INS1_16FlashAttnFwdSm90INS1_25CollectiveMainloopFwdSm90ILi2EN4cute5tupleIJNS5_1CILi1EEES8_S8_EEENS6_IJNS7_ILi128EEESA_SA_EEELi128ENS_6half_tEfNS_4arch4Sm90ELb0ELb0ELb0ELb1ELb1ELb0ELb0ELb1ELb1ELb1ELb1ELb0EEENS1_21CollectiveEpilogueFwdISB_S9_SC_SE_Li256ELb1ELb1ELb1ELb0EEENS1_36VarlenDynamicPersistentTileSchedulerILi128ELi128ELi256ELi128ELb1ELb1ELb1ELb0ELb1ELb1EEEEEEEEEvNT_6ParamsE,(.L_x_64 - _ZN7cutlass13device_kernelIN5flash11enable_sm90INS1_16FlashAttnFwdSm90INS1_25CollectiveMainloopFwdSm90ILi2EN4cute5tupleIJNS5_1CILi1EEES8_S8_EEENS6_IJNS7_ILi128EEESA_SA_EEELi128ENS_6half_tEfNS_4arch4Sm90ELb0ELb0ELb0ELb1ELb1ELb0ELb0ELb1ELb1ELb1ELb1ELb0EEENS1_21CollectiveEpilogueFwdISB_S9_SC_SE_Li256ELb1ELb1ELb1ELb0EEENS1_36VarlenDynamicPersistentTileSchedulerILi128ELi128ELi256ELi128ELb1ELb1ELb1ELb0ELb1ELb1EEEEEEEEEvNT_6ParamsE)
        .other          _ZN7cutlass13device_kernelIN5flash11enable_sm90INS1_16FlashAttnFwdSm90INS1_25CollectiveMainloopFwdSm90ILi2EN4cute5tupleIJNS5_1CILi1EEES8_S8_EEENS6_IJNS7_ILi128EEESA_SA_EEELi128ENS_6half_tEfNS_4arch4Sm90ELb0ELb0ELb0ELb1ELb1ELb0ELb0ELb1ELb1ELb1ELb1ELb0EEENS1_21CollectiveEpilogueFwdISB_S9_SC_SE_Li256ELb1ELb1ELb1ELb0EEENS1_36VarlenDynamicPersistentTileSchedulerILi128ELi128ELi256ELi128ELb1ELb1ELb1ELb0ELb1ELb1EEEEEEEEEvNT_6ParamsE,@"STO_CUDA_ENTRY STV_DEFAULT"
_ZN7cutlass13device_kernelIN5flash11enable_sm90INS1_16FlashAttnFwdSm90INS1_25CollectiveMainloopFwdSm90ILi2EN4cute5tupleIJNS5_1CILi1EEES8_S8_EEENS6_IJNS7_ILi128EEESA_SA_EEELi128ENS_6half_tEfNS_4arch4Sm90ELb0ELb0ELb0ELb1ELb1ELb0ELb0ELb1ELb1ELb1ELb1ELb0EEENS1_21CollectiveEpilogueFwdISB_S9_SC_SE_Li256ELb1ELb1ELb1ELb0EEENS1_36VarlenDynamicPersistentTileSchedulerILi128ELi128ELi256ELi128ELb1ELb1ELb1ELb0ELb1ELb1EEEEEEEEEvNT_6ParamsE:
[----:B------:R-:W-:Y:S01]  /*0000*/  LDC R1, c[0x0][0x37c] ;  /* 0x0000df00ff017b82 */ /* 0x000fe20000000800 */
[----:B------:R-:W-:Y:S05]  /*0010*/  EXIT ;  /* 0x000000000000794d */ /* 0x000fea0003800000 */
.L_x_19:
        /* <DEDUP_REMOVED lines=14> */
.L_x_64:


//--------------------- .text._ZN7cutlass13device_kernelIN5flash11enable_sm90INS1_16FlashAttnFwdSm90INS1_25CollectiveMainloopFwdSm90ILi2EN4cute5tupleIJNS5_1CILi1EEES8_S8_EEENS6_IJNS7_ILi128EEESA_SA_EEELi128ENS_6half_tEfNS_4arch4Sm90ELb0ELb0ELb0ELb1ELb1ELb1ELb0ELb1ELb1ELb1ELb1ELb0EEENS1_21CollectiveEpilogueFwdISB_S9_SC_SE_Li256ELb1ELb1ELb1ELb0EEENS1_36VarlenDynamicPersistentTileSchedulerILi128ELi128ELi256ELi128ELb1ELb1ELb1ELb0ELb1ELb1EEEEEEEEEvNT_6ParamsE --------------------------
	.section	.text._ZN7cutlass13device_kernelIN5flash11enable_sm90INS1_16FlashAttnFwdSm90INS1_25CollectiveMainloopFwdSm90ILi2EN4cute5tupleIJNS5_1CILi1EEES8_S8_EEENS6_IJNS7_ILi128EEESA_SA_EEELi128ENS_6half_tEfNS_4arch4Sm90ELb0ELb0ELb0ELb1ELb1ELb1ELb0ELb1ELb1ELb1ELb1ELb0EEENS1_21CollectiveEpilogueFwdISB_S9_SC_SE_Li256ELb1ELb1ELb1ELb0EEENS1_36VarlenDynamicPersistentTileSchedulerILi128ELi128ELi256ELi128ELb1ELb1ELb1ELb0ELb1ELb1EEEEEEEEEvNT_6ParamsE,"ax",@progbits
	.align	128
.text._ZN7cutlass13device_kernelIN5flash11enable_sm90INS1_16FlashAttnFwdSm90INS1_25CollectiveMainloopFwdSm90ILi2EN4cute5tupleIJNS5_1CILi1EEES8_S8_EEENS6_IJNS7_ILi128EEESA_SA_EEELi128ENS_6half_tEfNS_4arch4Sm90ELb0ELb0ELb0ELb1ELb1ELb1ELb0ELb1ELb1ELb1ELb1ELb0EEENS1_21CollectiveEpilogueFwdISB_S9_SC_SE_Li256ELb1ELb1ELb1ELb0EEENS1_36VarlenDynamicPersistentTileSchedulerILi128ELi128ELi256ELi128ELb1ELb1ELb1ELb0ELb1ELb1EEEEEEEEEvNT_6ParamsE:
        .type           _ZN7cutlass13device_kernelIN5flash11enable_sm90INS1_16FlashAttnFwdSm90INS1_25CollectiveMainloopFwdSm90ILi2EN4cute5tupleIJNS5_1CILi1EEES8_S8_EEENS6_IJNS7_ILi128EEESA_SA_EEELi128ENS_6half_tEfNS_4arch4Sm90ELb0ELb0ELb0ELb1ELb1ELb1ELb0ELb1ELb1ELb1ELb1ELb0EEENS1_21CollectiveEpilogueFwdISB_S9_SC_SE_Li256ELb1ELb1ELb1ELb0EEENS1_36VarlenDynamicPersistentTileSchedulerILi128ELi128ELi256ELi128ELb1ELb1ELb1ELb0ELb1ELb1EEEEEEEEEvNT_6ParamsE,@function
        .size           _ZN7cutlass13device_kernelIN5flash11enable_sm90INS1_16FlashAttnFwdSm90INS1_25CollectiveMainloopFwdSm90ILi2EN4cute5tupleIJNS5_1CILi1EEES8_S8_EEENS6_IJNS7_ILi128EEESA_SA_EEELi128ENS_6half_tEfNS_4arch4Sm90ELb0ELb0ELb0ELb1ELb1ELb1ELb0ELb1ELb1ELb1ELb1ELb0EEENS1_21CollectiveEpilogueFwdISB_S9_SC_SE_Li256ELb1ELb1ELb1ELb0EEENS1_36VarlenDynamicPersistentTileSchedulerILi128ELi128ELi256ELi128ELb1ELb1ELb1ELb0ELb1ELb1EEEEEEEEEvNT_6ParamsE,(.L_x_65 - _ZN7cutlass13device_kernelIN5flash11enable_sm90INS1_16FlashAttnFwdSm90INS1_25CollectiveMainloopFwdSm90ILi2EN4cute5tupleIJNS5_1CILi1EEES8_S8_EEENS6_IJNS7_ILi128EEESA_SA_EEELi128ENS_6half_tEfNS_4arch4Sm90ELb0ELb0ELb0ELb1ELb1ELb1ELb0ELb1ELb1ELb1ELb1ELb0EEENS1_21CollectiveEpilogueFwdISB_S9_SC_SE_Li256ELb1ELb1ELb1ELb0EEENS1_36VarlenDynamicPersistentTileSchedulerILi128ELi128ELi256ELi128ELb1ELb1ELb1ELb0ELb1ELb1EEEEEEEEEvNT_6ParamsE)
        .other          _ZN7cutlass13device_kernelIN5flash11enable_sm90INS1_16FlashAttnFwdSm90INS1_25CollectiveMainloopFwdSm90ILi2EN4cute5tupleIJNS5_1CILi1EEES8_S8_EEENS6_IJNS7_ILi128EEESA_SA_EEELi128ENS_6half_tEfNS_4arch4Sm90ELb0ELb0ELb0ELb1ELb1ELb1ELb0ELb1ELb1ELb1ELb1ELb0EEENS1_21CollectiveEpilogueFwdISB_S9_SC_SE_Li256ELb1ELb1ELb1ELb0EEENS1_36VarlenDynamicPersistentTileSchedulerILi128ELi128ELi256ELi128ELb1ELb1ELb1ELb0ELb1ELb1EEEEEEEEEvNT_6ParamsE,@"STO_CUDA_ENTRY STV_DEFAULT"
_ZN7cutlass13device_kernelIN5flash11enable_sm90INS1_16FlashAttnFwdSm90INS1_25CollectiveMainloopFwdSm90ILi2EN4cute5tupleIJNS5_1CILi1EEES8_S8_EEENS6_IJNS7_ILi128EEESA_SA_EEELi128ENS_6half_tEfNS_4arch4Sm90ELb0ELb0ELb0ELb1ELb1ELb1ELb0ELb1ELb1ELb1ELb1ELb0EEENS1_21CollectiveEpilogueFwdISB_S9_SC_SE_Li256ELb1ELb1ELb1ELb0EEENS1_36VarlenDynamicPersistentTileSchedulerILi128ELi128ELi256ELi128ELb1ELb1ELb1ELb0ELb1ELb1EEEEEEEEEvNT_6ParamsE:
[----:B------:R-:W-:Y:S01]  /*0000*/  LDC R1, c[0x0][0x37c] ;  /* 0x0000df00ff017b82 */ /* 0x000fe20000000800 */
[----:B------:R-:W-:Y:S05]  /*0010*/  EXIT ;  /* 0x000000000000794d */ /* 0x000fea0003800000 */
.L_x_20:
        /* <DEDUP_REMOVED lines=14> */
.L_x_65:


//--------------------- .text._ZN7cutlass13device_kernelIN5flash11enable_sm90INS1_16FlashAttnFwdSm90INS1_25CollectiveMainloopFwdSm90ILi2EN4cute5tupleIJNS5_1CILi1EEES8_S8_EEENS6_IJNS7_ILi128EEESA_SA_EEELi128ENS_6half_tEfNS_4arch4Sm90ELb0ELb1ELb0ELb0ELb1ELb0ELb0ELb1ELb1ELb1ELb1ELb0EEENS1_21CollectiveEpilogueFwdISB_S9_SC_SE_Li256ELb0ELb1ELb1ELb0EEENS1_19SingleTileSchedulerILb0ELb1ELb1ELi128EEEEEEEEEvNT_6ParamsE --------------------------
	.section	.text._ZN7cutlass13device_kernelIN5flash11enable_sm90INS1_16FlashAttnFwdSm90INS1_25CollectiveMainloopFwdSm90ILi2EN4cute5tupleIJNS5_1CILi1EEES8_S8_EEENS6_IJNS7_ILi128EEESA_SA_EEELi128ENS_6half_tEfNS_4arch4Sm90ELb0ELb1ELb0ELb0ELb1ELb0ELb0ELb1ELb1ELb1ELb1ELb0EEENS1_21CollectiveEpilogueFwdISB_S9_SC_SE_Li256ELb0ELb1ELb1ELb0EEENS1_19SingleTileSchedulerILb0ELb1ELb1ELi128EEEEEEEEEvNT_6ParamsE,"ax",@progbits
	.align	128
.text._ZN7cutlass13device_kernelIN5flash11enable_sm90INS1_16FlashAttnFwdSm90INS1_25CollectiveMainloopFwdSm90ILi2EN4cute5tupleIJNS5_1CILi1EEES8_S8_EEENS6_IJNS7_ILi128EEESA_SA_EEELi128ENS_6half_tEfNS_4arch4Sm90ELb0ELb1ELb0ELb0ELb1ELb0ELb0ELb1ELb1ELb1ELb1ELb0EEENS1_21CollectiveEpilogueFwdISB_S9_SC_SE_Li256ELb0ELb1ELb1ELb0EEENS1_19SingleTileSchedulerILb0ELb1ELb1ELi128EEEEEEEEEvNT_6ParamsE:
        .type           _ZN7cutlass13device_kernelIN5flash11enable_sm90INS1_16FlashAttnFwdSm90INS1_25CollectiveMainloopFwdSm90ILi2EN4cute5tupleIJNS5_1CILi1EEES8_S8_EEENS6_IJNS7_ILi128EEESA_SA_EEELi128ENS_6half_tEfNS_4arch4Sm90ELb0ELb1ELb0ELb0ELb1ELb0ELb0ELb1ELb1ELb1ELb1ELb0EEENS1_21CollectiveEpilogueFwdISB_S9_SC_SE_Li256ELb0ELb1ELb1ELb0EEENS1_19SingleTileSchedulerILb0ELb1ELb1ELi128EEEEEEEEEvNT_6ParamsE,@function
        .size           _ZN7cutlass13device_kernelIN5flash11enable_sm90INS1_16FlashAttnFwdSm90INS1_25CollectiveMainloopFwdSm90ILi2EN4cute5tupleIJNS5_1CILi1EEES8_S8_EEENS6_IJNS7_ILi128EEESA_SA_EEELi128ENS_6half_tEfNS_4arch4Sm90ELb0ELb1ELb0ELb0ELb1ELb0ELb0ELb1ELb1ELb1ELb1ELb0EEENS1_21CollectiveEpilogueFwdISB_S9_SC_SE_Li256ELb0ELb1ELb1ELb0EEENS1_19SingleTileSchedulerILb0ELb1ELb1ELi128EEEEEEEEEvNT_6ParamsE,(.L_x_66 - _ZN7cutlass13device_kernelIN5flash11enable_sm90INS1_16FlashAttnFwdSm90INS1_25CollectiveMainloopFwdSm90ILi2EN4cute5tupleIJNS5_1CILi1EEES8_S8_EEENS6_IJNS7_ILi128EEESA_SA_EEELi128ENS_6half_tEfNS_4arch4Sm90ELb0ELb1ELb0ELb0ELb1ELb0ELb0ELb1ELb1ELb1ELb1ELb0EEENS1_21CollectiveEpilogueFwdISB_S9_SC_SE_Li256ELb0ELb1ELb1ELb0EEENS1_19SingleTileSchedulerILb0ELb1ELb1ELi128EEEEEEEEEvNT_6ParamsE)
        .other          _ZN7cutlass13device_kernelIN5flash11enable_sm90INS1_16FlashAttnFwdSm90INS1_25CollectiveMainloopFwdSm90ILi2EN4cute5tupleIJNS5_1CILi1EEES8_S8_EEENS6_IJNS7_ILi128EEESA_SA_EEELi128ENS_6half_tEfNS_4arch4Sm90ELb0ELb1ELb0ELb0ELb1ELb0ELb0ELb1ELb1ELb1ELb1ELb0EEENS1_21CollectiveEpilogueFwdISB_S9_SC_SE_Li256ELb0ELb1ELb1ELb0EEENS1_19SingleTileSchedulerILb0ELb1ELb1ELi128EEEEEEEEEvNT_6ParamsE,@"STO_CUDA_ENTRY STV_DEFAULT"
_ZN7cutlass13device_kernelIN5flash11enable_sm90INS1_16FlashAttnFwdSm90INS1_25CollectiveMainloopFwdSm90ILi2EN4cute5tupleIJNS5_1CILi1EEES8_S8_EEENS6_IJNS7_ILi128EEESA_SA_EEELi128ENS_6half_tEfNS_4arch4Sm90ELb0ELb1ELb0ELb0ELb1ELb0ELb0ELb1ELb1ELb1ELb1ELb0EEENS1_21CollectiveEpilogueFwdISB_S9_SC_SE_Li256ELb0ELb1ELb1ELb0EEENS1_19SingleTileSchedulerILb0ELb1ELb1ELi128EEEEEEEEEvNT_6ParamsE:
[----:B------:R-:W-:Y:S01]  /*0000*/  LDC R1, c[0x0][0x37c] ;  /* 0x0000df00ff017b82 */ /* 0x000fe20000000800 */
[----:B------:R-:W-:Y:S05]  /*0010*/  EXIT ;  /* 0x000000000000794d */ /* 0x000fea0003800000 */
.L_x_21:
        /* <DEDUP_REMOVED lines=14> */
.L_x_66:


//--------------------- .text._ZN7cutlass13device_kernelIN5flash11enable_sm90INS1_16FlashAttnFwdSm90INS1_25CollectiveMainloopFwdSm90ILi2EN4cute5tupleIJNS5_1CILi1EEES8_S8_EEENS6_IJNS7_ILi128EEESA_SA_EEELi128ENS_6half_tEfNS_4arch4Sm90ELb0ELb1ELb0ELb1ELb1ELb0ELb0ELb1ELb1ELb1ELb1ELb0EEENS1_21CollectiveEpilogueFwdISB_S9_SC_SE_Li256ELb1ELb1ELb1ELb0EEENS1_36VarlenDynamicPersistentTileSchedulerILi128ELi128ELi256ELi128ELb1ELb1ELb1ELb1ELb0ELb1EEEEEEEEEvNT_6ParamsE --------------------------
	.section	.text._ZN7cutlass13device_kernelIN5flash11enable_sm90INS1_16FlashAttnFwdSm90INS1_25CollectiveMainloopFwdSm90ILi2EN4cute5tupleIJNS5_1CILi1EEES8_S8_EEENS6_IJNS7_ILi128EEESA_SA_EEELi128ENS_6half_tEfNS_4arch4Sm90ELb0ELb1ELb0ELb1ELb1ELb0ELb0ELb1ELb1ELb1ELb1ELb0EEENS1_21CollectiveEpilogueFwdISB_S9_SC_SE_Li256ELb1ELb1ELb1ELb0EEENS1_36VarlenDynamicPersistentTileSchedulerILi128ELi128ELi256ELi128ELb1ELb1ELb1ELb1ELb0ELb1EEEEEEEEEvNT_6ParamsE,"ax",@progbits
	.align	128
.text._ZN7cutlass13device_kernelIN5flash11enable_sm90INS1_16FlashAttnFwdSm90INS1_25CollectiveMainloopFwdSm90ILi2EN4cute5tupleIJNS5_1CILi1EEES8_S8_EEENS6_IJNS7_ILi128EEESA_SA_EEELi128ENS_6half_tEfNS_4arch4Sm90ELb0ELb1ELb0ELb1ELb1ELb0ELb0ELb1ELb1ELb1ELb1ELb0EEENS1_21CollectiveEpilogueFwdISB_S9_SC_SE_Li256ELb1ELb1ELb1ELb0EEENS1_36VarlenDynamicPersistentTileSchedulerILi128ELi128ELi256ELi128ELb1ELb1ELb1ELb1ELb0ELb1EEEEEEEEEvNT_6ParamsE:
        .type           _ZN7cutlass13device_kernelIN5flash11enable_sm90INS1_16FlashAttnFwdSm90INS1_25CollectiveMainloopFwdSm90ILi2EN4cute5tupleIJNS5_1CILi1EEES8_S8_EEENS6_IJNS7_ILi128EEESA_SA_EEELi128ENS_6half_tEfNS_4arch4Sm90ELb0ELb1ELb0ELb1ELb1ELb0ELb0ELb1ELb1ELb1ELb1ELb0EEENS1_21CollectiveEpilogueFwdISB_S9_SC_SE_Li256ELb1ELb1ELb1ELb0EEENS1_36VarlenDynamicPersistentTileSchedulerILi128ELi128ELi256ELi128ELb1ELb1ELb1ELb1ELb0ELb1EEEEEEEEEvNT_6ParamsE,@function
        .size           _ZN7cutlass13device_kernelIN5flash11enable_sm90INS1_16FlashAttnFwdSm90INS1_25CollectiveMainloopFwdSm90ILi2EN4cute5tupleIJNS5_1CILi1EEES8_S8_EEENS6_IJNS7_ILi128EEESA_SA_EEELi128ENS_6half_tEfNS_4arch4Sm90ELb0ELb1ELb0ELb1ELb1ELb0ELb0ELb1ELb1ELb1ELb1ELb0EEENS1_21CollectiveEpilogueFwdISB_S9_SC_SE_Li256ELb1ELb1ELb1ELb0EEENS1_36VarlenDynamicPersistentTileSchedulerILi128ELi128ELi256ELi128ELb1ELb1ELb1ELb1ELb0ELb1EEEEEEEEEvNT_6ParamsE,(.L_x_67 - _ZN7cutlass13device_kernelIN5flash11enable_sm90INS1_16FlashAttnFwdSm90INS1_25CollectiveMainloopFwdSm90ILi2EN4cute5tupleIJNS5_1CILi1EEES8_S8_EEENS6_IJNS7_ILi128EEESA_SA_EEELi128ENS_6half_tEfNS_4arch4Sm90ELb0ELb1ELb0ELb1ELb1ELb0ELb0ELb1ELb1ELb1ELb1ELb0EEENS1_21CollectiveEpilogueFwdISB_S9_SC_SE_Li256ELb1ELb1ELb1ELb0EEENS1_36VarlenDynamicPersistentTileSchedulerILi128ELi128ELi256ELi128ELb1ELb1ELb1ELb1ELb0ELb1EEEEEEEEEvNT_6ParamsE)
        .other          _ZN7cutlass13device_kernelIN5flash11enable_sm90INS1_16FlashAttnFwdSm90INS1_25CollectiveMainloopFwdSm90ILi2EN4cute5tupleIJNS5_1CILi1EEES8_S8_EEENS6_IJNS7_ILi128EEESA_SA_EEELi128ENS_6half_tEfNS_4arch4Sm90ELb0ELb1ELb0ELb1ELb1ELb0ELb0ELb1ELb1ELb1ELb1ELb0EEENS1_21CollectiveEpilogueFwdISB_S9_SC_SE_Li256ELb1ELb1ELb1ELb0EEENS1_36VarlenDynamicPersistentTileSchedulerILi128ELi128ELi256ELi128ELb1ELb1ELb1ELb1ELb0ELb1EEEEEEEEEvNT_6ParamsE,@"STO_CUDA_ENTRY STV_DEFAULT"
_ZN7cutlass13device_kernelIN5flash11enable_sm90INS1_16FlashAttnFwdSm90INS1_25CollectiveMainloopFwdSm90ILi2EN4cute5tupleIJNS5_1CILi1EEES8_S8_EEENS6_IJNS7_ILi128EEESA_SA_EEELi128ENS_6half_tEfNS_4arch4Sm90ELb0ELb1ELb0ELb1ELb1ELb0ELb0ELb1ELb1ELb1ELb1ELb0EEENS1_21CollectiveEpilogueFwdISB_S9_SC_SE_Li256ELb1ELb1ELb1ELb0EEENS1_36VarlenDynamicPersistentTileSchedulerILi128ELi128ELi256ELi128ELb1ELb1ELb1ELb1ELb0ELb1EEEEEEEEEvNT_6ParamsE:
[----:B------:R-:W-:Y:S01]  /*0000*/  LDC R1, c[0x0][0x37c] ;  /* 0x0000df00ff017b82 */ /* 0x000fe20000000800 */
[----:B------:R-:W-:Y:S05]  /*0010*/  EXIT ;  /* 0x000000000000794d */ /* 0x000fea0003800000 */
.L_x_22:
        /* <DEDUP_REMOVED lines=14> */
.L_x_67:


//--------------------- .text._ZN7cutlass13device_kernelIN5flash11enable_sm90INS1_16FlashAttnFwdSm90INS1_25CollectiveMainloopFwdSm90ILi2EN4cute5tupleIJNS5_1CILi1EEES8_S8_EEENS6_IJNS7_ILi128EEESA_SA_EEELi128ENS_6half_tEfNS_4arch4Sm90ELb0ELb1ELb0ELb1ELb1ELb1ELb0ELb1ELb1ELb1ELb1ELb0EEENS1_21CollectiveEpilogueFwdISB_S9_SC_SE_Li256ELb1ELb1ELb1ELb0EEENS1_36VarlenDynamicPersistentTileSchedulerILi128ELi128ELi256ELi128ELb1ELb1ELb1ELb1ELb0ELb1EEEEEEEEEvNT_6ParamsE --------------------------
	.section	.text._ZN7cutlass13device_kernelIN5flash11enable_sm90INS1_16FlashAttnFwdSm90INS1_25CollectiveMainloopFwdSm90ILi2EN4cute5tupleIJNS5_1CILi1EEES8_S8_EEENS6_IJNS7_ILi128EEESA_SA_EEELi128ENS_6half_tEfNS_4arch4Sm90ELb0ELb1ELb0ELb1ELb1ELb1ELb0ELb1ELb1ELb1ELb1ELb0EEENS1_21CollectiveEpilogueFwdISB_S9_SC_SE_Li256ELb1ELb1ELb1ELb0EEENS1_36VarlenDynamicPersistentTileSchedulerILi128ELi128ELi256ELi128ELb1ELb1ELb1ELb1ELb0ELb1EEEEEEEEEvNT_6ParamsE,"ax",@progbits
	.align	128
.text._ZN7cutlass13device_kernelIN5flash11enable_sm90INS1_16FlashAttnFwdSm90INS1_25CollectiveMainloopFwdSm90ILi2EN4cute5tupleIJNS5_1CILi1EEES8_S8_EEENS6_IJNS7_ILi128EEESA_SA_EEELi128ENS_6half_tEfNS_4arch4Sm90ELb0ELb1ELb0ELb1ELb1ELb1ELb0ELb1ELb1ELb1ELb1ELb0EEENS1_21CollectiveEpilogueFwdISB_S9_SC_SE_Li256ELb1ELb1ELb1ELb0EEENS1_36VarlenDynamicPersistentTileSchedulerILi128ELi128ELi256ELi128ELb1ELb1ELb1ELb1ELb0ELb1EEEEEEEEEvNT_6ParamsE:
        .type           _ZN7cutlass13device_kernelIN5flash11enable_sm90INS1_16FlashAttnFwdSm90INS1_25CollectiveMainloopFwdSm90ILi2EN4cute5tupleIJNS5_1CILi1EEES8_S8_EEENS6_IJNS7_ILi128EEESA_SA_EEELi128ENS_6half_tEfNS_4arch4Sm90ELb0ELb1ELb0ELb1ELb1ELb1ELb0ELb1ELb1ELb1ELb1ELb0EEENS1_21CollectiveEpilogueFwdISB_S9_SC_SE_Li256ELb1ELb1ELb1ELb0EEENS1_36VarlenDynamicPersistentTileSchedulerILi128ELi128ELi256ELi128ELb1ELb1ELb1ELb1ELb0ELb1EEEEEEEEEvNT_6ParamsE,@function
        .size           _ZN7cutlass13device_kernelIN5flash11enable_sm90INS1_16FlashAttnFwdSm90INS1_25CollectiveMainloopFwdSm90ILi2EN4cute5tupleIJNS5_1CILi1EEES8_S8_EEENS6_IJNS7_ILi128EEESA_SA_EEELi128ENS_6half_tEfNS_4arch4Sm90ELb0ELb1ELb0ELb1ELb1ELb1ELb0ELb1ELb1ELb1ELb1ELb0EEENS1_21CollectiveEpilogueFwdISB_S9_SC_SE_Li256ELb1ELb1ELb1ELb0EEENS1_36VarlenDynamicPersistentTileSchedulerILi128ELi128ELi256ELi128ELb1ELb1ELb1ELb1ELb0ELb1EEEEEEEEEvNT_6ParamsE,(.L_x_68 - _ZN7cutlass13device_kernelIN5flash11enable_sm90INS1_16FlashAttnFwdSm90INS1_25CollectiveMainloopFwdSm90ILi2EN4cute5tupleIJNS5_1CILi1EEES8_S8_EEENS6_IJNS7_ILi128EEESA_SA_EEELi128ENS_6half_tEfNS_4arch4Sm90ELb0ELb1ELb0ELb1ELb1ELb1ELb0ELb1ELb1ELb1ELb1ELb0EEENS1_21CollectiveEpilogueFwdISB_S9_SC_SE_Li256ELb1ELb1ELb1ELb0EEENS1_36VarlenDynamicPersistentTileSchedulerILi128ELi128ELi256ELi128ELb1ELb1ELb1ELb1ELb0ELb1EEEEEEEEEvNT_6ParamsE)
        .other          _ZN7cutlass13device_kernelIN5flash11enable_sm90INS1_16FlashAttnFwdSm90INS1_25CollectiveMainloopFwdSm90ILi2EN4cute5tupleIJNS5_1CILi1EEES8_S8_EEENS6_IJNS7_ILi128EEESA_SA_EEELi128ENS_6half_tEfNS_4arch4Sm90ELb0ELb1ELb0ELb1ELb1ELb1ELb0ELb1ELb1ELb1ELb1ELb0EEENS1_21CollectiveEpilogueFwdISB_S9_SC_SE_Li256ELb1ELb1ELb1ELb0EEENS1_36VarlenDynamicPersistentTileSchedulerILi128ELi128ELi256ELi128ELb1ELb1ELb1ELb1ELb0ELb1EEEEEEEEEvNT_6ParamsE,@"STO_CUDA_ENTRY STV_DEFAULT"
_ZN7cutlass13device_kernelIN5flash11enable_sm90INS1_16FlashAttnFwdSm90INS1_25CollectiveMainloopFwdSm90ILi2EN4cute5tupleIJNS5_1CILi1EEES8_S8_EEENS6_IJNS7_ILi128EEESA_SA_EEELi128ENS_6half_tEfNS_4arch4Sm90ELb0ELb1ELb0ELb1ELb1ELb1ELb0ELb1ELb1ELb1ELb1ELb0EEENS1_21CollectiveEpilogueFwdISB_S9_SC_SE_Li256ELb1ELb1ELb1ELb0EEENS1_36VarlenDynamicPersistentTileSchedulerILi128ELi128ELi256ELi128ELb1ELb1ELb1ELb1ELb0ELb1EEEEEEEEEvNT_6ParamsE:
[----:B------:R-:W-:Y:S01]  /*0000*/  LDC R1, c[0x0][0x37c] ;  /* 0x0000df00ff017b82 */ /* 0x000fe20000000800 */
[----:B------:R-:W-:Y:S05]  /*0010*/  EXIT ;  /* 0x000000000000794d */ /* 0x000fea0003800000 */
.L_x_23:
        /* <DEDUP_REMOVED lines=14> */
.L_x_68:


//--------------------- .text._ZN7cutlass13device_kernelIN5flash11enable_sm90INS1_16FlashAttnFwdSm90INS1_25CollectiveMainloopFwdSm90ILi2EN4cute5tupleIJNS5_1CILi1EEES8_S8_EEENS6_IJNS7_ILi128EEESA_SA_EEELi128ENS_6half_tEfNS_4arch4Sm90ELb1ELb0ELb0ELb0ELb1ELb0ELb0ELb1ELb1ELb1ELb1ELb0EEENS1_21CollectiveEpilogueFwdISB_S9_SC_SE_Li256ELb0ELb1ELb1ELb0EEENS1_19SingleTileSchedulerILb0ELb1ELb1ELi128EEEEEEEEEvNT_6ParamsE --------------------------
	.section	.text._ZN7cutlass13device_kernelIN5flash11enable_sm90INS1_16FlashAttnFwdSm90INS1_25CollectiveMainloopFwdSm90ILi2EN4cute5tupleIJNS5_1CILi1EEES8_S8_EEENS6_IJNS7_ILi128EEESA_SA_EEELi128ENS_6half_tEfNS_4arch4Sm90ELb1ELb0ELb0ELb0ELb1ELb0ELb0ELb1ELb1ELb1ELb1ELb0EEENS1_21CollectiveEpilogueFwdISB_S9_SC_SE_Li256ELb0ELb1ELb1ELb0EEENS1_19SingleTileSchedulerILb0ELb1ELb1ELi128EEEEEEEEEvNT_6ParamsE,"ax",@progbits
	.align	128
.text._ZN7cutlass13device_kernelIN5flash11enable_sm90INS1_16FlashAttnFwdSm90INS1_25CollectiveMainloopFwdSm90ILi2EN4cute5tupleIJNS5_1CILi1EEES8_S8_EEENS6_IJNS7_ILi128EEESA_SA_EEELi128ENS_6half_tEfNS_4arch4Sm90ELb1ELb0ELb0ELb0ELb1ELb0ELb0ELb1ELb1ELb1ELb1ELb0EEENS1_21CollectiveEpilogueFwdISB_S9_SC_SE_Li256ELb0ELb1ELb1ELb0EEENS1_19SingleTileSchedulerILb0ELb1ELb1ELi128EEEEEEEEEvNT_6ParamsE:
        .type           _ZN7cutlass13device_kernelIN5flash11enable_sm90INS1_16FlashAttnFwdSm90INS1_25CollectiveMainloopFwdSm90ILi2EN4cute5tupleIJNS5_1CILi1EEES8_S8_EEENS6_IJNS7_ILi128EEESA_SA_EEELi128ENS_6half_tEfNS_4arch4Sm90ELb1ELb0ELb0ELb0ELb1ELb0ELb0ELb1ELb1ELb1ELb1ELb0EEENS1_21CollectiveEpilogueFwdISB_S9_SC_SE_Li256ELb0ELb1ELb1ELb0EEENS1_19SingleTileSchedulerILb0ELb1ELb1ELi128EEEEEEEEEvNT_6ParamsE,@function
        .size           _ZN7cutlass13device_kernelIN5flash11enable_sm90INS1_16FlashAttnFwdSm90INS1_25CollectiveMainloopFwdSm90ILi2EN4cute5tupleIJNS5_1CILi1EEES8_S8_EEENS6_IJNS7_ILi128EEESA_SA_EEELi128ENS_6half_tEfNS_4arch4Sm90ELb1ELb0ELb0ELb0ELb1ELb0ELb0ELb1ELb1ELb1ELb1ELb0EEENS1_21CollectiveEpilogueFwdISB_S9_SC_SE_Li256ELb0ELb1ELb1ELb0EEENS1_19SingleTileSchedulerILb0ELb1ELb1ELi128EEEEEEEEEvNT_6ParamsE,(.L_x_69 - _ZN7cutlass13device_kernelIN5flash11enable_sm90INS1_16FlashAttnFwdSm90INS1_25CollectiveMainloopFwdSm90ILi2EN4cute5tupleIJNS5_1CILi1EEES8_S8_EEENS6_IJNS7_ILi128EEESA_SA_EEELi128ENS_6half_tEfNS_4arch4Sm90ELb1ELb0ELb0ELb0ELb1ELb0ELb0ELb1ELb1ELb1ELb1ELb0EEENS1_21CollectiveEpilogueFwdISB_S9_SC_SE_Li256ELb0ELb1ELb1ELb0EEENS1_19SingleTileSchedulerILb0ELb1ELb1ELi128EEEEEEEEEvNT_6ParamsE)
        .other          _ZN7cutlass13device_kernelIN5flash11enable_sm90INS1_16FlashAttnFwdSm90INS1_25CollectiveMainloopFwdSm90ILi2EN4cute5tupleIJNS5_1CILi1EEES8_S8_EEENS6_IJNS7_ILi128EEESA_SA_EEELi128ENS_6half_tEfNS_4arch4Sm90ELb1ELb0ELb0ELb0ELb1ELb0ELb0ELb1ELb1ELb1ELb1ELb0EEENS1_21CollectiveEpilogueFwdISB_S9_SC_SE_Li256ELb0ELb1ELb1ELb0EEENS1_19SingleTileSchedulerILb0ELb1ELb1ELi128EEEEEEEEEvNT_6ParamsE,@"STO_CUDA_ENTRY STV_DEFAULT"
_ZN7cutlass13device_kernelIN5flash11enable_sm90INS1_16FlashAttnFwdSm90INS1_25CollectiveMainloopFwdSm90ILi2EN4cute5tupleIJNS5_1CILi1EEES8_S8_EEENS6_IJNS7_ILi128EEESA_SA_EEELi128ENS_6half_tEfNS_4arch4Sm90ELb1ELb0ELb0ELb0ELb1ELb0ELb0ELb1ELb1ELb1ELb1ELb0EEENS1_21CollectiveEpilogueFwdISB_S9_SC_SE_Li256ELb0ELb1ELb1ELb0EEENS1_19SingleTileSchedulerILb0ELb1ELb1ELi128EEEEEEEEEvNT_6ParamsE:
[----:B------:R-:W-:Y:S01]  /*0000*/  LDC R1, c[0x0][0x37c] ;  /* 0x0000df00ff017b82 */ /* 0x000fe20000000800 */
[----:B------:R-:W-:Y:S05]  /*0010*/  EXIT ;  /* 0x000000000000794d */ /* 0x000fea0003800000 */
.L_x_24:
        /* <DEDUP_REMOVED lines=14> */
.L_x_69:


//--------------------- .text._ZN7cutlass13device_kernelIN5flash11enable_sm90INS1_16FlashAttnFwdSm90INS1_25CollectiveMainloopFwdSm90ILi2EN4cute5tupleIJNS5_1CILi1EEES8_S8_EEENS6_IJNS7_ILi128EEESA_SA_EEELi128ENS_6half_tEfNS_4arch4Sm90ELb1ELb0ELb0ELb1ELb1ELb0ELb0ELb1ELb1ELb1ELb1ELb0EEENS1_21CollectiveEpilogueFwdISB_S9_SC_SE_Li256ELb1ELb1ELb1ELb0EEENS1_36VarlenDynamicPersistentTileSchedulerILi128ELi128ELi256ELi128ELb1ELb1ELb1ELb1ELb1ELb1EEEEEEEEEvNT_6ParamsE --------------------------
	.section	.text._ZN7cutlass13device_kernelIN5flash11enable_sm90INS1_16FlashAttnFwdSm90INS1_25CollectiveMainloopFwdSm90ILi2EN4cute5tupleIJNS5_1CILi1EEES8_S8_EEENS6_IJNS7_ILi128EEESA_SA_EEELi128ENS_6half_tEfNS_4arch4Sm90ELb1ELb0ELb0ELb1ELb1ELb0ELb0ELb1ELb1ELb1ELb1ELb0EEENS1_21CollectiveEpilogueFwdISB_S9_SC_SE_Li256ELb1ELb1ELb1ELb0EEENS1_36VarlenDynamicPersistentTileSchedulerILi128ELi128ELi256ELi128ELb1ELb1ELb1ELb1ELb1ELb1EEEEEEEEEvNT_6ParamsE,"ax",@progbits
	.align	128
.text._ZN7cutlass13device_kernelIN5flash11enable_sm90INS1_16FlashAttnFwdSm90INS1_25CollectiveMainloopFwdSm90ILi2EN4cute5tupleIJNS5_1CILi1EEES8_S8_EEENS6_IJNS7_ILi128EEESA_SA_EEELi128ENS_6half_tEfNS_4arch4Sm90ELb1ELb0ELb0ELb1ELb1ELb0ELb0ELb1ELb1ELb1ELb1ELb0EEENS1_21CollectiveEpilogueFwdISB_S9_SC_SE_Li256ELb1ELb1ELb1ELb0EEENS1_36VarlenDynamicPersistentTileSchedulerILi128ELi128ELi256ELi128ELb1ELb1ELb1ELb1ELb1ELb1EEEEEEEEEvNT_6ParamsE:
        .type           _ZN7cutlass13device_kernelIN5flash11enable_sm90INS1_16FlashAttnFwdSm90INS1_25CollectiveMainloopFwdSm90ILi2EN4cute5tupleIJNS5_1CILi1EEES8_S8_EEENS6_IJNS7_ILi128EEESA_SA_EEELi128ENS_6half_tEfNS_4arch4Sm90ELb1ELb0ELb0ELb1ELb1ELb0ELb0ELb1ELb1ELb1ELb1ELb0EEENS1_21CollectiveEpilogueFwdISB_S9_SC_SE_Li256ELb1ELb1ELb1ELb0EEENS1_36VarlenDynamicPersistentTileSchedulerILi128ELi128ELi256ELi128ELb1ELb1ELb1ELb1ELb1ELb1EEEEEEEEEvNT_6ParamsE,@function
        .size           _ZN7cutlass13device_kernelIN5flash11enable_sm90INS1_16FlashAttnFwdSm90INS1_25CollectiveMainloopFwdSm90ILi2EN4cute5tupleIJNS5_1CILi1EEES8_S8_EEENS6_IJNS7_ILi128EEESA_SA_EEELi128ENS_6half_tEfNS_4arch4Sm90ELb1ELb0ELb0ELb1ELb1ELb0ELb0ELb1ELb1ELb1ELb1ELb0EEENS1_21CollectiveEpilogueFwdISB_S9_SC_SE_Li256ELb1ELb1ELb1ELb0EEENS1_36VarlenDynamicPersistentTileSchedulerILi128ELi128ELi256ELi128ELb1ELb1ELb1ELb1ELb1ELb1EEEEEEEEEvNT_6ParamsE,(.L_x_70 - _ZN7cutlass13device_kernelIN5flash11enable_sm90INS1_16FlashAttnFwdSm90INS1_25CollectiveMainloopFwdSm90ILi2EN4cute5tupleIJNS5_1CILi1EEES8_S8_EEENS6_IJNS7_ILi128EEESA_SA_EEELi128ENS_6half_tEfNS_4arch4Sm90ELb1ELb0ELb0ELb1ELb1ELb0ELb0ELb1ELb1ELb1ELb1ELb0EEENS1_21CollectiveEpilogueFwdISB_S9_SC_SE_Li256ELb1ELb1ELb1ELb0EEENS1_36VarlenDynamicPersistentTileSchedulerILi128ELi128ELi256ELi128ELb1ELb1ELb1ELb1ELb1ELb1EEEEEEEEEvNT_6ParamsE)
        .other          _ZN7cutlass13device_kernelIN5flash11enable_sm90INS1_16FlashAttnFwdSm90INS1_25CollectiveMainloopFwdSm90ILi2EN4cute5tupleIJNS5_1CILi1EEES8_S8_EEENS6_IJNS7_ILi128EEESA_SA_EEELi128ENS_6half_tEfNS_4arch4Sm90ELb1ELb0ELb0ELb1ELb1ELb0ELb0ELb1ELb1ELb1ELb1ELb0EEENS1_21CollectiveEpilogueFwdISB_S9_SC_SE_Li256ELb1ELb1ELb1ELb0EEENS1_36VarlenDynamicPersistentTileSchedulerILi128ELi128ELi256ELi128ELb1ELb1ELb1ELb1ELb1ELb1EEEEEEEEEvNT_6ParamsE,@"STO_CUDA_ENTRY STV_DEFAULT"
_ZN7cutlass13device_kernelIN5flash11enable_sm90INS1_16FlashAttnFwdSm90INS1_25CollectiveMainloopFwdSm90ILi2EN4cute5tupleIJNS5_1CILi1EEES8_S8_EEENS6_IJNS7_ILi128EEESA_SA_EEELi128ENS_6half_tEfNS_4arch4Sm90ELb1ELb0ELb0ELb1ELb1ELb0ELb0ELb1ELb1ELb1ELb1ELb0EEENS1_21CollectiveEpilogueFwdISB_S9_SC_SE_Li256ELb1ELb1ELb1ELb0EEENS1_36VarlenDynamicPersistentTileSchedulerILi128ELi128ELi256ELi128ELb1ELb1ELb1ELb1ELb1ELb1EEEEEEEEEvNT_6ParamsE:
[----:B------:R-:W-:Y:S01]  /*0000*/  LDC R1, c[0x0][0x37c] ;  /* 0x0000df00ff017b82 */ /* 0x000fe20000000800 */
[----:B------:R-:W-:Y:S05]  /*0010*/  EXIT ;  /* 0x000000000000794d */ /* 0x000fea0003800000 */
.L_x_25:
        /* <DEDUP_REMOVED lines=14> */
.L_x_70:


//--------------------- .text._ZN7cutlass13device_kernelIN5flash11enable_sm90INS1_16FlashAttnFwdSm90INS1_25CollectiveMainloopFwdSm90ILi2EN4cute5tupleIJNS5_1CILi1EEES8_S8_EEENS6_IJNS7_ILi128EEESA_SA_EEELi128ENS_6half_tEfNS_4arch4Sm90ELb1ELb0ELb0ELb1ELb1ELb1ELb0ELb1ELb1ELb1ELb1ELb0EEENS1_21CollectiveEpilogueFwdISB_S9_SC_SE_Li256ELb1ELb1ELb1ELb0EEENS1_36VarlenDynamicPersistentTileSchedulerILi128ELi128ELi256ELi128ELb1ELb1ELb1ELb1ELb1ELb1EEEEEEEEEvNT_6ParamsE --------------------------
	.section	.text._ZN7cutlass13device_kernelIN5flash11enable_sm90INS1_16FlashAttnFwdSm90INS1_25CollectiveMainloopFwdSm90ILi2EN4cute5tupleIJNS5_1CILi1EEES8_S8_EEENS6_IJNS7_ILi128EEESA_SA_EEELi128ENS_6half_tEfNS_4arch4Sm90ELb1ELb0ELb0ELb1ELb1ELb1ELb0ELb1ELb1ELb1ELb1ELb0EEENS1_21CollectiveEpilogueFwdISB_S9_SC_SE_Li256ELb1ELb1ELb1ELb0EEENS1_36VarlenDynamicPersistentTileSchedulerILi128ELi128ELi256ELi128ELb1ELb1ELb1ELb1ELb1ELb1EEEEEEEEEvNT_6ParamsE,"ax",@progbits
	.align	128
.text._ZN7cutlass13device_kernelIN5flash11enable_sm90INS1_16FlashAttnFwdSm90INS1_25CollectiveMainloopFwdSm90ILi2EN4cute5tupleIJNS5_1CILi1EEES8_S8_EEENS6_IJNS7_ILi128EEESA_SA_EEELi128ENS_6half_tEfNS_4arch4Sm90ELb1ELb0ELb0ELb1ELb1ELb1ELb0ELb1ELb1ELb1ELb1ELb0EEENS1_21CollectiveEpilogueFwdISB_S9_SC_SE_Li256ELb1ELb1ELb1ELb0EEENS1_36VarlenDynamicPersistentTileSchedulerILi128ELi128ELi256ELi128ELb1ELb1ELb1ELb1ELb1ELb1EEEEEEEEEvNT_6ParamsE:
        .type           _ZN7cutlass13device_kernelIN5flash11enable_sm90INS1_16FlashAttnFwdSm90INS1_25CollectiveMainloopFwdSm90ILi2EN4cute5tupleIJNS5_1CILi1EEES8_S8_EEENS6_IJNS7_ILi128EEESA_SA_EEELi128ENS_6half_tEfNS_4arch4Sm90ELb1ELb0ELb0ELb1ELb1ELb1ELb0ELb1ELb1ELb1ELb1ELb0EEENS1_21CollectiveEpilogueFwdISB_S9_SC_SE_Li256ELb1ELb1ELb1ELb0EEENS1_36VarlenDynamicPersistentTileSchedulerILi128ELi128ELi256ELi128ELb1ELb1ELb1ELb1ELb1ELb1EEEEEEEEEvNT_6ParamsE,@function
        .size           _ZN7cutlass13device_kernelIN5flash11enable_sm90INS1_16FlashAttnFwdSm90INS1_25CollectiveMainloopFwdSm90ILi2EN4cute5tupleIJNS5_1CILi1EEES8_S8_EEENS6_IJNS7_ILi128EEESA_SA_EEELi128ENS_6half_tEfNS_4arch4Sm90ELb1ELb0ELb0ELb1ELb1ELb1ELb0ELb1ELb1ELb1ELb1ELb0EEENS1_21CollectiveEpilogueFwdISB_S9_SC_SE_Li256ELb1ELb1ELb1ELb0EEENS1_36VarlenDynamicPersistentTileSchedulerILi128ELi128ELi256ELi128ELb1ELb1ELb1ELb1ELb1ELb1EEEEEEEEEvNT_6ParamsE,(.L_x_71 - _ZN7cutlass13device_kernelIN5flash11enable_sm90INS1_16FlashAttnFwdSm90INS1_25CollectiveMainloopFwdSm90ILi2EN4cute5tupleIJNS5_1CILi1EEES8_S8_EEENS6_IJNS7_ILi128EEESA_SA_EEELi128ENS_6half_tEfNS_4arch4Sm90ELb1ELb0ELb0ELb1ELb1ELb1ELb0ELb1ELb1ELb1ELb1ELb0EEENS1_21CollectiveEpilogueFwdISB_S9_SC_SE_Li256ELb1ELb1ELb1ELb0EEENS1_36VarlenDynamicPersistentTileSchedulerILi128ELi128ELi256ELi128ELb1ELb1ELb1ELb1ELb1ELb1EEEEEEEEEvNT_6ParamsE)
        .other          _ZN7cutlass13device_kernelIN5flash11enable_sm90INS1_16FlashAttnFwdSm90INS1_25CollectiveMainloopFwdSm90ILi2EN4cute5tupleIJNS5_1CILi1EEES8_S8_EEENS6_IJNS7_ILi128EEESA_SA_EEELi128ENS_6half_tEfNS_4arch4Sm90ELb1ELb0ELb0ELb1ELb1ELb1ELb0ELb1ELb1ELb1ELb1ELb0EEENS1_21CollectiveEpilogueFwdISB_S9_SC_SE_Li256ELb1ELb1ELb1ELb0EEENS1_36VarlenDynamicPersistentTileSchedulerILi128ELi128ELi256ELi128ELb1ELb1ELb1ELb1ELb1ELb1EEEEEEEEEvNT_6ParamsE,@"STO_CUDA_ENTRY STV_DEFAULT"
_ZN7cutlass13device_kernelIN5flash11enable_sm90INS1_16FlashAttnFwdSm90INS1_25CollectiveMainloopFwdSm90ILi2EN4cute5tupleIJNS5_1CILi1EEES8_S8_EEENS6_IJNS7_ILi128EEESA_SA_EEELi128ENS_6half_tEfNS_4arch4Sm90ELb1ELb0ELb0ELb1ELb1ELb1ELb0ELb1ELb1ELb1ELb1ELb0EEENS1_21CollectiveEpilogueFwdISB_S9_SC_SE_Li256ELb1ELb1ELb1ELb0EEENS1_36VarlenDynamicPersistentTileSchedulerILi128ELi128ELi256ELi128ELb1ELb1ELb1ELb1ELb1ELb1EEEEEEEEEvNT_6ParamsE:
[----:B------:R-:W-:Y:S01]  /*0000*/  LDC R1, c[0x0][0x37c] ;  /* 0x0000df00ff017b82 */ /* 0x000fe20000000800 */
[----:B------:R-:W-:Y:S05]  /*0010*/  EXIT ;  /* 0x000000000000794d */ /* 0x000fea0003800000 */
.L_x_26:
        /* <DEDUP_REMOVED lines=14> */
.L_x_71:


//--------------------- .text._ZN7cutlass13device_kernelIN5flash11enable_sm90INS1_16FlashAttnFwdSm90INS1_25CollectiveMainloopFwdSm90ILi2EN4cute5tupleIJNS5_1CILi1EEES8_S8_EEENS6_IJNS7_ILi192EEENS7_ILi128EEENS7_ILi96EEEEEELi96ENS_6half_tEfNS_4arch4Sm90ELb0ELb0ELb0ELb0ELb1ELb0ELb0ELb0ELb1ELb1ELb1ELb0EEENS1_21CollectiveEpilogueFwdINS6_IJSA_SC_SB_EEES9_SE_SG_Li384ELb0ELb1ELb1ELb0EEENS1_19SingleTileSchedulerILb0ELb1ELb1ELi192EEEEEEEEEvNT_6ParamsE --------------------------
	.section	.text._ZN7cutlass13device_kernelIN5flash11enable_sm90INS1_16FlashAttnFwdSm90INS1_25CollectiveMainloopFwdSm90ILi2EN4cute5tupleIJNS5_1CILi1EEES8_S8_EEENS6_IJNS7_ILi192EEENS7_ILi128EEENS7_ILi96EEEEEELi96ENS_6half_tEfNS_4arch4Sm90ELb0ELb0ELb0ELb0ELb1ELb0ELb0ELb0ELb1ELb1ELb1ELb0EEENS1_21CollectiveEpilogueFwdINS6_IJSA_SC_SB_EEES9_SE_SG_Li384ELb0ELb1ELb1ELb0EEENS1_19SingleTileSchedulerILb0ELb1ELb1ELi192EEEEEEEEEvNT_6ParamsE,"ax",@progbits
	.align	128
.text._ZN7cutlass13device_kernelIN5flash11enable_sm90INS1_16FlashAttnFwdSm90INS1_25CollectiveMainloopFwdSm90ILi2EN4cute5tupleIJNS5_1CILi1EEES8_S8_EEENS6_IJNS7_ILi192EEENS7_ILi128EEENS7_ILi96EEEEEELi96ENS_6half_tEfNS_4arch4Sm90ELb0ELb0ELb0ELb0ELb1ELb0ELb0ELb0ELb1ELb1ELb1ELb0EEENS1_21CollectiveEpilogueFwdINS6_IJSA_SC_SB_EEES9_SE_SG_Li384ELb0ELb1ELb1ELb0EEENS1_19SingleTileSchedulerILb0ELb1ELb1ELi192EEEEEEEEEvNT_6ParamsE:
        .type           _ZN7cutlass13device_kernelIN5flash11enable_sm90INS1_16FlashAttnFwdSm90INS1_25CollectiveMainloopFwdSm90ILi2EN4cute5tupleIJNS5_1CILi1EEES8_S8_EEENS6_IJNS7_ILi192EEENS7_ILi128EEENS7_ILi96EEEEEELi96ENS_6half_tEfNS_4arch4Sm90ELb0ELb0ELb0ELb0ELb1ELb0ELb0ELb0ELb1ELb1ELb1ELb0EEENS1_21CollectiveEpilogueFwdINS6_IJSA_SC_SB_EEES9_SE_SG_Li384ELb0ELb1ELb1ELb0EEENS1_19SingleTileSchedulerILb0ELb1ELb1ELi192EEEEEEEEEvNT_6ParamsE,@function
        .size           _ZN7cutlass13device_kernelIN5flash11enable_sm90INS1_16FlashAttnFwdSm90INS1_25CollectiveMainloopFwdSm90ILi2EN4cute5tupleIJNS5_1CILi1EEES8_S8_EEENS6_IJNS7_ILi192EEENS7_ILi128EEENS7_ILi96EEEEEELi96ENS_6half_tEfNS_4arch4Sm90ELb0ELb0ELb0ELb0ELb1ELb0ELb0ELb0ELb1ELb1ELb1ELb0EEENS1_21CollectiveEpilogueFwdINS6_IJSA_SC_SB_EEES9_SE_SG_Li384ELb0ELb1ELb1ELb0EEENS1_19SingleTileSchedulerILb0ELb1ELb1ELi192EEEEEEEEEvNT_6ParamsE,(.L_x_72 - _ZN7cutlass13device_kernelIN5flash11enable_sm90INS1_16FlashAttnFwdSm90INS1_25CollectiveMainloopFwdSm90ILi2EN4cute5tupleIJNS5_1CILi1EEES8_S8_EEENS6_IJNS7_ILi192EEENS7_ILi128EEENS7_ILi96EEEEEELi96ENS_6half_tEfNS_4arch4Sm90ELb0ELb0ELb0ELb0ELb1ELb0ELb0ELb0ELb1ELb1ELb1ELb0EEENS1_21CollectiveEpilogueFwdINS6_IJSA_SC_SB_EEES9_SE_SG_Li384ELb0ELb1ELb1ELb0EEENS1_19SingleTileSchedulerILb0ELb1ELb1ELi192EEEEEEEEEvNT_6ParamsE)
        .other          _ZN7cutlass13device_kernelIN5flash11enable_sm90INS1_16FlashAttnFwdSm90INS1_25CollectiveMainloopFwdSm90ILi2EN4cute5tupleIJNS5_1CILi1EEES8_S8_EEENS6_IJNS7_ILi192EEENS7_ILi128EEENS7_ILi96EEEEEELi96ENS_6half_tEfNS_4arch4Sm90ELb0ELb0ELb0ELb0ELb1ELb0ELb0ELb0ELb1ELb1ELb1ELb0EEENS1_21CollectiveEpilogueFwdINS6_IJSA_SC_SB_EEES9_SE_SG_Li384ELb0ELb1ELb1ELb0EEENS1_19SingleTileSchedulerILb0ELb1ELb1ELi192EEEEEEEEEvNT_6ParamsE,@"STO_CUDA_ENTRY STV_DEFAULT"
_ZN7cutlass13device_kernelIN5flash11enable_sm90INS1_16FlashAttnFwdSm90INS1_25CollectiveMainloopFwdSm90ILi2EN4cute5tupleIJNS5_1CILi1EEES8_S8_EEENS6_IJNS7_ILi192EEENS7_ILi128EEENS7_ILi96EEEEEELi96ENS_6half_tEfNS_4arch4Sm90ELb0ELb0ELb0ELb0ELb1ELb0ELb0ELb0ELb1ELb1ELb1ELb0EEENS1_21CollectiveEpilogueFwdINS6_IJSA_SC_SB_EEES9_SE_SG_Li384ELb0ELb1ELb1ELb0EEENS1_19SingleTileSchedulerILb0ELb1ELb1ELi192EEEEEEEEEvNT_6ParamsE:
[----:B------:R-:W-:Y:S01]  /*0000*/  LDC R1, c[0x0][0x37c] ;  /* 0x0000df00ff017b82 */ /* 0x000fe20000000800 */
[----:B------:R-:W-:Y:S05]  /*0010*/  EXIT ;  /* 0x000000000000794d */ /* 0x000fea0003800000 */
.L_x_27:
        /* <DEDUP_REMOVED lines=14> */
.L_x_72:


//--------------------- .text._ZN7cutlass13device_kernelIN5flash11enable_sm90INS1_16FlashAttnFwdSm90INS1_25CollectiveMainloopFwdSm90ILi2EN4cute5tupleIJNS5_1CILi1EEES8_S8_EEENS6_IJNS7_ILi192EEENS7_ILi128EEENS7_ILi96EEEEEELi96ENS_6half_tEfNS_4arch4Sm90ELb0ELb0ELb0ELb1ELb1ELb0ELb0ELb0ELb1ELb1ELb1ELb0EEENS1_21CollectiveEpilogueFwdINS6_IJSA_SC_SB_EEES9_SE_SG_Li384ELb1ELb1ELb1ELb0EEENS1_36VarlenDynamicPersistentTileSchedulerILi192ELi128ELi384ELi128ELb1ELb1ELb1ELb0ELb1ELb1EEEEEEEEEvNT_6ParamsE --------------------------
	.section	.text._ZN7cutlass13device_kernelIN5flash11enable_sm90INS1_16FlashAttnFwdSm90INS1_25CollectiveMainloopFwdSm90ILi2EN4cute5tupleIJNS5_1CILi1EEES8_S8_EEENS6_IJNS7_ILi192EEENS7_ILi128EEENS7_ILi96EEEEEELi96ENS_6half_tEfNS_4arch4Sm90ELb0ELb0ELb0ELb1ELb1ELb0ELb0ELb0ELb1ELb1ELb1ELb0EEENS1_21CollectiveEpilogueFwdINS6_IJSA_SC_SB_EEES9_SE_SG_Li384ELb1ELb1ELb1ELb0EEENS1_36VarlenDynamicPersistentTileSchedulerILi192ELi128ELi384ELi128ELb1ELb1ELb1ELb0ELb1ELb1EEEEEEEEEvNT_6ParamsE,"ax",@progbits
	.align	128
.text._ZN7cutlass13device_kernelIN5flash11enable_sm90INS1_16FlashAttnFwdSm90INS1_25CollectiveMainloopFwdSm90ILi2EN4cute5tupleIJNS5_1CILi1EEES8_S8_EEENS6_IJNS7_ILi192EEENS7_ILi128EEENS7_ILi96EEEEEELi96ENS_6half_tEfNS_4arch4Sm90ELb0ELb0ELb0ELb1ELb1ELb0ELb0ELb0ELb1ELb1ELb1ELb0EEENS1_21CollectiveEpilogueFwdINS6_IJSA_SC_SB_EEES9_SE_SG_Li384ELb1ELb1ELb1ELb0EEENS1_36VarlenDynamicPersistentTileSchedulerILi192ELi128ELi384ELi128ELb1ELb1ELb1ELb0ELb1ELb1EEEEEEEEEvNT_6ParamsE:
        .type           _ZN7cutlass13device_kernelIN5flash11enable_sm90INS1_16FlashAttnFwdSm90INS1_25CollectiveMainloopFwdSm90ILi2EN4cute5tupleIJNS5_1CILi1EEES8_S8_EEENS6_IJNS7_ILi192EEENS7_ILi128EEENS7_ILi96EEEEEELi96ENS_6half_tEfNS_4arch4Sm90ELb0ELb0ELb0ELb1ELb1ELb0ELb0ELb0ELb1ELb1ELb1ELb0EEENS1_21CollectiveEpilogueFwdINS6_IJSA_SC_SB_EEES9_SE_SG_Li384ELb1ELb1ELb1ELb0EEENS1_36VarlenDynamicPersistentTileSchedulerILi192ELi128ELi384ELi128ELb1ELb1ELb1ELb0ELb1ELb1EEEEEEEEEvNT_6ParamsE,@function
        .size           _ZN7cutlass13device_kernelIN5flash11enable_sm90INS1_16FlashAttnFwdSm90INS1_25CollectiveMainloopFwdSm90ILi2EN4cute5tupleIJNS5_1CILi1EEES8_S8_EEENS6_IJNS7_ILi192EEENS7_ILi128EEENS7_ILi96EEEEEELi96ENS_6half_tEfNS_4arch4Sm90ELb0ELb0ELb0ELb1ELb1ELb0ELb0ELb0ELb1ELb1ELb1ELb0EEENS1_21CollectiveEpilogueFwdINS6_IJSA_SC_SB_EEES9_SE_SG_Li384ELb1ELb1ELb1ELb0EEENS1_36VarlenDynamicPersistentTileSchedulerILi192ELi128ELi384ELi128ELb1ELb1ELb1ELb0ELb1ELb1EEEEEEEEEvNT_6ParamsE,(.L_x_73 - _ZN7cutlass13device_kernelIN5flash11enable_sm90INS1_16FlashAttnFwdSm90INS1_25CollectiveMainloopFwdSm90ILi2EN4cute5tupleIJNS5_1CILi1EEES8_S8_EEENS6_IJNS7_ILi192EEENS7_ILi128EEENS7_ILi96EEEEEELi96ENS_6half_tEfNS_4arch4Sm90ELb0ELb0ELb0ELb1ELb1ELb0ELb0ELb0ELb1ELb1ELb1ELb0EEENS1_21CollectiveEpilogueFwdINS6_IJSA_SC_SB_EEES9_SE_SG_Li384ELb1ELb1ELb1ELb0EEENS1_36VarlenDynamicPersistentTileSchedulerILi192ELi128ELi384ELi128ELb1ELb1ELb1ELb0ELb1ELb1EEEEEEEEEvNT_6ParamsE)
        .other          _ZN7cutlass13device_kernelIN5flash11enable_sm90INS1_16FlashAttnFwdSm90INS1_25CollectiveMainloopFwdSm90ILi2EN4cute5tupleIJNS5_1CILi1EEES8_S8_EEENS6_IJNS7_ILi192EEENS7_ILi128EEENS7_ILi96EEEEEELi96ENS_6half_tEfNS_4arch4Sm90ELb0ELb0ELb0ELb1ELb1ELb0ELb0ELb0ELb1ELb1ELb1ELb0EEENS1_21CollectiveEpilogueFwdINS6_IJSA_SC_SB_EEES9_SE_SG_Li384ELb1ELb1ELb1ELb0EEENS1_36VarlenDynamicPersistentTileSchedulerILi192ELi128ELi384ELi128ELb1ELb1ELb1ELb0ELb1ELb1EEEEEEEEEvNT_6ParamsE,@"STO_CUDA_ENTRY STV_DEFAULT"
_ZN7cutlass13device_kernelIN5flash11enable_sm90INS1_16FlashAttnFwdSm90INS1_25CollectiveMainloopFwdSm90ILi2EN4cute5tupleIJNS5_1CILi1EEES8_S8_EEENS6_IJNS7_ILi192EEENS7_ILi128EEENS7_ILi96EEEEEELi96ENS_6half_tEfNS_4arch4Sm90ELb0ELb0ELb0ELb1ELb1ELb0ELb0ELb0ELb1ELb1ELb1ELb0EEENS1_21CollectiveEpilogueFwdINS6_IJSA_SC_SB_EEES9_SE_SG_Li384ELb1ELb1ELb1ELb0EEENS1_36VarlenDynamicPersistentTileSchedulerILi192ELi128ELi384ELi128ELb1ELb1ELb1ELb0ELb1ELb1EEEEEEEEEvNT_6ParamsE:
[----:B------:R-:W-:Y:S01]  /*0000*/  LDC R1, c[0x0][0x37c] ;  /* 0x0000df00ff017b82 */ /* 0x000fe20000000800 */
[----:B------:R-:W-:Y:S05]  /*0010*/  EXIT ;  /* 0x000000000000794d */ /* 0x000fea0003800000 */
.L_x_28:
        /* <DEDUP_REMOVED lines=14> */
.L_x_73:


//--------------------- .text._ZN7cutlass13device_kernelIN5flash11enable_sm90INS1_16FlashAttnFwdSm90INS1_25CollectiveMainloopFwdSm90ILi2EN4cute5tupleIJNS5_1CILi1EEES8_S8_EEENS6_IJNS7_ILi192EEENS7_ILi128EEENS7_ILi96EEEEEELi96ENS_6half_tEfNS_4arch4Sm90ELb0ELb0ELb0ELb1ELb1ELb1ELb0ELb0ELb1ELb1ELb1ELb0EEENS1_21CollectiveEpilogueFwdINS6_IJSA_SC_SB_EEES9_SE_SG_Li384ELb1ELb1ELb1ELb0EEENS1_36VarlenDynamicPersistentTileSchedulerILi192ELi128ELi384ELi128ELb1ELb1ELb1ELb0ELb1ELb1EEEEEEEEEvNT_6ParamsE --------------------------
	.section	.text._ZN7cutlass13device_kernelIN5flash11enable_sm90INS1_16FlashAttnFwdSm90INS1_25CollectiveMainloopFwdSm90ILi2EN4cute5tupleIJNS5_1CILi1EEES8_S8_EEENS6_IJNS7_ILi192EEENS7_ILi128EEENS7_ILi96EEEEEELi96ENS_6half_tEfNS_4arch4Sm90ELb0ELb0ELb0ELb1ELb1ELb1ELb0ELb0ELb1ELb1ELb1ELb0EEENS1_21CollectiveEpilogueFwdINS6_IJSA_SC_SB_EEES9_SE_SG_Li384ELb1ELb1ELb1ELb0EEENS1_36VarlenDynamicPersistentTileSchedulerILi192ELi128ELi384ELi128ELb1ELb1ELb1ELb0ELb1ELb1EEEEEEEEEvNT_6ParamsE,"ax",@progbits
	.align	128
.text._ZN7cutlass13device_kernelIN5flash11enable_sm90INS1_16FlashAttnFwdSm90INS1_25CollectiveMainloopFwdSm90ILi2EN4cute5tupleIJNS5_1CILi1EEES8_S8_EEENS6_IJNS7_ILi192EEENS7_ILi128EEENS7_ILi96EEEEEELi96ENS_6half_tEfNS_4arch4Sm90ELb0ELb0ELb0ELb1ELb1ELb1ELb0ELb0ELb1ELb1ELb1ELb0EEENS1_21CollectiveEpilogueFwdINS6_IJSA_SC_SB_EEES9_SE_SG_Li384ELb1ELb1ELb1ELb0EEENS1_36VarlenDynamicPersistentTileSchedulerILi192ELi128ELi384ELi128ELb1ELb1ELb1ELb0ELb1ELb1EEEEEEEEEvNT_6ParamsE:
        .type           _ZN7cutlass13device_kernelIN5flash11enable_sm90INS1_16FlashAttnFwdSm90INS1_25CollectiveMainloopFwdSm90ILi2EN4cute5tupleIJNS5_1CILi1EEES8_S8_EEENS6_IJNS7_ILi192EEENS7_ILi128EEENS7_ILi96EEEEEELi96ENS_6half_tEfNS_4arch4Sm90ELb0ELb0ELb0ELb1ELb1ELb1ELb0ELb0ELb1ELb1ELb1ELb0EEENS1_21CollectiveEpilogueFwdINS6_IJSA_SC_SB_EEES9_SE_SG_Li384ELb1ELb1ELb1ELb0EEENS1_36VarlenDynamicPersistentTileSchedulerILi192ELi128ELi384ELi128ELb1ELb1ELb1ELb0ELb1ELb1EEEEEEEEEvNT_6ParamsE,@function
        .size           _ZN7cutlass13device_kernelIN5flash11enable_sm90INS1_16FlashAttnFwdSm90INS1_25CollectiveMainloopFwdSm90ILi2EN4cute5tupleIJNS5_1CILi1EEES8_S8_EEENS6_IJNS7_ILi192EEENS7_ILi128EEENS7_ILi96EEEEEELi96ENS_6half_tEfNS_4arch4Sm90ELb0ELb0ELb0ELb1ELb1ELb1ELb0ELb0ELb1ELb1ELb1ELb0EEENS1_21CollectiveEpilogueFwdINS6_IJSA_SC_SB_EEES9_SE_SG_Li384ELb1ELb1ELb1ELb0EEENS1_36VarlenDynamicPersistentTileSchedulerILi192ELi128ELi384ELi128ELb1ELb1ELb1ELb0ELb1ELb1EEEEEEEEEvNT_6ParamsE,(.L_x_74 - _ZN7cutlass13device_kernelIN5flash11enable_sm90INS1_16FlashAttnFwdSm90INS1_25CollectiveMainloopFwdSm90ILi2EN4cute5tupleIJNS5_1CILi1EEES8_S8_EEENS6_IJNS7_ILi192EEENS7_ILi128EEENS7_ILi96EEEEEELi96ENS_6half_tEfNS_4arch4Sm90ELb0ELb0ELb0ELb1ELb1ELb1ELb0ELb0ELb1ELb1ELb1ELb0EEENS1_21CollectiveEpilogueFwdINS6_IJSA_SC_SB_EEES9_SE_SG_Li384ELb1ELb1ELb1ELb0EEENS1_36VarlenDynamicPersistentTileSchedulerILi192ELi128ELi384ELi128ELb1ELb1ELb1ELb0ELb1ELb1EEEEEEEEEvNT_6ParamsE)
        .other          _ZN7cutlass13device_kernelIN5flash11enable_sm90INS1_16FlashAttnFwdSm90INS1_25CollectiveMainloopFwdSm90ILi2EN4cute5tupleIJNS5_1CILi1EEES8_S8_EEENS6_IJNS7_ILi192EEENS7_ILi128EEENS7_ILi96EEEEEELi96ENS_6half_tEfNS_4arch4Sm90ELb0ELb0ELb0ELb1ELb1ELb1ELb0ELb0ELb1ELb1ELb1ELb0EEENS1_21CollectiveEpilogueFwdINS6_IJSA_SC_SB_EEES9_SE_SG_Li384ELb1ELb1ELb1ELb0EEENS1_36VarlenDynamicPersistentTileSchedulerILi192ELi128ELi384ELi128ELb1ELb1ELb1ELb0ELb1ELb1EEEEEEEEEvNT_6ParamsE,@"STO_CUDA_ENTRY STV_DEFAULT"
_ZN7cutlass13device_kernelIN5flash11enable_sm90INS1_16FlashAttnFwdSm90INS1_25CollectiveMainloopFwdSm90ILi2EN4cute5tupleIJNS5_1CILi1EEES8_S8_EEENS6_IJNS7_ILi192EEENS7_ILi128EEENS7_ILi96EEEEEELi96ENS_6half_tEfNS_4arch4Sm90ELb0ELb0ELb0ELb1ELb1ELb1ELb0ELb0ELb1ELb1ELb1ELb0EEENS1_21CollectiveEpilogueFwdINS6_IJSA_SC_SB_EEES9_SE_SG_Li384ELb1ELb1ELb1ELb0EEENS1_36VarlenDynamicPersistentTileSchedulerILi192ELi128ELi384ELi128ELb1ELb1ELb1ELb0ELb1ELb1EEEEEEEEEvNT_6ParamsE:
[----:B------:R-:W-:Y:S01]  /*0000*/  LDC R1, c[0x0][0x37c] ;  /* 0x0000df00ff017b82 */ /* 0x000fe20000000800 */
[----:B------:R-:W-:Y:S05]  /*0010*/  EXIT ;  /* 0x000000000000794d */ /* 0x000fea0003800000 */
.L_x_29:
        /* <DEDUP_REMOVED lines=14> */
.L_x_74:


//--------------------- .text._ZN7cutlass13device_kernelIN5flash11enable_sm90INS1_16FlashAttnFwdSm90INS1_25CollectiveMainloopFwdSm90ILi2EN4cute5tupleIJNS5_1CILi1EEES8_S8_EEENS6_IJNS7_ILi192EEENS7_ILi128EEENS7_ILi96EEEEEELi96ENS_6half_tEfNS_4arch4Sm90ELb0ELb1ELb0ELb0ELb1ELb0ELb0ELb0ELb1ELb1ELb1ELb0EEENS1_21CollectiveEpilogueFwdINS6_IJSA_SC_SB_EEES9_SE_SG_Li384ELb0ELb1ELb1ELb0EEENS1_19SingleTileSchedulerILb0ELb1ELb1ELi192EEEEEEEEEvNT_6ParamsE --------------------------
	.section	.text._ZN7cutlass13device_kernelIN5flash11enable_sm90INS1_16FlashAttnFwdSm90INS1_25CollectiveMainloopFwdSm90ILi2EN4cute5tupleIJNS5_1CILi1EEES8_S8_EEENS6_IJNS7_ILi192EEENS7_ILi128EEENS7_ILi96EEEEEELi96ENS_6half_tEfNS_4arch4Sm90ELb0ELb1ELb0ELb0ELb1ELb0ELb0ELb0ELb1ELb1ELb1ELb0EEENS1_21CollectiveEpilogueFwdINS6_IJSA_SC_SB_EEES9_SE_SG_Li384ELb0ELb1ELb1ELb0EEENS1_19SingleTileSchedulerILb0ELb1ELb1ELi192EEEEEEEEEvNT_6ParamsE,"ax",@progbits
	.align	128
.text._ZN7cutlass13device_kernelIN5flash11enable_sm90INS1_16FlashAttnFwdSm90INS1_25CollectiveMainloopFwdSm90ILi2EN4cute5tupleIJNS5_1CILi1EEES8_S8_EEENS6_IJNS7_ILi192EEENS7_ILi128EEENS7_ILi96EEEEEELi96ENS_6half_tEfNS_4arch4Sm90ELb0ELb1ELb0ELb0ELb1ELb0ELb0ELb0ELb1ELb1ELb1ELb0EEENS1_21CollectiveEpilogueFwdINS6_IJSA_SC_SB_EEES9_SE_SG_Li384ELb0ELb1ELb1ELb0EEENS1_19SingleTileSchedulerILb0ELb1ELb1ELi192EEEEEEEEEvNT_6ParamsE:
        .type           _ZN7cutlass13device_kernelIN5flash11enable_sm90INS1_16FlashAttnFwdSm90INS1_25CollectiveMainloopFwdSm90ILi2EN4cute5tupleIJNS5_1CILi1EEES8_S8_EEENS6_IJNS7_ILi192EEENS7_ILi128EEENS7_ILi96EEEEEELi96ENS_6half_tEfNS_4arch4Sm90ELb0ELb1ELb0ELb0ELb1ELb0ELb0ELb0ELb1ELb1ELb1ELb0EEENS1_21CollectiveEpilogueFwdINS6_IJSA_SC_SB_EEES9_SE_SG_Li384ELb0ELb1ELb1ELb0EEENS1_19SingleTileSchedulerILb0ELb1ELb1ELi192EEEEEEEEEvNT_6ParamsE,@function
        .size           _ZN7cutlass13device_kernelIN5flash11enable_sm90INS1_16FlashAttnFwdSm90INS1_25CollectiveMainloopFwdSm90ILi2EN4cute5tupleIJNS5_1CILi1EEES8_S8_EEENS6_IJNS7_ILi192EEENS7_ILi128EEENS7_ILi96EEEEEELi96ENS_6half_tEfNS_4arch4Sm90ELb0ELb1ELb0ELb0ELb1ELb0ELb0ELb0ELb1ELb1ELb1ELb0EEENS1_21CollectiveEpilogueFwdINS6_IJSA_SC_SB_EEES9_SE_SG_Li384ELb0ELb1ELb1ELb0EEENS1_19SingleTileSchedulerILb0ELb1ELb1ELi192EEEEEEEEEvNT_6ParamsE,(.L_x_75 - _ZN7cutlass13device_kernelIN5flash11enable_sm90INS1_16FlashAttnFwdSm90INS1_25CollectiveMainloopFwdSm90ILi2EN4cute5tupleIJNS5_1CILi1EEES8_S8_EEENS6_IJNS7_ILi192EEENS7_ILi128EEENS7_ILi96EEEEEELi96ENS_6half_tEfNS_4arch4Sm90ELb0ELb1ELb0ELb0ELb1ELb0ELb0ELb0ELb1ELb1ELb1ELb0EEENS1_21CollectiveEpilogueFwdINS6_IJSA_SC_SB_EEES9_SE_SG_Li384ELb0ELb1ELb1ELb0EEENS1_19SingleTileSchedulerILb0ELb1ELb1ELi192EEEEEEEEEvNT_6ParamsE)
        .other          _ZN7cutlass13device_kernelIN5flash11enable_sm90INS1_16FlashAttnFwdSm90INS1_25CollectiveMainloopFwdSm90ILi2EN4cute5tupleIJNS5_1CILi1EEES8_S8_EEENS6_IJNS7_ILi192EEENS7_ILi128EEENS7_ILi96EEEEEELi96ENS_6half_tEfNS_4arch4Sm90ELb0ELb1ELb0ELb0ELb1ELb0ELb0ELb0ELb1ELb1ELb1ELb0EEENS1_21CollectiveEpilogueFwdINS6_IJSA_SC_SB_EEES9_SE_SG_Li384ELb0ELb1ELb1ELb0EEENS1_19SingleTileSchedulerILb0ELb1ELb1ELi192EEEEEEEEEvNT_6ParamsE,@"STO_CUDA_ENTRY STV_DEFAULT"
_ZN7cutlass13device_kernelIN5flash11enable_sm90INS1_16FlashAttnFwdSm90INS1_25CollectiveMainloopFwdSm90ILi2EN4cute5tupleIJNS5_1CILi1EEES8_S8_EEENS6_IJNS7_ILi192EEENS7_ILi128EEENS7_ILi96EEEEEELi96ENS_6half_tEfNS_4arch4Sm90ELb0ELb1ELb0ELb0ELb1ELb0ELb0ELb0ELb1ELb1ELb1ELb0EEENS1_21CollectiveEpilogueFwdINS6_IJSA_SC_SB_EEES9_SE_SG_Li384ELb0ELb1ELb1ELb0EEENS1_19SingleTileSchedulerILb0ELb1ELb1ELi192EEEEEEEEEvNT_6ParamsE:
[----:B------:R-:W-:Y:S01]  /*0000*/  LDC R1, c[0x0][0x37c] ;  /* 0x0000df00ff017b82 */ /* 0x000fe20000000800 */
[----:B------:R-:W-:Y:S05]  /*0010*/  EXIT ;  /* 0x000000000000794d */ /* 0x000fea0003800000 */
.L_x_30:
        /* <DEDUP_REMOVED lines=14> */
.L_x_75:


//--------------------- .text._ZN7cutlass13device_kernelIN5flash11enable_sm90INS1_16FlashAttnFwdSm90INS1_25CollectiveMainloopFwdSm90ILi2EN4cute5tupleIJNS5_1CILi1EEES8_S8_EEENS6_IJNS7_ILi192EEENS7_ILi128EEENS7_ILi96EEEEEELi96ENS_6half_tEfNS_4arch4Sm90ELb0ELb1ELb0ELb1ELb1ELb0ELb0ELb0ELb1ELb1ELb1ELb0EEENS1_21CollectiveEpilogueFwdINS6_IJSA_SC_SB_EEES9_SE_SG_Li384ELb1ELb1ELb1ELb0EEENS1_36VarlenDynamicPersistentTileSchedulerILi192ELi128ELi384ELi128ELb1ELb1ELb1ELb1ELb0ELb1EEEEEEEEEvNT_6ParamsE --------------------------
	.section	.text._ZN7cutlass13device_kernelIN5flash11enable_sm90INS1_16FlashAttnFwdSm90INS1_25CollectiveMainloopFwdSm90ILi2EN4cute5tupleIJNS5_1CILi1EEES8_S8_EEENS6_IJNS7_ILi192EEENS7_ILi128EEENS7_ILi96EEEEEELi96ENS_6half_tEfNS_4arch4Sm90ELb0ELb1ELb0ELb1ELb1ELb0ELb0ELb0ELb1ELb1ELb1ELb0EEENS1_21CollectiveEpilogueFwdINS6_IJSA_SC_SB_EEES9_SE_SG_Li384ELb1ELb1ELb1ELb0EEENS1_36VarlenDynamicPersistentTileSchedulerILi192ELi128ELi384ELi128ELb1ELb1ELb1ELb1ELb0ELb1EEEEEEEEEvNT_6ParamsE,"ax",@progbits
	.align	128
.text._ZN7cutlass13device_kernelIN5flash11enable_sm90INS1_16FlashAttnFwdSm90INS1_25CollectiveMainloopFwdSm90ILi2EN4cute5tupleIJNS5_1CILi1EEES8_S8_EEENS6_IJNS7_ILi192EEENS7_ILi128EEENS7_ILi96EEEEEELi96ENS_6half_tEfNS_4arch4Sm90ELb0ELb1ELb0ELb1ELb1ELb0ELb0ELb0ELb1ELb1ELb1ELb0EEENS1_21CollectiveEpilogueFwdINS6_IJSA_SC_SB_EEES9_SE_SG_Li384ELb1ELb1ELb1ELb0EEENS1_36VarlenDynamicPersistentTileSchedulerILi192ELi128ELi384ELi128ELb1ELb1ELb1ELb1ELb0ELb1EEEEEEEEEvNT_6ParamsE:
        .type           _ZN7cutlass13device_kernelIN5flash11enable_sm90INS1_16FlashAttnFwdSm90INS1_25CollectiveMainloopFwdSm90ILi2EN4cute5tupleIJNS5_1CILi1EEES8_S8_EEENS6_IJNS7_ILi192EEENS7_ILi128EEENS7_ILi96EEEEEELi96ENS_6half_tEfNS_4arch4Sm90ELb0ELb1ELb0ELb1ELb1ELb0ELb0ELb0ELb1ELb1ELb1ELb0EEENS1_21CollectiveEpilogueFwdINS6_IJSA_SC_SB_EEES9_SE_SG_Li384ELb1ELb1ELb1ELb0EEENS1_36VarlenDynamicPersistentTileSchedulerILi192ELi128ELi384ELi128ELb1ELb1ELb1ELb1ELb0ELb1EEEEEEEEEvNT_6ParamsE,@function
        .size           _ZN7cutlass13device_kernelIN5flash11enable_sm90INS1_16FlashAttnFwdSm90INS1_25CollectiveMainloopFwdSm90ILi2EN4cute5tupleIJNS5_1CILi1EEES8_S8_EEENS6_IJNS7_ILi192EEENS7_ILi128EEENS7_ILi96EEEEEELi96ENS_6half_tEfNS_4arch4Sm90ELb0ELb1ELb0ELb1ELb1ELb0ELb0ELb0ELb1ELb1ELb1ELb0EEENS1_21CollectiveEpilogueFwdINS6_IJSA_SC_SB_EEES9_SE_SG_Li384ELb1ELb1ELb1ELb0EEENS1_36VarlenDynamicPersistentTileSchedulerILi192ELi128ELi384ELi128ELb1ELb1ELb1ELb1ELb0ELb1EEEEEEEEEvNT_6ParamsE,(.L_x_76 - _ZN7cutlass13device_kernelIN5flash11enable_sm90INS1_16FlashAttnFwdSm90INS1_25CollectiveMainloopFwdSm90ILi2EN4cute5tupleIJNS5_1CILi1EEES8_S8_EEENS6_IJNS7_ILi192EEENS7_ILi128EEENS7_ILi96EEEEEELi96ENS_6half_tEfNS_4arch4Sm90ELb0ELb1ELb0ELb1ELb1ELb0ELb0ELb0ELb1ELb1ELb1ELb0EEENS1_21CollectiveEpilogueFwdINS6_IJSA_SC_SB_EEES9_SE_SG_Li384ELb1ELb1ELb1ELb0EEENS1_36VarlenDynamicPersistentTileSchedulerILi192ELi128ELi384ELi128ELb1ELb1ELb1ELb1ELb0ELb1EEEEEEEEEvNT_6ParamsE)
        .other          _ZN7cutlass13device_kernelIN5flash11enable_sm90INS1_16FlashAttnFwdSm90INS1_25CollectiveMainloopFwdSm90ILi2EN4cute5tupleIJNS5_1CILi1EEES8_S8_EEENS6_IJNS7_ILi192EEENS7_ILi128EEENS7_ILi96EEEEEELi96ENS_6half_tEfNS_4arch4Sm90ELb0ELb1ELb0ELb1ELb1ELb0ELb0ELb0ELb1ELb1ELb1ELb0EEENS1_21CollectiveEpilogueFwdINS6_IJSA_SC_SB_EEES9_SE_SG_Li384ELb1ELb1ELb1ELb0EEENS1_36VarlenDynamicPersistentTileSchedulerILi192ELi128ELi384ELi128ELb1ELb1ELb1ELb1ELb0ELb1EEEEEEEEEvNT_6ParamsE,@"STO_CUDA_ENTRY STV_DEFAULT"
_ZN7cutlass13device_kernelIN5flash11enable_sm90INS1_16FlashAttnFwdSm90INS1_25CollectiveMainloopFwdSm90ILi2EN4cute5tupleIJNS5_1CILi1EEES8_S8_EEENS6_IJNS7_ILi192EEENS7_ILi128EEENS7_ILi96EEEEEELi96ENS_6half_tEfNS_4arch4Sm90ELb0ELb1ELb0ELb1ELb1ELb0ELb0ELb0ELb1ELb1ELb1ELb0EEENS1_21CollectiveEpilogueFwdINS6_IJSA_SC_SB_EEES9_SE_SG_Li384ELb1ELb1ELb1ELb0EEENS1_36VarlenDynamicPersistentTileSchedulerILi192ELi128ELi384ELi128ELb1ELb1ELb1ELb1ELb0ELb1EEEEEEEEEvNT_6ParamsE:
[----:B------:R-:W-:Y:S01]  /*0000*/  LDC R1, c[0x0][0x37c] ;  /* 0x0000df00ff017b82 */ /* 0x000fe20000000800 */
[----:B------:R-:W-:Y:S05]  /*0010*/  EXIT ;  /* 0x000000000000794d */ /* 0x000fea0003800000 */
.L_x_31:
        /* <DEDUP_REMOVED lines=14> */
.L_x_76:


//--------------------- .text._ZN7cutlass13device_kernelIN5flash11enable_sm90INS1_16FlashAttnFwdSm90INS1_25CollectiveMainloopFwdSm90ILi2EN4cute5tupleIJNS5_1CILi1EEES8_S8_EEENS6_IJNS7_ILi192EEENS7_ILi128EEENS7_ILi96EEEEEELi96ENS_6half_tEfNS_4arch4Sm90ELb0ELb1ELb0ELb1ELb1ELb1ELb0ELb0ELb1ELb1ELb1ELb0EEENS1_21CollectiveEpilogueFwdINS6_IJSA_SC_SB_EEES9_SE_SG_Li384ELb1ELb1ELb1ELb0EEENS1_36VarlenDynamicPersistentTileSchedulerILi192ELi128ELi384ELi128ELb1ELb1ELb1ELb1ELb0ELb1EEEEEEEEEvNT_6ParamsE --------------------------
	.section	.text._ZN7cutlass13device_kernelIN5flash11enable_sm90INS1_16FlashAttnFwdSm90INS1_25CollectiveMainloopFwdSm90ILi2EN4cute5tupleIJNS5_1CILi1EEES8_S8_EEENS6_IJNS7_ILi192EEENS7_ILi128EEENS7_ILi96EEEEEELi96ENS_6half_tEfNS_4arch4Sm90ELb0ELb1ELb0ELb1ELb1ELb1ELb0ELb0ELb1ELb1ELb1ELb0EEENS1_21CollectiveEpilogueFwdINS6_IJSA_SC_SB_EEES9_SE_SG_Li384ELb1ELb1ELb1ELb0EEENS1_36VarlenDynamicPersistentTileSchedulerILi192ELi128ELi384ELi128ELb1ELb1ELb1ELb1ELb0ELb1EEEEEEEEEvNT_6ParamsE,"ax",@progbits
	.align	128
.text._ZN7cutlass13device_kernelIN5flash11enable_sm90INS1_16FlashAttnFwdSm90INS1_25CollectiveMainloopFwdSm90ILi2EN4cute5tupleIJNS5_1CILi1EEES8_S8_EEENS6_IJNS7_ILi192EEENS7_ILi128EEENS7_ILi96EEEEEELi96ENS_6half_tEfNS_4arch4Sm90ELb0ELb1ELb0ELb1ELb1ELb1ELb0ELb0ELb1ELb1ELb1ELb0EEENS1_21CollectiveEpilogueFwdINS6_IJSA_SC_SB_EEES9_SE_SG_Li384ELb1ELb1ELb1ELb0EEENS1_36VarlenDynamicPersistentTileSchedulerILi192ELi128ELi384ELi128ELb1ELb1ELb1ELb1ELb0ELb1EEEEEEEEEvNT_6ParamsE:
        .type           _ZN7cutlass13device_kernelIN5flash11enable_sm90INS1_16FlashAttnFwdSm90INS1_25CollectiveMainloopFwdSm90ILi2EN4cute5tupleIJNS5_1CILi1EEES8_S8_EEENS6_IJNS7_ILi192EEENS7_ILi128EEENS7_ILi96EEEEEELi96ENS_6half_tEfNS_4arch4Sm90ELb0ELb1ELb0ELb1ELb1ELb1ELb0ELb0ELb1ELb1ELb1ELb0EEENS1_21CollectiveEpilogueFwdINS6_IJSA_SC_SB_EEES9_SE_SG_Li384ELb1ELb1ELb1ELb0EEENS1_36VarlenDynamicPersistentTileSchedulerILi192ELi128ELi384ELi128ELb1ELb1ELb1ELb1ELb0ELb1EEEEEEEEEvNT_6ParamsE,@function
        .size           _ZN7cutlass13device_kernelIN5flash11enable_sm90INS1_16FlashAttnFwdSm90INS1_25CollectiveMainloopFwdSm90ILi2EN4cute5tupleIJNS5_1CILi1EEES8_S8_EEENS6_IJNS7_ILi192EEENS7_ILi128EEENS7_ILi96EEEEEELi96ENS_6half_tEfNS_4arch4Sm90ELb0ELb1ELb0ELb1ELb1ELb1ELb0ELb0ELb1ELb1ELb1ELb0EEENS1_21CollectiveEpilogueFwdINS6_IJSA_SC_SB_EEES9_SE_SG_Li384ELb1ELb1ELb1ELb0EEENS1_36VarlenDynamicPersistentTileSchedulerILi192ELi128ELi384ELi128ELb1ELb1ELb1ELb1ELb0ELb1EEEEEEEEEvNT_6ParamsE,(.L_x_77 - _ZN7cutlass13device_kernelIN5flash11enable_sm90INS1_16FlashAttnFwdSm90INS1_25CollectiveMainloopFwdSm90ILi2EN4cute5tupleIJNS5_1CILi1EEES8_S8_EEENS6_IJNS7_ILi192EEENS7_ILi128EEENS7_ILi96EEEEEELi96ENS_6half_tEfNS_4arch4Sm90ELb0ELb1ELb0ELb1ELb1ELb1ELb0ELb0ELb1ELb1ELb1ELb0EEENS1_21CollectiveEpilogueFwdINS6_IJSA_SC_SB_EEES9_SE_SG_Li384ELb1ELb1ELb1ELb0EEENS1_36VarlenDynamicPersistentTileSchedulerILi192ELi128ELi384ELi128ELb1ELb1ELb1ELb1ELb0ELb1EEEEEEEEEvNT_6ParamsE)
        .other          _ZN7cutlass13device_kernelIN5flash11enable_sm90INS1_16FlashAttnFwdSm90INS1_25CollectiveMainloopFwdSm90ILi2EN4cute5tupleIJNS5_1CILi1EEES8_S8_EEENS6_IJNS7_ILi192EEENS7_ILi128EEENS7_ILi96EEEEEELi96ENS_6half_tEfNS_4arch4Sm90ELb0ELb1ELb0ELb1ELb1ELb1ELb0ELb0ELb1ELb1ELb1ELb0EEENS1_21CollectiveEpilogueFwdINS6_IJSA_SC_SB_EEES9_SE_SG_Li384ELb1ELb1ELb1ELb0EEENS1_36VarlenDynamicPersistentTileSchedulerILi192ELi128ELi384ELi128ELb1ELb1ELb1ELb1ELb0ELb1EEEEEEEEEvNT_6ParamsE,@"STO_CUDA_ENTRY STV_DEFAULT"
_ZN7cutlass13device_kernelIN5flash11enable_sm90INS1_16FlashAttnFwdSm90INS1_25CollectiveMainloopFwdSm90ILi2EN4cute5tupleIJNS5_1CILi1EEES8_S8_EEENS6_IJNS7_ILi192EEENS7_ILi128EEENS7_ILi96EEEEEELi96ENS_6half_tEfNS_4arch4Sm90ELb0ELb1ELb0ELb1ELb1ELb1ELb0ELb0ELb1ELb1ELb1ELb0EEENS1_21CollectiveEpilogueFwdINS6_IJSA_SC_SB_EEES9_SE_SG_Li384ELb1ELb1ELb1ELb0EEENS1_36VarlenDynamicPersistentTileSchedulerILi192ELi128ELi384ELi128ELb1ELb1ELb1ELb1ELb0ELb1EEEEEEEEEvNT_6ParamsE:
[----:B------:R-:W-:Y:S01]  /*0000*/  LDC R1, c[0x0][0x37c] ;  /* 0x0000df00ff017b82 */ /* 0x000fe20000000800 */
[----:B------:R-:W-:Y:S05]  /*0010*/  EXIT ;  /* 0x000000000000794d */ /* 0x000fea0003800000 */
.L_x_32:
        /* <DEDUP_REMOVED lines=14> */
.L_x_77:


//--------------------- .text._ZN7cutlass13device_kernelIN5flash11enable_sm90INS1_16FlashAttnFwdSm90INS1_25CollectiveMainloopFwdSm90ILi2EN4cute5tupleIJNS5_1CILi1EEES8_S8_EEENS6_IJNS7_ILi192EEENS7_ILi128EEENS7_ILi96EEEEEELi96ENS_6half_tEfNS_4arch4Sm90ELb1ELb0ELb0ELb0ELb1ELb0ELb0ELb0ELb1ELb1ELb1ELb0EEENS1_21CollectiveEpilogueFwdINS6_IJSA_SC_SB_EEES9_SE_SG_Li384ELb0ELb1ELb1ELb0EEENS1_19SingleTileSchedulerILb0ELb1ELb1ELi192EEEEEEEEEvNT_6ParamsE --------------------------
	.section	.text._ZN7cutlass13device_kernelIN5flash11enable_sm90INS1_16FlashAttnFwdSm90INS1_25CollectiveMainloopFwdSm90ILi2EN4cute5tupleIJNS5_1CILi1EEES8_S8_EEENS6_IJNS7_ILi192EEENS7_ILi128EEENS7_ILi96EEEEEELi96ENS_6half_tEfNS_4arch4Sm90ELb1ELb0ELb0ELb0ELb1ELb0ELb0ELb0ELb1ELb1ELb1ELb0EEENS1_21CollectiveEpilogueFwdINS6_IJSA_SC_SB_EEES9_SE_SG_Li384ELb0ELb1ELb1ELb0EEENS1_19SingleTileSchedulerILb0ELb1ELb1ELi192EEEEEEEEEvNT_6ParamsE,"ax",@progbits
	.align	128
.text._ZN7cutlass13device_kernelIN5flash11enable_sm90INS1_16FlashAttnFwdSm90INS1_25CollectiveMainloopFwdSm90ILi2EN4cute5tupleIJNS5_1CILi1EEES8_S8_EEENS6_IJNS7_ILi192EEENS7_ILi128EEENS7_ILi96EEEEEELi96ENS_6half_tEfNS_4arch4Sm90ELb1ELb0ELb0ELb0ELb1ELb0ELb0ELb0ELb1ELb1ELb1ELb0EEENS1_21CollectiveEpilogueFwdINS6_IJSA_SC_SB_EEES9_SE_SG_Li384ELb0ELb1ELb1ELb0EEENS1_19SingleTileSchedulerILb0ELb1ELb1ELi192EEEEEEEEEvNT_6ParamsE:
        .type           _ZN7cutlass13device_kernelIN5flash11enable_sm90INS1_16FlashAttnFwdSm90INS1_25CollectiveMainloopFwdSm90ILi2EN4cute5tupleIJNS5_1CILi1EEES8_S8_EEENS6_IJNS7_ILi192EEENS7_ILi128EEENS7_ILi96EEEEEELi96ENS_6half_tEfNS_4arch4Sm90ELb1ELb0ELb0ELb0ELb1ELb0ELb0ELb0ELb1ELb1ELb1ELb0EEENS1_21CollectiveEpilogueFwdINS6_IJSA_SC_SB_EEES9_SE_SG_Li384ELb0ELb1ELb1ELb0EEENS1_19SingleTileSchedulerILb0ELb1ELb1ELi192EEEEEEEEEvNT_6ParamsE,@function
        .size           _ZN7cutlass13device_kernelIN5flash11enable_sm90INS1_16FlashAttnFwdSm90INS1_25CollectiveMainloopFwdSm90ILi2EN4cute5tupleIJNS5_1CILi1EEES8_S8_EEENS6_IJNS7_ILi192EEENS7_ILi128EEENS7_ILi96EEEEEELi96ENS_6half_tEfNS_4arch4Sm90ELb1ELb0ELb0ELb0ELb1ELb0ELb0ELb0ELb1ELb1ELb1ELb0EEENS1_21CollectiveEpilogueFwdINS6_IJSA_SC_SB_EEES9_SE_SG_Li384ELb0ELb1ELb1ELb0EEENS1_19SingleTileSchedulerILb0ELb1ELb1ELi192EEEEEEEEEvNT_6ParamsE,(.L_x_78 - _ZN7cutlass13device_kernelIN5flash11enable_sm90INS1_16FlashAttnFwdSm90INS1_25CollectiveMainloopFwdSm90ILi2EN4cute5tupleIJNS5_1CILi1EEES8_S8_EEENS6_IJNS7_ILi192EEENS7_ILi128EEENS7_ILi96EEEEEELi96ENS_6half_tEfNS_4arch4Sm90ELb1ELb0ELb0ELb0ELb1ELb0ELb0ELb0ELb1ELb1ELb1ELb0EEENS1_21CollectiveEpilogueFwdINS6_IJSA_SC_SB_EEES9_SE_SG_Li384ELb0ELb1ELb1ELb0EEENS1_19SingleTileSchedulerILb0ELb1ELb1ELi192EEEEEEEEEvNT_6ParamsE)
        .other          _ZN7cutlass13device_kernelIN5flash11enable_sm90INS1_16FlashAttnFwdSm90INS1_25CollectiveMainloopFwdSm90ILi2EN4cute5tupleIJNS5_1CILi1EEES8_S8_EEENS6_IJNS7_ILi192EEENS7_ILi128EEENS7_ILi96EEEEEELi96ENS_6half_tEfNS_4arch4Sm90ELb1ELb0ELb0ELb0ELb1ELb0ELb0ELb0ELb1ELb1ELb1ELb0EEENS1_21CollectiveEpilogueFwdINS6_IJSA_SC_SB_EEES9_SE_SG_Li384ELb0ELb1ELb1ELb0EEENS1_19SingleTileSchedulerILb0ELb1ELb1ELi192EEEEEEEEEvNT_6ParamsE,@"STO_CUDA_ENTRY STV_DEFAULT"
_ZN7cutlass13device_kernelIN5flash11enable_sm90INS1_16FlashAttnFwdSm90INS1_25CollectiveMainloopFwdSm90ILi2EN4cute5tupleIJNS5_1CILi1EEES8_S8_EEENS6_IJNS7_ILi192EEENS7_ILi128EEENS7_ILi96EEEEEELi96ENS_6half_tEfNS_4arch4Sm90ELb1ELb0ELb0ELb0ELb1ELb0ELb0ELb0ELb1ELb1ELb1ELb0EEENS1_21CollectiveEpilogueFwdINS6_IJSA_SC_SB_EEES9_SE_SG_Li384ELb0ELb1ELb1ELb0EEENS1_19SingleTileSchedulerILb0ELb1ELb1ELi192EEEEEEEEEvNT_6ParamsE:
[----:B------:R-:W-:Y:S01]  /*0000*/  LDC R1, c[0x0][0x37c] ;  /* 0x0000df00ff017b82 */ /* 0x000fe20000000800 */
[----:B------:R-:W-:Y:S05]  /*0010*/  EXIT ;  /* 0x000000000000794d */ /* 0x000fea0003800000 */
.L_x_33:
        /* <DEDUP_REMOVED lines=14> */
.L_x_78:


//--------------------- .text._ZN7cutlass13device_kernelIN5flash11enable_sm90INS1_16FlashAttnFwdSm90INS1_25CollectiveMainloopFwdSm90ILi2EN4cute5tupleIJNS5_1CILi1EEES8_S8_EEENS6_IJNS7_ILi192EEENS7_ILi128EEENS7_ILi96EEEEEELi96ENS_6half_tEfNS_4arch4Sm90ELb1ELb0ELb0ELb1ELb1ELb0ELb0ELb0ELb1ELb1ELb1ELb0EEENS1_21CollectiveEpilogueFwdINS6_IJSA_SC_SB_EEES9_SE_SG_Li384ELb1ELb1ELb1ELb0EEENS1_36VarlenDynamicPersistentTileSchedulerILi192ELi128ELi384ELi128ELb1ELb1ELb1ELb1ELb1ELb1EEEEEEEEEvNT_6ParamsE --------------------------
	.section	.text._ZN7cutlass13device_kernelIN5flash11enable_sm90INS1_16FlashAttnFwdSm90INS1_25CollectiveMainloopFwdSm90ILi2EN4cute5tupleIJNS5_1CILi1EEES8_S8_EEENS6_IJNS7_ILi192EEENS7_ILi128EEENS7_ILi96EEEEEELi96ENS_6half_tEfNS_4arch4Sm90ELb1ELb0ELb0ELb1ELb1ELb0ELb0ELb0ELb1ELb1ELb1ELb0EEENS1_21CollectiveEpilogueFwdINS6_IJSA_SC_SB_EEES9_SE_SG_Li384ELb1ELb1ELb1ELb0EEENS1_36VarlenDynamicPersistentTileSchedulerILi192ELi128ELi384ELi128ELb1ELb1ELb1ELb1ELb1ELb1EEEEEEEEEvNT_6ParamsE,"ax",@progbits
	.align	128
.text._ZN7cutlass13device_kernelIN5flash11enable_sm90INS1_16FlashAttnFwdSm90INS1_25CollectiveMainloopFwdSm90ILi2EN4cute5tupleIJNS5_1CILi1EEES8_S8_EEENS6_IJNS7_ILi192EEENS7_ILi128EEENS7_ILi96EEEEEELi96ENS_6half_tEfNS_4arch4Sm90ELb1ELb0ELb0ELb1ELb1ELb0ELb0ELb0ELb1ELb1ELb1ELb0EEENS1_21CollectiveEpilogueFwdINS6_IJSA_SC_SB_EEES9_SE_SG_Li384ELb1ELb1ELb1ELb0EEENS1_36VarlenDynamicPersistentTileSchedulerILi192ELi128ELi384ELi128ELb1ELb1ELb1ELb1ELb1ELb1EEEEEEEEEvNT_6ParamsE:
        .type           _ZN7cutlass13device_kernelIN5flash11enable_sm90INS1_16FlashAttnFwdSm90INS1_25CollectiveMainloopFwdSm90ILi2EN4cute5tupleIJNS5_1CILi1EEES8_S8_EEENS6_IJNS7_ILi192EEENS7_ILi128EEENS7_ILi96EEEEEELi96ENS_6half_tEfNS_4arch4Sm90ELb1ELb0ELb0ELb1ELb1ELb0ELb0ELb0ELb1ELb1ELb1ELb0EEENS1_21CollectiveEpilogueFwdINS6_IJSA_SC_SB_EEES9_SE_SG_Li384ELb1ELb1ELb1ELb0EEENS1_36VarlenDynamicPersistentTileSchedulerILi192ELi128ELi384ELi128ELb1ELb1ELb1ELb1ELb1ELb1EEEEEEEEEvNT_6ParamsE,@function
        .size           _ZN7cutlass13device_kernelIN5flash11enable_sm90INS1_16FlashAttnFwdSm90INS1_25CollectiveMainloopFwdSm90ILi2EN4cute5tupleIJNS5_1CILi1EEES8_S8_EEENS6_IJNS7_ILi192EEENS7_ILi128EEENS7_ILi96EEEEEELi96ENS_6half_tEfNS_4arch4Sm90ELb1ELb0ELb0ELb1ELb1ELb0ELb0ELb0ELb1ELb1ELb1ELb0EEENS1_21CollectiveEpilogueFwdINS6_IJSA_SC_SB_EEES9_SE_SG_Li384ELb1ELb1ELb1ELb0EEENS1_36VarlenDynamicPersistentTileSchedulerILi192ELi128ELi384ELi128ELb1ELb1ELb1ELb1ELb1ELb1EEEEEEEEEvNT_6ParamsE,(.L_x_79 - _ZN7cutlass13device_kernelIN5flash11enable_sm90INS1_16FlashAttnFwdSm90INS1_25CollectiveMainloopFwdSm90ILi2EN4cute5tupleIJNS5_1CILi1EEES8_S8_EEENS6_IJNS7_ILi192EEENS7_ILi128EEENS7_ILi96EEEEEELi96ENS_6half_tEfNS_4arch4Sm90ELb1ELb0ELb0ELb1ELb1ELb0ELb0ELb0ELb1ELb1ELb1ELb0EEENS1_21CollectiveEpilogueFwdINS6_IJSA_SC_SB_EEES9_SE_SG_Li384ELb1ELb1ELb1ELb0EEENS1_36VarlenDynamicPersistentTileSchedulerILi192ELi128ELi384ELi128ELb1ELb1ELb1ELb1ELb1ELb1EEEEEEEEEvNT_6ParamsE)
        .other          _ZN7cutlass13device_kernelIN5flash11enable_sm90INS1_16FlashAttnFwdSm90INS1_25CollectiveMainloopFwdSm90ILi2EN4cute5tupleIJNS5_1CILi1EEES8_S8_EEENS6_IJNS7_ILi192EEENS7_ILi128EEENS7_ILi96EEEEEELi96ENS_6half_tEfNS_4arch4Sm90ELb1ELb0ELb0ELb1ELb1ELb0ELb0ELb0ELb1ELb1ELb1ELb0EEENS1_21CollectiveEpilogueFwdINS6_IJSA_SC_SB_EEES9_SE_SG_Li384ELb1ELb1ELb1ELb0EEENS1_36VarlenDynamicPersistentTileSchedulerILi192ELi128ELi384ELi128ELb1ELb1ELb1ELb1ELb1ELb1EEEEEEEEEvNT_6ParamsE,@"STO_CUDA_ENTRY STV_DEFAULT"
_ZN7cutlass13device_kernelIN5flash11enable_sm90INS1_16FlashAttnFwdSm90INS1_25CollectiveMainloopFwdSm90ILi2EN4cute5tupleIJNS5_1CILi1EEES8_S8_EEENS6_IJNS7_ILi192EEENS7_ILi128EEENS7_ILi96EEEEEELi96ENS_6half_tEfNS_4arch4Sm90ELb1ELb0ELb0ELb1ELb1ELb0ELb0ELb0ELb1ELb1ELb1ELb0EEENS1_21CollectiveEpilogueFwdINS6_IJSA_SC_SB_EEES9_SE_SG_Li384ELb1ELb1ELb1ELb0EEENS1_36VarlenDynamicPersistentTileSchedulerILi192ELi128ELi384ELi128ELb1ELb1ELb1ELb1ELb1ELb1EEEEEEEEEvNT_6ParamsE:
[----:B------:R-:W-:Y:S01]  /*0000*/  LDC R1, c[0x0][0x37c] ;  /* 0x0000df00ff017b82 */ /* 0x000fe20000000800 */
[----:B------:R-:W-:Y:S05]  /*0010*/  EXIT ;  /* 0x000000000000794d */ /* 0x000fea0003800000 */
.L_x_34:
        /* <DEDUP_REMOVED lines=14> */
.L_x_79:


//--------------------- .text._ZN7cutlass13device_kernelIN5flash11enable_sm90INS1_16FlashAttnFwdSm90INS1_25CollectiveMainloopFwdSm90ILi2EN4cute5tupleIJNS5_1CILi1EEES8_S8_EEENS6_IJNS7_ILi192EEENS7_ILi128EEENS7_ILi96EEEEEELi96ENS_6half_tEfNS_4arch4Sm90ELb1ELb0ELb0ELb1ELb1ELb1ELb0ELb0ELb1ELb1ELb1ELb0EEENS1_21CollectiveEpilogueFwdINS6_IJSA_SC_SB_EEES9_SE_SG_Li384ELb1ELb1ELb1ELb0EEENS1_36VarlenDynamicPersistentTileSchedulerILi192ELi128ELi384ELi128ELb1ELb1ELb1ELb1ELb1ELb1EEEEEEEEEvNT_6ParamsE --------------------------
	.section	.text._ZN7cutlass13device_kernelIN5flash11enable_sm90INS1_16FlashAttnFwdSm90INS1_25CollectiveMainloopFwdSm90ILi2EN4cute5tupleIJNS5_1CILi1EEES8_S8_EEENS6_IJNS7_ILi192EEENS7_ILi128EEENS7_ILi96EEEEEELi96ENS_6half_tEfNS_4arch4Sm90ELb1ELb0ELb0ELb1ELb1ELb1ELb0ELb0ELb1ELb1ELb1ELb0EEENS1_21CollectiveEpilogueFwdINS6_IJSA_SC_SB_EEES9_SE_SG_Li384ELb1ELb1ELb1ELb0EEENS1_36VarlenDynamicPersistentTileSchedulerILi192ELi128ELi384ELi128ELb1ELb1ELb1ELb1ELb1ELb1EEEEEEEEEvNT_6ParamsE,"ax",@progbits
	.align	128
.text._ZN7cutlass13device_kernelIN5flash11enable_sm90INS1_16FlashAttnFwdSm90INS1_25CollectiveMainloopFwdSm90ILi2EN4cute5tupleIJNS5_1CILi1EEES8_S8_EEENS6_IJNS7_ILi192EEENS7_ILi128EEENS7_ILi96EEEEEELi96ENS_6half_tEfNS_4arch4Sm90ELb1ELb0ELb0ELb1ELb1ELb1ELb0ELb0ELb1ELb1ELb1ELb0EEENS1_21CollectiveEpilogueFwdINS6_IJSA_SC_SB_EEES9_SE_SG_Li384ELb1ELb1ELb1ELb0EEENS1_36VarlenDynamicPersistentTileSchedulerILi192ELi128ELi384ELi128ELb1ELb1ELb1ELb1ELb1ELb1EEEEEEEEEvNT_6ParamsE:
        .type           _ZN7cutlass13device_kernelIN5flash11enable_sm90INS1_16FlashAttnFwdSm90INS1_25CollectiveMainloopFwdSm90ILi2EN4cute5tupleIJNS5_1CILi1EEES8_S8_EEENS6_IJNS7_ILi192EEENS7_ILi128EEENS7_ILi96EEEEEELi96ENS_6half_tEfNS_4arch4Sm90ELb1ELb0ELb0ELb1ELb1ELb1ELb0ELb0ELb1ELb1ELb1ELb0EEENS1_21CollectiveEpilogueFwdINS6_IJSA_SC_SB_EEES9_SE_SG_Li384ELb1ELb1ELb1ELb0EEENS1_36VarlenDynamicPersistentTileSchedulerILi192ELi128ELi384ELi128ELb1ELb1ELb1ELb1ELb1ELb1EEEEEEEEEvNT_6ParamsE,@function
        .size           _ZN7cutlass13device_kernelIN5flash11enable_sm90INS1_16FlashAttnFwdSm90INS1_25CollectiveMainloopFwdSm90ILi2EN4cute5tupleIJNS5_1CILi1EEES8_S8_EEENS6_IJNS7_ILi192EEENS7_ILi128EEENS7_ILi96EEEEEELi96ENS_6half_tEfNS_4arch4Sm90ELb1ELb0ELb0ELb1ELb1ELb1ELb0ELb0ELb1ELb1ELb1ELb0EEENS1_21CollectiveEpilogueFwdINS6_IJSA_SC_SB_EEES9_SE_SG_Li384ELb1ELb1ELb1ELb0EEENS1_36VarlenDynamicPersistentTileSchedulerILi192ELi128ELi384ELi128ELb1ELb1ELb1ELb1ELb1ELb1EEEEEEEEEvNT_6ParamsE,(.L_x_80 - _ZN7cutlass13device_kernelIN5flash11enable_sm90INS1_16FlashAttnFwdSm90INS1_25CollectiveMainloopFwdSm90ILi2EN4cute5tupleIJNS5_1CILi1EEES8_S8_EEENS6_IJNS7_ILi192EEENS7_ILi128EEENS7_ILi96EEEEEELi96ENS_6half_tEfNS_4arch4Sm90ELb1ELb0ELb0ELb1ELb1ELb1ELb0ELb0ELb1ELb1ELb1ELb0EEENS1_21CollectiveEpilogueFwdINS6_IJSA_SC_SB_EEES9_SE_SG_Li384ELb1ELb1ELb1ELb0EEENS1_36VarlenDynamicPersistentTileSchedulerILi192ELi128ELi384ELi128ELb1ELb1ELb1ELb1ELb1ELb1EEEEEEEEEvNT_6ParamsE)
        .other          _ZN7cutlass13device_kernelIN5flash11enable_sm90INS1_16FlashAttnFwdSm90INS1_25CollectiveMainloopFwdSm90ILi2EN4cute5tupleIJNS5_1CILi1EEES8_S8_EEENS6_IJNS7_ILi192EEENS7_ILi128EEENS7_ILi96EEEEEELi96ENS_6half_tEfNS_4arch4Sm90ELb1ELb0ELb0ELb1ELb1ELb1ELb0ELb0ELb1ELb1ELb1ELb0EEENS1_21CollectiveEpilogueFwdINS6_IJSA_SC_SB_EEES9_SE_SG_Li384ELb1ELb1ELb1ELb0EEENS1_36VarlenDynamicPersistentTileSchedulerILi192ELi128ELi384ELi128ELb1ELb1ELb1ELb1ELb1ELb1EEEEEEEEEvNT_6ParamsE,@"STO_CUDA_ENTRY STV_DEFAULT"
_ZN7cutlass13device_kernelIN5flash11enable_sm90INS1_16FlashAttnFwdSm90INS1_25CollectiveMainloopFwdSm90ILi2EN4cute5tupleIJNS5_1CILi1EEES8_S8_EEENS6_IJNS7_ILi192EEENS7_ILi128EEENS7_ILi96EEEEEELi96ENS_6half_tEfNS_4arch4Sm90ELb1ELb0ELb0ELb1ELb1ELb1ELb0ELb0ELb1ELb1ELb1ELb0EEENS1_21CollectiveEpilogueFwdINS6_IJSA_SC_SB_EEES9_SE_SG_Li384ELb1ELb1ELb1ELb0EEENS1_36VarlenDynamicPersistentTileSchedulerILi192ELi128ELi384ELi128ELb1ELb1ELb1ELb1ELb1ELb1EEEEEEEEEvNT_6ParamsE:
[----:B------:R-:W-:Y:S01]  /*0000*/  LDC R1, c[0x0][0x37c] ;  /* 0x0000df00ff017b82 */ /* 0x000fe20000000800 */
[----:B------:R-:W-:Y:S05]  /*0010*/  EXIT ;  /* 0x000000000000794d */ /* 0x000fea0003800000 */
.L_x_35:
        /* <DEDUP_REMOVED lines=14> */
.L_x_80:


//--------------------- .text._ZN7cutlass13device_kernelIN5flash11enable_sm90INS1_16FlashAttnFwdSm90INS1_25CollectiveMainloopFwdSm90ILi2EN4cute5tupleIJNS5_1CILi1EEES8_S8_EEENS6_IJNS7_ILi192EEENS7_ILi128EEENS7_ILi64EEEEEELi64ENS_6half_tEfNS_4arch4Sm90ELb0ELb0ELb0ELb0ELb1ELb0ELb0ELb1ELb1ELb1ELb1ELb0EEENS1_21CollectiveEpilogueFwdINS6_IJSA_SC_SB_EEES9_SE_SG_Li384ELb0ELb1ELb1ELb0EEENS1_19SingleTileSchedulerILb0ELb1ELb1ELi192EEEEEEEEEvNT_6ParamsE --------------------------
	.section	.text._ZN7cutlass13device_kernelIN5flash11enable_sm90INS1_16FlashAttnFwdSm90INS1_25CollectiveMainloopFwdSm90ILi2EN4cute5tupleIJNS5_1CILi1EEES8_S8_EEENS6_IJNS7_ILi192EEENS7_ILi128EEENS7_ILi64EEEEEELi64ENS_6half_tEfNS_4arch4Sm90ELb0ELb0ELb0ELb0ELb1ELb0ELb0ELb1ELb1ELb1ELb1ELb0EEENS1_21CollectiveEpilogueFwdINS6_IJSA_SC_SB_EEES9_SE_SG_Li384ELb0ELb1ELb1ELb0EEENS1_19SingleTileSchedulerILb0ELb1ELb1ELi192EEEEEEEEEvNT_6ParamsE,"ax",@progbits
	.align	128
.text._ZN7cutlass13device_kernelIN5flash11enable_sm90INS1_16FlashAttnFwdSm90INS1_25CollectiveMainloopFwdSm90ILi2EN4cute5tupleIJNS5_1CILi1EEES8_S8_EEENS6_IJNS7_ILi192EEENS7_ILi128EEENS7_ILi64EEEEEELi64ENS_6half_tEfNS_4arch4Sm90ELb0ELb0ELb0ELb0ELb1ELb0ELb0ELb1ELb1ELb1ELb1ELb0EEENS1_21CollectiveEpilogueFwdINS6_IJSA_SC_SB_EEES9_SE_SG_Li384ELb0ELb1ELb1ELb0EEENS1_19SingleTileSchedulerILb0ELb1ELb1ELi192EEEEEEEEEvNT_6ParamsE:
        .type           _ZN7cutlass13device_kernelIN5flash11enable_sm90INS1_16FlashAttnFwdSm90INS1_25CollectiveMainloopFwdSm90ILi2EN4cute5tupleIJNS5_1CILi1EEES8_S8_EEENS6_IJNS7_ILi192EEENS7_ILi128EEENS7_ILi64EEEEEELi64ENS_6half_tEfNS_4arch4Sm90ELb0ELb0ELb0ELb0ELb1ELb0ELb0ELb1ELb1ELb1ELb1ELb0EEENS1_21CollectiveEpilogueFwdINS6_IJSA_SC_SB_EEES9_SE_SG_Li384ELb0ELb1ELb1ELb0EEENS1_19SingleTileSchedulerILb0ELb1ELb1ELi192EEEEEEEEEvNT_6ParamsE,@function
        .size           _ZN7cutlass13device_kernelIN5flash11enable_sm90INS1_16FlashAttnFwdSm90INS1_25CollectiveMainloopFwdSm90ILi2EN4cute5tupleIJNS5_1CILi1EEES8_S8_EEENS6_IJNS7_ILi192EEENS7_ILi128EEENS7_ILi64EEEEEELi64ENS_6half_tEfNS_4arch4Sm90ELb0ELb0ELb0ELb0ELb1ELb0ELb0ELb1ELb1ELb1ELb1ELb0EEENS1_21CollectiveEpilogueFwdINS6_IJSA_SC_SB_EEES9_SE_SG_Li384ELb0ELb1ELb1ELb0EEENS1_19SingleTileSchedulerILb0ELb1ELb1ELi192EEEEEEEEEvNT_6ParamsE,(.L_x_81 - _ZN7cutlass13device_kernelIN5flash11enable_sm90INS1_16FlashAttnFwdSm90INS1_25CollectiveMainloopFwdSm90ILi2EN4cute5tupleIJNS5_1CILi1EEES8_S8_EEENS6_IJNS7_ILi192EEENS7_ILi128EEENS7_ILi64EEEEEELi64ENS_6half_tEfNS_4arch4Sm90ELb0ELb0ELb0ELb0ELb1ELb0ELb0ELb1ELb1ELb1ELb1ELb0EEENS1_21CollectiveEpilogueFwdINS6_IJSA_SC_SB_EEES9_SE_SG_Li384ELb0ELb1ELb1ELb0EEENS1_19SingleTileSchedulerILb0ELb1ELb1ELi192EEEEEEEEEvNT_6ParamsE)
        .other          _ZN7cutlass13device_kernelIN5flash11enable_sm90INS1_16FlashAttnFwdSm90INS1_25CollectiveMainloopFwdSm90ILi2EN4cute5tupleIJNS5_1CILi1EEES8_S8_EEENS6_IJNS7_ILi192EEENS7_ILi128EEENS7_ILi64EEEEEELi64ENS_6half_tEfNS_4arch4Sm90ELb0ELb0ELb0ELb0ELb1ELb0ELb0ELb1ELb1ELb1ELb1ELb0EEENS1_21CollectiveEpilogueFwdINS6_IJSA_SC_SB_EEES9_SE_SG_Li384ELb0ELb1ELb1ELb0EEENS1_19SingleTileSchedulerILb0ELb1ELb1ELi192EEEEEEEEEvNT_6ParamsE,@"STO_CUDA_ENTRY STV_DEFAULT"
_ZN7cutlass13device_kernelIN5flash11enable_sm90INS1_16FlashAttnFwdSm90INS1_25CollectiveMainloopFwdSm90ILi2EN4cute5tupleIJNS5_1CILi1EEES8_S8_EEENS6_IJNS7_ILi192EEENS7_ILi128EEENS7_ILi64EEEEEELi64ENS_6half_tEfNS_4arch4Sm90ELb0ELb0ELb0ELb0ELb1ELb0ELb0ELb1ELb1ELb1ELb1ELb0EEENS1_21CollectiveEpilogueFwdINS6_IJSA_SC_SB_EEES9_SE_SG_Li384ELb0ELb1ELb1ELb0EEENS1_19SingleTileSchedulerILb0ELb1ELb1ELi192EEEEEEEEEvNT_6ParamsE:
[----:B------:R-:W-:Y:S01]  /*0000*/  LDC R1, c[0x0][0x37c] ;  /* 0x0000df00ff017b82 */ /* 0x000fe20000000800 */
[----:B------:R-:W-:Y:S05]  /*0010*/  EXIT ;  /* 0x000000000000794d */ /* 0x000fea0003800000 */
.L_x_36:
        /* <DEDUP_REMOVED lines=14> */
.L_x_81:


//--------------------- .text._ZN7cutlass13device_kernelIN5flash11enable_sm90INS1_16FlashAttnFwdSm90INS1_25CollectiveMainloopFwdSm90ILi2EN4cute5tupleIJNS5_1CILi1EEES8_S8_EEENS6_IJNS7_ILi192EEENS7_ILi128EEENS7_ILi64EEEEEELi64ENS_6half_tEfNS_4arch4Sm90ELb0ELb0ELb0ELb1ELb1ELb0ELb0ELb1ELb1ELb1ELb1ELb0EEENS1_21CollectiveEpilogueFwdINS6_IJSA_SC_SB_EEES9_SE_SG_Li384ELb1ELb1ELb1ELb0EEENS1_36VarlenDynamicPersistentTileSchedulerILi192ELi128ELi384ELi128ELb1ELb1ELb1ELb0ELb1ELb1EEEEEEEEEvNT_6ParamsE --------------------------
	.section	.text._ZN7cutlass13device_kernelIN5flash11enable_sm90INS1_16FlashAttnFwdSm90INS1_25CollectiveMainloopFwdSm90ILi2EN4cute5tupleIJNS5_1CILi1EEES8_S8_EEENS6_IJNS7_ILi192EEENS7_ILi128EEENS7_ILi64EEEEEELi64ENS_6half_tEfNS_4arch4Sm90ELb0ELb0ELb0ELb1ELb1ELb0ELb0ELb1ELb1ELb1ELb1ELb0EEENS1_21CollectiveEpilogueFwdINS6_IJSA_SC_SB_EEES9_SE_SG_Li384ELb1ELb1ELb1ELb0EEENS1_36VarlenDynamicPersistentTileSchedulerILi192ELi128ELi384ELi128ELb1ELb1ELb1ELb0ELb1ELb1EEEEEEEEEvNT_6ParamsE,"ax",@progbits
	.align	128
.text._ZN7cutlass13device_kernelIN5flash11enable_sm90INS1_16FlashAttnFwdSm90INS1_25CollectiveMainloopFwdSm90ILi2EN4cute5tupleIJNS5_1CILi1EEES8_S8_EEENS6_IJNS7_ILi192EEENS7_ILi128EEENS7_ILi64EEEEEELi64ENS_6half_tEfNS_4arch4Sm90ELb0ELb0ELb0ELb1ELb1ELb0ELb0ELb1ELb1ELb1ELb1ELb0EEENS1_21CollectiveEpilogueFwdINS6_IJSA_SC_SB_EEES9_SE_SG_Li384ELb1ELb1ELb1ELb0EEENS1_36VarlenDynamicPersistentTileSchedulerILi192ELi128ELi384ELi128ELb1ELb1ELb1ELb0ELb1ELb1EEEEEEEEEvNT_6ParamsE:
        .type           _ZN7cutlass13device_kernelIN5flash11enable_sm90INS1_16FlashAttnFwdSm90INS1_25CollectiveMainloopFwdSm90ILi2EN4cute5tupleIJNS5_1CILi1EEES8_S8_EEENS6_IJNS7_ILi192EEENS7_ILi128EEENS7_ILi64EEEEEELi64ENS_6half_tEfNS_4arch4Sm90ELb0ELb0ELb0ELb1ELb1ELb0ELb0ELb1ELb1ELb1ELb1ELb0EEENS1_21CollectiveEpilogueFwdINS6_IJSA_SC_SB_EEES9_SE_SG_Li384ELb1ELb1ELb1ELb0EEENS1_36VarlenDynamicPersistentTileSchedulerILi192ELi128ELi384ELi128ELb1ELb1ELb1ELb0ELb1ELb1EEEEEEEEEvNT_6ParamsE,@function
        .size           _ZN7cutlass13device_kernelIN5flash11enable_sm90INS1_16FlashAttnFwdSm90INS1_25CollectiveMainloopFwdSm90ILi2EN4cute5tupleIJNS5_1CILi1EEES8_S8_EEENS6_IJNS7_ILi192EEENS7_ILi128EEENS7_ILi64EEEEEELi64ENS_6half_tEfNS_4arch4Sm90ELb0ELb0ELb0ELb1ELb1ELb0ELb0ELb1ELb1ELb1ELb1ELb0EEENS1_21CollectiveEpilogueFwdINS6_IJSA_SC_SB_EEES9_SE_SG_Li384ELb1ELb1ELb1ELb0EEENS1_36VarlenDynamicPersistentTileSchedulerILi192ELi128ELi384ELi128ELb1ELb1ELb1ELb0ELb1ELb1EEEEEEEEEvNT_6ParamsE,(.L_x_82 - _ZN7cutlass13device_kernelIN5flash11enable_sm90INS1_16FlashAttnFwdSm90INS1_25CollectiveMainloopFwdSm90ILi2EN4cute5tupleIJNS5_1CILi1EEES8_S8_EEENS6_IJNS7_ILi192EEENS7_ILi128EEENS7_ILi64EEEEEELi64ENS_6half_tEfNS_4arch4Sm90ELb0ELb0ELb0ELb1ELb1ELb0ELb0ELb1ELb1ELb1ELb1ELb0EEENS1_21CollectiveEpilogueFwdINS6_IJSA_SC_SB_EEES9_SE_SG_Li384ELb1ELb1ELb1ELb0EEENS1_36VarlenDynamicPersistentTileSchedulerILi192ELi128ELi384ELi128ELb1ELb1ELb1ELb0ELb1ELb1EEEEEEEEEvNT_6ParamsE)
        .other          _ZN7cutlass13device_kernelIN5flash11enable_sm90INS1_16FlashAttnFwdSm90INS1_25CollectiveMainloopFwdSm90ILi2EN4cute5tupleIJNS5_1CILi1EEES8_S8_EEENS6_IJNS7_ILi192EEENS7_ILi128EEENS7_ILi64EEEEEELi64ENS_6half_tEfNS_4arch4Sm90ELb0ELb0ELb0ELb1ELb1ELb0ELb0ELb1ELb1ELb1ELb1ELb0EEENS1_21CollectiveEpilogueFwdINS6_IJSA_SC_SB_EEES9_SE_SG_Li384ELb1ELb1ELb1ELb0EEENS1_36VarlenDynamicPersistentTileSchedulerILi192ELi128ELi384ELi128ELb1ELb1ELb1ELb0ELb1ELb1EEEEEEEEEvNT_6ParamsE,@"STO_CUDA_ENTRY STV_DEFAULT"
_ZN7cutlass13device_kernelIN5flash11enable_sm90INS1_16FlashAttnFwdSm90INS1_25CollectiveMainloopFwdSm90ILi2EN4cute5tupleIJNS5_1CILi1EEES8_S8_EEENS6_IJNS7_ILi192EEENS7_ILi128EEENS7_ILi64EEEEEELi64ENS_6half_tEfNS_4arch4Sm90ELb0ELb0ELb0ELb1ELb1ELb0ELb0ELb1ELb1ELb1ELb1ELb0EEENS1_21CollectiveEpilogueFwdINS6_IJSA_SC_SB_EEES9_SE_SG_Li384ELb1ELb1ELb1ELb0EEENS1_36VarlenDynamicPersistentTileSchedulerILi192ELi128ELi384ELi128ELb1ELb1ELb1ELb0ELb1ELb1EEEEEEEEEvNT_6ParamsE:
[----:B------:R-:W-:Y:S01]  /*0000*/  LDC R1, c[0x0][0x37c] ;  /* 0x0000df00ff017b82 */ /* 0x000fe20000000800 */
[----:B------:R-:W-:Y:S05]  /*0010*/  EXIT ;  /* 0x000000000000794d */ /* 0x000fea0003800000 */
.L_x_37:
        /* <DEDUP_REMOVED lines=14> */
.L_x_82:


//--------------------- .text._ZN7cutlass13device_kernelIN5flash11enable_sm90INS1_16FlashAttnFwdSm90INS1_25CollectiveMainloopFwdSm90ILi2EN4cute5tupleIJNS5_1CILi1EEES8_S8_EEENS6_IJNS7_ILi192EEENS7_ILi128EEENS7_ILi64EEEEEELi64ENS_6half_tEfNS_4arch4Sm90ELb0ELb0ELb0ELb1ELb1ELb1ELb0ELb1ELb1ELb1ELb1ELb0EEENS1_21CollectiveEpilogueFwdINS6_IJSA_SC_SB_EEES9_SE_SG_Li384ELb1ELb1ELb1ELb0EEENS1_36VarlenDynamicPersistentTileSchedulerILi192ELi128ELi384ELi128ELb1ELb1ELb1ELb0ELb1ELb1EEEEEEEEEvNT_6ParamsE --------------------------
	.section	.text._ZN7cutlass13device_kernelIN5flash11enable_sm90INS1_16FlashAttnFwdSm90INS1_25CollectiveMainloopFwdSm90ILi2EN4cute5tupleIJNS5_1CILi1EEES8_S8_EEENS6_IJNS7_ILi192EEENS7_ILi128EEENS7_ILi64EEEEEELi64ENS_6half_tEfNS_4arch4Sm90ELb0ELb0ELb0ELb1ELb1ELb1ELb0ELb1ELb1ELb1ELb1ELb0EEENS1_21CollectiveEpilogueFwdINS6_IJSA_SC_SB_EEES9_SE_SG_Li384ELb1ELb1ELb1ELb0EEENS1_36VarlenDynamicPersistentTileSchedulerILi192ELi128ELi384ELi128ELb1ELb1ELb1ELb0ELb1ELb1EEEEEEEEEvNT_6ParamsE,"ax",@progbits
	.align	128
.text._ZN7cutlass13device_kernelIN5flash11enable_sm90INS1_16FlashAttnFwdSm90INS1_25CollectiveMainloopFwdSm90ILi2EN4cute5tupleIJNS5_1CILi1EEES8_S8_EEENS6_IJNS7_ILi192EEENS7_ILi128EEENS7_ILi64EEEEEELi64ENS_6half_tEfNS_4arch4Sm90ELb0ELb0ELb0ELb1ELb1ELb1ELb0ELb1ELb1ELb1ELb1ELb0EEENS1_21CollectiveEpilogueFwdINS6_IJSA_SC_SB_EEES9_SE_SG_Li384ELb1ELb1ELb1ELb0EEENS1_36VarlenDynamicPersistentTileSchedulerILi192ELi128ELi384ELi128ELb1ELb1ELb1ELb0ELb1ELb1EEEEEEEEEvNT_6ParamsE:
        .type           _ZN7cutlass13device_kernelIN5flash11enable_sm90INS1_16FlashAttnFwdSm90INS1_25CollectiveMainloopFwdSm90ILi2EN4cute5tupleIJNS5_1CILi1EEES8_S8_EEENS6_IJNS7_ILi192EEENS7_ILi128EEENS7_ILi64EEEEEELi64ENS_6half_tEfNS_4arch4Sm90ELb0ELb0ELb0ELb1ELb1ELb1ELb0ELb1ELb1ELb1ELb1ELb0EEENS1_21CollectiveEpilogueFwdINS6_IJSA_SC_SB_EEES9_SE_SG_Li384ELb1ELb1ELb1ELb0EEENS1_36VarlenDynamicPersistentTileSchedulerILi192ELi128ELi384ELi128ELb1ELb1ELb1ELb0ELb1ELb1EEEEEEEEEvNT_6ParamsE,@function
        .size           _ZN7cutlass13device_kernelIN5flash11enable_sm90INS1_16FlashAttnFwdSm90INS1_25CollectiveMainloopFwdSm90ILi2EN4cute5tupleIJNS5_1CILi1EEES8_S8_EEENS6_IJNS7_ILi192EEENS7_ILi128EEENS7_ILi64EEEEEELi64ENS_6half_tEfNS_4arch4Sm90ELb0ELb0ELb0ELb1ELb1ELb1ELb0ELb1ELb1ELb1ELb1ELb0EEENS1_21CollectiveEpilogueFwdINS6_IJSA_SC_SB_EEES9_SE_SG_Li384ELb1ELb1ELb1ELb0EEENS1_36VarlenDynamicPersistentTileSchedulerILi192ELi128ELi384ELi128ELb1ELb1ELb1ELb0ELb1ELb1EEEEEEEEEvNT_6ParamsE,(.L_x_83 - _ZN7cutlass13device_kernelIN5flash11enable_sm90INS1_16FlashAttnFwdSm90INS1_25CollectiveMainloopFwdSm90ILi2EN4cute5tupleIJNS5_1CILi1EEES8_S8_EEENS6_IJNS7_ILi192EEENS7_ILi128EEENS7_ILi64EEEEEELi64ENS_6half_tEfNS_4arch4Sm90ELb0ELb0ELb0ELb1ELb1ELb1ELb0ELb1ELb1ELb1ELb1ELb0EEENS1_21CollectiveEpilogueFwdINS6_IJSA_SC_SB_EEES9_SE_SG_Li384ELb1ELb1ELb1ELb0EEENS1_36VarlenDynamicPersistentTileSchedulerILi192ELi128ELi384ELi128ELb1ELb1ELb1ELb0ELb1ELb1EEEEEEEEEvNT_6ParamsE)
        .other          _ZN7cutlass13device_kernelIN5flash11enable_sm90INS1_16FlashAttnFwdSm90INS1_25CollectiveMainloopFwdSm90ILi2EN4cute5tupleIJNS5_1CILi1EEES8_S8_EEENS6_IJNS7_ILi192EEENS7_ILi128EEENS7_ILi64EEEEEELi64ENS_6half_tEfNS_4arch4Sm90ELb0ELb0ELb0ELb1ELb1ELb1ELb0ELb1ELb1ELb1ELb1ELb0EEENS1_21CollectiveEpilogueFwdINS6_IJSA_SC_SB_EEES9_SE_SG_Li384ELb1ELb1ELb1ELb0EEENS1_36VarlenDynamicPersistentTileSchedulerILi192ELi128ELi384ELi128ELb1ELb1ELb1ELb0ELb1ELb1EEEEEEEEEvNT_6ParamsE,@"STO_CUDA_ENTRY STV_DEFAULT"
_ZN7cutlass13device_kernelIN5flash11enable_sm90INS1_16FlashAttnFwdSm90INS1_25CollectiveMainloopFwdSm90ILi2EN4cute5tupleIJNS5_1CILi1EEES8_S8_EEENS6_IJNS7_ILi192EEENS7_ILi128EEENS7_ILi64EEEEEELi64ENS_6half_tEfNS_4arch4Sm90ELb0ELb0ELb0ELb1ELb1ELb1ELb0ELb1ELb1ELb1ELb1ELb0EEENS1_21CollectiveEpilogueFwdINS6_IJSA_SC_SB_EEES9_SE_SG_Li384ELb1ELb1ELb1ELb0EEENS1_36VarlenDynamicPersistentTileSchedulerILi192ELi128ELi384ELi128ELb1ELb1ELb1ELb0ELb1ELb1EEEEEEEEEvNT_6ParamsE:
[----:B------:R-:W-:Y:S01]  /*0000*/  LDC R1, c[0x0][0x37c] ;  /* 0x0000df00ff017b82 */ /* 0x000fe20000000800 */
[----:B------:R-:W-:Y:S05]  /*0010*/  EXIT ;  /* 0x000000000000794d */ /* 0x000fea0003800000 */
.L_x_38:
        /* <DEDUP_REMOVED lines=14> */
.L_x_83:


//--------------------- .text._ZN7cutlass13device_kernelIN5flash11enable_sm90INS1_16FlashAttnFwdSm90INS1_25CollectiveMainloopFwdSm90ILi2EN4cute5tupleIJNS5_1CILi1EEES8_S8_EEENS6_IJNS7_ILi192EEENS7_ILi128EEENS7_ILi64EEEEEELi64ENS_6half_tEfNS_4arch4Sm90ELb0ELb1ELb0ELb0ELb1ELb0ELb0ELb1ELb1ELb1ELb1ELb0EEENS1_21CollectiveEpilogueFwdINS6_IJSA_SC_SB_EEES9_SE_SG_Li384ELb0ELb1ELb1ELb0EEENS1_19SingleTileSchedulerILb0ELb1ELb1ELi192EEEEEEEEEvNT_6ParamsE --------------------------
	.section	.text._ZN7cutlass13device_kernelIN5flash11enable_sm90INS1_16FlashAttnFwdSm90INS1_25CollectiveMainloopFwdSm90ILi2EN4cute5tupleIJNS5_1CILi1EEES8_S8_EEENS6_IJNS7_ILi192EEENS7_ILi128EEENS7_ILi64EEEEEELi64ENS_6half_tEfNS_4arch4Sm90ELb0ELb1ELb0ELb0ELb1ELb0ELb0ELb1ELb1ELb1ELb1ELb0EEENS1_21CollectiveEpilogueFwdINS6_IJSA_SC_SB_EEES9_SE_SG_Li384ELb0ELb1ELb1ELb0EEENS1_19SingleTileSchedulerILb0ELb1ELb1ELi192EEEEEEEEEvNT_6ParamsE,"ax",@progbits
	.align	128
.text._ZN7cutlass13device_kernelIN5flash11enable_sm90INS1_16FlashAttnFwdSm90INS1_25CollectiveMainloopFwdSm90ILi2EN4cute5tupleIJNS5_1CILi1EEES8_S8_EEENS6_IJNS7_ILi192EEENS7_ILi128EEENS7_ILi64EEEEEELi64ENS_6half_tEfNS_4arch4Sm90ELb0ELb1ELb0ELb0ELb1ELb0ELb0ELb1ELb1ELb1ELb1ELb0EEENS1_21CollectiveEpilogueFwdINS6_IJSA_SC_SB_EEES9_SE_SG_Li384ELb0ELb1ELb1ELb0EEENS1_19SingleTileSchedulerILb0ELb1ELb1ELi192EEEEEEEEEvNT_6ParamsE:
        .type           _ZN7cutlass13device_kernelIN5flash11enable_sm90INS1_16FlashAttnFwdSm90INS1_25CollectiveMainloopFwdSm90ILi2EN4cute5tupleIJNS5_1CILi1EEES8_S8_EEENS6_IJNS7_ILi192EEENS7_ILi128EEENS7_ILi64EEEEEELi64ENS_6half_tEfNS_4arch4Sm90ELb0ELb1ELb0ELb0ELb1ELb0ELb0ELb1ELb1ELb1ELb1ELb0EEENS1_21CollectiveEpilogueFwdINS6_IJSA_SC_SB_EEES9_SE_SG_Li384ELb0ELb1ELb1ELb0EEENS1_19SingleTileSchedulerILb0ELb1ELb1ELi192EEEEEEEEEvNT_6ParamsE,@function
        .size           _ZN7cutlass13device_kernelIN5flash11enable_sm90INS1_16FlashAttnFwdSm90INS1_25CollectiveMainloopFwdSm90ILi2EN4cute5tupleIJNS5_1CILi1EEES8_S8_EEENS6_IJNS7_ILi192EEENS7_ILi128EEENS7_ILi64EEEEEELi64ENS_6half_tEfNS_4arch4Sm90ELb0ELb1ELb0ELb0ELb1ELb0ELb0ELb1ELb1ELb1ELb1ELb0EEENS1_21CollectiveEpilogueFwdINS6_IJSA_SC_SB_EEES9_SE_SG_Li384ELb0ELb1ELb1ELb0EEENS1_19SingleTileSchedulerILb0ELb1ELb1ELi192EEEEEEEEEvNT_6ParamsE,(.L_x_84 - _ZN7cutlass13device_kernelIN5flash11enable_sm90INS1_16FlashAttnFwdSm90INS1_25CollectiveMainloopFwdSm90ILi2EN4cute5tupleIJNS5_1CILi1EEES8_S8_EEENS6_IJNS7_ILi192EEENS7_ILi128EEENS7_ILi64EEEEEELi64ENS_6half_tEfNS_4arch4Sm90ELb0ELb1ELb0ELb0ELb1ELb0ELb0ELb1ELb1ELb1ELb1ELb0EEENS1_21CollectiveEpilogueFwdINS6_IJSA_SC_SB_EEES9_SE_SG_Li384ELb0ELb1ELb1ELb0EEENS1_19SingleTileSchedulerILb0ELb1ELb1ELi192EEEEEEEEEvNT_6ParamsE)
        .other          _ZN7cutlass13device_kernelIN5flash11enable_sm90INS1_16FlashAttnFwdSm90INS1_25CollectiveMainloopFwdSm90ILi2EN4cute5tupleIJNS5_1CILi1EEES8_S8_EEENS6_IJNS7_ILi192EEENS7_ILi128EEENS7_ILi64EEEEEELi64ENS_6half_tEfNS_4arch4Sm90ELb0ELb1ELb0ELb0ELb1ELb0ELb0ELb1ELb1ELb1ELb1ELb0EEENS1_21CollectiveEpilogueFwdINS6_IJSA_SC_SB_EEES9_SE_SG_Li384ELb0ELb1ELb1ELb0EEENS1_19SingleTileSchedulerILb0ELb1ELb1ELi192EEEEEEEEEvNT_6ParamsE,@"STO_CUDA_ENTRY STV_DEFAULT"
_ZN7cutlass13device_kernelIN5flash11enable_sm90INS1_16FlashAttnFwdSm90INS1_25CollectiveMainloopFwdSm90ILi2EN4cute5tupleIJNS5_1CILi1EEES8_S8_EEENS6_IJNS7_ILi192EEENS7_ILi128EEENS7_ILi64EEEEEELi64ENS_6half_tEfNS_4arch4Sm90ELb0ELb1ELb0ELb0ELb1ELb0ELb0ELb1ELb1ELb1ELb1ELb0EEENS1_21CollectiveEpilogueFwdINS6_IJSA_SC_SB_EEES9_SE_SG_Li384ELb0ELb1ELb1ELb0EEENS1_19SingleTileSchedulerILb0ELb1ELb1ELi192EEEEEEEEEvNT_6ParamsE:
[----:B------:R-:W-:Y:S01]  /*0000*/  LDC R1, c[0x0][0x37c] ;  /* 0x0000df00ff017b82 */ /* 0x000fe20000000800 */
[----:B------:R-:W-:Y:S05]  /*0010*/  EXIT ;  /* 0x000000000000794d */ /* 0x000fea0003800000 */
.L_x_39:
        /* <DEDUP_REMOVED lines=14> */
.L_x_84:


//--------------------- .text._ZN7cutlass13device_kernelIN5flash11enable_sm90INS1_16FlashAttnFwdSm90INS1_25CollectiveMainloopFwdSm90ILi2EN4cute5tupleIJNS5_1CILi1EEES8_S8_EEENS6_IJNS7_ILi192EEENS7_ILi128EEENS7_ILi64EEEEEELi64ENS_6half_tEfNS_4arch4Sm90ELb0ELb1ELb0ELb1ELb1ELb0ELb0ELb1ELb1ELb1ELb1ELb0EEENS1_21CollectiveEpilogueFwdINS6_IJSA_SC_SB_EEES9_SE_SG_Li384ELb1ELb1ELb1ELb0EEENS1_36VarlenDynamicPersistentTileSchedulerILi192ELi128ELi384ELi128ELb1ELb1ELb1ELb1ELb0ELb1EEEEEEEEEvNT_6ParamsE --------------------------
	.section	.text._ZN7cutlass13device_kernelIN5flash11enable_sm90INS1_16FlashAttnFwdSm90INS1_25CollectiveMainloopFwdSm90ILi2EN4cute5tupleIJNS5_1CILi1EEES8_S8_EEENS6_IJNS7_ILi192EEENS7_ILi128EEENS7_ILi64EEEEEELi64ENS_6half_tEfNS_4arch4Sm90ELb0ELb1ELb0ELb1ELb1ELb0ELb0ELb1ELb1ELb1ELb1ELb0EEENS1_21CollectiveEpilogueFwdINS6_IJSA_SC_SB_EEES9_SE_SG_Li384ELb1ELb1ELb1ELb0EEENS1_36VarlenDynamicPersistentTileSchedulerILi192ELi128ELi384ELi128ELb1ELb1ELb1ELb1ELb0ELb1EEEEEEEEEvNT_6ParamsE,"ax",@progbits
	.align	128
.text._ZN7cutlass13device_kernelIN5flash11enable_sm90INS1_16FlashAttnFwdSm90INS1_25CollectiveMainloopFwdSm90ILi2EN4cute5tupleIJNS5_1CILi1EEES8_S8_EEENS6_IJNS7_ILi192EEENS7_ILi128EEENS7_ILi64EEEEEELi64ENS_6half_tEfNS_4arch4Sm90ELb0ELb1ELb0ELb1ELb1ELb0ELb0ELb1ELb1ELb1ELb1ELb0EEENS1_21CollectiveEpilogueFwdINS6_IJSA_SC_SB_EEES9_SE_SG_Li384ELb1ELb1ELb1ELb0EEENS1_36VarlenDynamicPersistentTileSchedulerILi192ELi128ELi384ELi128ELb1ELb1ELb1ELb1ELb0ELb1EEEEEEEEEvNT_6ParamsE:
        .type           _ZN7cutlass13device_kernelIN5flash11enable_sm90INS1_16FlashAttnFwdSm90INS1_25CollectiveMainloopFwdSm90ILi2EN4cute5tupleIJNS5_1CILi1EEES8_S8_EEENS6_IJNS7_ILi192EEENS7_ILi128EEENS7_ILi64EEEEEELi64ENS_6half_tEfNS_4arch4Sm90ELb0ELb1ELb0ELb1ELb1ELb0ELb0ELb1ELb1ELb1ELb1ELb0EEENS1_21CollectiveEpilogueFwdINS6_IJSA_SC_SB_EEES9_SE_SG_Li384ELb1ELb1ELb1ELb0EEENS1_36VarlenDynamicPersistentTileSchedulerILi192ELi128ELi384ELi128ELb1ELb1ELb1ELb1ELb0ELb1EEEEEEEEEvNT_6ParamsE,@function
        .size           _ZN7cutlass13device_kernelIN5flash11enable_sm90INS1_16FlashAttnFwdSm90INS1_25CollectiveMainloopFwdSm90ILi2EN4cute5tupleIJNS5_1CILi1EEES8_S8_EEENS6_IJNS7_ILi192EEENS7_ILi128EEENS7_ILi64EEEEEELi64ENS_6half_tEfNS_4arch4Sm90ELb0ELb1ELb0ELb1ELb1ELb0ELb0ELb1ELb1ELb1ELb1ELb0EEENS1_21CollectiveEpilogueFwdINS6_IJSA_SC_SB_EEES9_SE_SG_Li384ELb1ELb1ELb1ELb0EEENS1_36VarlenDynamicPersistentTileSchedulerILi192ELi128ELi384ELi128ELb1ELb1ELb1ELb1ELb0ELb1EEEEEEEEEvNT_6ParamsE,(.L_x_85 - _ZN7cutlass13device_kernelIN5flash11enable_sm90INS1_16FlashAttnFwdSm90INS1_25CollectiveMainloopFwdSm90ILi2EN4cute5tupleIJNS5_1CILi1EEES8_S8_EEENS6_IJNS7_ILi192EEENS7_ILi128EEENS7_ILi64EEEEEELi64ENS_6half_tEfNS_4arch4Sm90ELb0ELb1ELb0ELb1ELb1ELb0ELb0ELb1ELb1ELb1ELb1ELb0EEENS1_21CollectiveEpilogueFwdINS6_IJSA_SC_SB_EEES9_SE_SG_Li384ELb1ELb1ELb1ELb0EEENS1_36VarlenDynamicPersistentTileSchedulerILi192ELi128ELi384ELi128ELb1ELb1ELb1ELb1ELb0ELb1EEEEEEEEEvNT_6ParamsE)
        .other          _ZN7cutlass13device_kernelIN5flash11enable_sm90INS1_16FlashAttnFwdSm90INS1_25CollectiveMainloopFwdSm90ILi2EN4cute5tupleIJNS5_1CILi1EEES8_S8_EEENS6_IJNS7_ILi192EEENS7_ILi128EEENS7_ILi64EEEEEELi64ENS_6half_tEfNS_4arch4Sm90ELb0ELb1ELb0ELb1ELb1ELb0ELb0ELb1ELb1ELb1ELb1ELb0EEENS1_21CollectiveEpilogueFwdINS6_IJSA_SC_SB_EEES9_SE_SG_Li384ELb1ELb1ELb1ELb0EEENS1_36VarlenDynamicPersistentTileSchedulerILi192ELi128ELi384ELi128ELb1ELb1ELb1ELb1ELb0ELb1EEEEEEEEEvNT_6ParamsE,@"STO_CUDA_ENTRY STV_DEFAULT"
_ZN7cutlass13device_kernelIN5flash11enable_sm90INS1_16FlashAttnFwdSm90INS1_25CollectiveMainloopFwdSm90ILi2EN4cute5tupleIJNS5_1CILi1EEES8_S8_EEENS6_IJNS7_ILi192EEENS7_ILi128EEENS7_ILi64EEEEEELi64ENS_6half_tEfNS_4arch4Sm90ELb0ELb1ELb0ELb1ELb1ELb0ELb0ELb1ELb1ELb1ELb1ELb0EEENS1_21CollectiveEpilogueFwdINS6_IJSA_SC_SB_EEES9_SE_SG_Li384ELb1ELb1ELb1ELb0EEENS1_36VarlenDynamicPersistentTileSchedulerILi192ELi128ELi384ELi128ELb1ELb1ELb1ELb1ELb0ELb1EEEEEEEEEvNT_6ParamsE:
[----:B------:R-:W-:Y:S01]  /*0000*/  LDC R1, c[0x0][0x37c] ;  /* 0x0000df00ff017b82 */ /* 0x000fe20000000800 */
[----:B------:R-:W-:Y:S05]  /*0010*/  EXIT ;  /* 0x000000000000794d */ /* 0x000fea0003800000 */
.L_x_40:
        /* <DEDUP_REMOVED lines=14> */
.L_x_85:


//--------------------- .text._ZN7cutlass13device_kernelIN5flash11enable_sm90INS1_16FlashAttnFwdSm90INS1_25CollectiveMainloopFwdSm90ILi2EN4cute5tupleIJNS5_1CILi1EEES8_S8_EEENS6_IJNS7_ILi192EEENS7_ILi128EEENS7_ILi64EEEEEELi64ENS_6half_tEfNS_4arch4Sm90ELb0ELb1ELb0ELb1ELb1ELb1ELb0ELb1ELb1ELb1ELb1ELb0EEENS1_21CollectiveEpilogueFwdINS6_IJSA_SC_SB_EEES9_SE_SG_Li384ELb1ELb1ELb1ELb0EEENS1_36VarlenDynamicPersistentTileSchedulerILi192ELi128ELi384ELi128ELb1ELb1ELb1ELb1ELb0ELb1EEEEEEEEEvNT_6ParamsE --------------------------
	.section	.text._ZN7cutlass13device_kernelIN5flash11enable_sm90INS1_16FlashAttnFwdSm90INS1_25CollectiveMainloopFwdSm90ILi2EN4cute5tupleIJNS5_1CILi1EEES8_S8_EEENS6_IJNS7_ILi192EEENS7_ILi128EEENS7_ILi64EEEEEELi64ENS_6half_tEfNS_4arch4Sm90ELb0ELb1ELb0ELb1ELb1ELb1ELb0ELb1ELb1ELb1ELb1ELb0EEENS1_21CollectiveEpilogueFwdINS6_IJSA_SC_SB_EEES9_SE_SG_Li384ELb1ELb1ELb1ELb0EEENS1_36VarlenDynamicPersistentTileSchedulerILi192ELi128ELi384ELi128ELb1ELb1ELb1ELb1ELb0ELb1EEEEEEEEEvNT_6ParamsE,"ax",@progbits
	.align	128
.text._ZN7cutlass13device_kernelIN5flash11enable_sm90INS1_16FlashAttnFwdSm90INS1_25CollectiveMainloopFwdSm90ILi2EN4cute5tupleIJNS5_1CILi1EEES8_S8_EEENS6_IJNS7_ILi192EEENS7_ILi128EEENS7_ILi64EEEEEELi64ENS_6half_tEfNS_4arch4Sm90ELb0ELb1ELb0ELb1ELb1ELb1ELb0ELb1ELb1ELb1ELb1ELb0EEENS1_21CollectiveEpilogueFwdINS6_IJSA_SC_SB_EEES9_SE_SG_Li384ELb1ELb1ELb1ELb0EEENS1_36VarlenDynamicPersistentTileSchedulerILi192ELi128ELi384ELi128ELb1ELb1ELb1ELb1ELb0ELb1EEEEEEEEEvNT_6ParamsE:
        .type           _ZN7cutlass13device_kernelIN5flash11enable_sm90INS1_16FlashAttnFwdSm90INS1_25CollectiveMainloopFwdSm90ILi2EN4cute5tupleIJNS5_1CILi1EEES8_S8_EEENS6_IJNS7_ILi192EEENS7_ILi128EEENS7_ILi64EEEEEELi64ENS_6half_tEfNS_4arch4Sm90ELb0ELb1ELb0ELb1ELb1ELb1ELb0ELb1ELb1ELb1ELb1ELb0EEENS1_21CollectiveEpilogueFwdINS6_IJSA_SC_SB_EEES9_SE_SG_Li384ELb1ELb1ELb1ELb0EEENS1_36VarlenDynamicPersistentTileSchedulerILi192ELi128ELi384ELi128ELb1ELb1ELb1ELb1ELb0ELb1EEEEEEEEEvNT_6ParamsE,@function
        .size           _ZN7cutlass13device_kernelIN5flash11enable_sm90INS1_16FlashAttnFwdSm90INS1_25CollectiveMainloopFwdSm90ILi2EN4cute5tupleIJNS5_1CILi1EEES8_S8_EEENS6_IJNS7_ILi192EEENS7_ILi128EEENS7_ILi64EEEEEELi64ENS_6half_tEfNS_4arch4Sm90ELb0ELb1ELb0ELb1ELb1ELb1ELb0ELb1ELb1ELb1ELb1ELb0EEENS1_21CollectiveEpilogueFwdINS6_IJSA_SC_SB_EEES9_SE_SG_Li384ELb1ELb1ELb1ELb0EEENS1_36VarlenDynamicPersistentTileSchedulerILi192ELi128ELi384ELi128ELb1ELb1ELb1ELb1ELb0ELb1EEEEEEEEEvNT_6ParamsE,(.L_x_86 - _ZN7cutlass13device_kernelIN5flash11enable_sm90INS1_16FlashAttnFwdSm90INS1_25CollectiveMainloopFwdSm90ILi2EN4cute5tupleIJNS5_1CILi1EEES8_S8_EEENS6_IJNS7_ILi192EEENS7_ILi128EEENS7_ILi64EEEEEELi64ENS_6half_tEfNS_4arch4Sm90ELb0ELb1ELb0ELb1ELb1ELb1ELb0ELb1ELb1ELb1ELb1ELb0EEENS1_21CollectiveEpilogueFwdINS6_IJSA_SC_SB_EEES9_SE_SG_Li384ELb1ELb1ELb1ELb0EEENS1_36VarlenDynamicPersistentTileSchedulerILi192ELi128ELi384ELi128ELb1ELb1ELb1ELb1ELb0ELb1EEEEEEEEEvNT_6ParamsE)
        .other          _ZN7cutlass13device_kernelIN5flash11enable_sm90INS1_16FlashAttnFwdSm90INS1_25CollectiveMainloopFwdSm90ILi2EN4cute5tupleIJNS5_1CILi1EEES8_S8_EEENS6_IJNS7_ILi192EEENS7_ILi128EEENS7_ILi64EEEEEELi64ENS_6half_tEfNS_4arch4Sm90ELb0ELb1ELb0ELb1ELb1ELb1ELb0ELb1ELb1ELb1ELb1ELb0EEENS1_21CollectiveEpilogueFwdINS6_IJSA_SC_SB_EEES9_SE_SG_Li384ELb1ELb1ELb1ELb0EEENS1_36VarlenDynamicPersistentTileSchedulerILi192ELi128ELi384ELi128ELb1ELb1ELb1ELb1ELb0ELb1EEEEEEEEEvNT_6ParamsE,@"STO_CUDA_ENTRY STV_DEFAULT"
_ZN7cutlass13device_kernelIN5flash11enable_sm90INS1_16FlashAttnFwdSm90INS1_25CollectiveMainloopFwdSm90ILi2EN4cute5tupleIJNS5_1CILi1EEES8_S8_EEENS6_IJNS7_ILi192EEENS7_ILi128EEENS7_ILi64EEEEEELi64ENS_6half_tEfNS_4arch4Sm90ELb0ELb1ELb0ELb1ELb1ELb1ELb0ELb1ELb1ELb1ELb1ELb0EEENS1_21CollectiveEpilogueFwdINS6_IJSA_SC_SB_EEES9_SE_SG_Li384ELb1ELb1ELb1ELb0EEENS1_36VarlenDynamicPersistentTileSchedulerILi192ELi128ELi384ELi128ELb1ELb1ELb1ELb1ELb0ELb1EEEEEEEEEvNT_6ParamsE:
[----:B------:R-:W-:Y:S01]  /*0000*/  LDC R1, c[0x0][0x37c] ;  /* 0x0000df00ff017b82 */ /* 0x000fe20000000800 */
[----:B------:R-:W-:Y:S05]  /*0010*/  EXIT ;  /* 0x000000000000794d */ /* 0x000fea0003800000 */
.L_x_41:
        /* <DEDUP_REMOVED lines=14> */
.L_x_86:


//--------------------- .text._ZN7cutlass13device_kernelIN5flash11enable_sm90INS1_16FlashAttnFwdSm90INS1_25CollectiveMainloopFwdSm90ILi2EN4cute5tupleIJNS5_1CILi1EEES8_S8_EEENS6_IJNS7_ILi192EEENS7_ILi128EEENS7_ILi64EEEEEELi64ENS_6half_tEfNS_4arch4Sm90ELb1ELb0ELb0ELb0ELb1ELb0ELb0ELb1ELb1ELb1ELb1ELb0EEENS1_21CollectiveEpilogueFwdINS6_IJSA_SC_SB_EEES9_SE_SG_Li384ELb0ELb1ELb1ELb0EEENS1_19SingleTileSchedulerILb0ELb1ELb1ELi192EEEEEEEEEvNT_6ParamsE --------------------------
	.section	.text._ZN7cutlass13device_kernelIN5flash11enable_sm90INS1_16FlashAttnFwdSm90INS1_25CollectiveMainloopFwdSm90ILi2EN4cute5tupleIJNS5_1CILi1EEES8_S8_EEENS6_IJNS7_ILi192EEENS7_ILi128EEENS7_ILi64EEEEEELi64ENS_6half_tEfNS_4arch4Sm90ELb1ELb0ELb0ELb0ELb1ELb0ELb0ELb1ELb1ELb1ELb1ELb0EEENS1_21CollectiveEpilogueFwdINS6_IJSA_SC_SB_EEES9_SE_SG_Li384ELb0ELb1ELb1ELb0EEENS1_19SingleTileSchedulerILb0ELb1ELb1ELi192EEEEEEEEEvNT_6ParamsE,"ax",@progbits
	.align	128
.text._ZN7cutlass13device_kernelIN5flash11enable_sm90INS1_16FlashAttnFwdSm90INS1_25CollectiveMainloopFwdSm90ILi2EN4cute5tupleIJNS5_1CILi1EEES8_S8_EEENS6_IJNS7_ILi192EEENS7_ILi128EEENS7_ILi64EEEEEELi64ENS_6half_tEfNS_4arch4Sm90ELb1ELb0ELb0ELb0ELb1ELb0ELb0ELb1ELb1ELb1ELb1ELb0EEENS1_21CollectiveEpilogueFwdINS6_IJSA_SC_SB_EEES9_SE_SG_Li384ELb0ELb1ELb1ELb0EEENS1_19SingleTileSchedulerILb0ELb1ELb1ELi192EEEEEEEEEvNT_6ParamsE:
        .type           _ZN7cutlass13device_kernelIN5flash11enable_sm90INS1_16FlashAttnFwdSm90INS1_25CollectiveMainloopFwdSm90ILi2EN4cute5tupleIJNS5_1CILi1EEES8_S8_EEENS6_IJNS7_ILi192EEENS7_ILi128EEENS7_ILi64EEEEEELi64ENS_6half_tEfNS_4arch4Sm90ELb1ELb0ELb0ELb0ELb1ELb0ELb0ELb1ELb1ELb1ELb1ELb0EEENS1_21CollectiveEpilogueFwdINS6_IJSA_SC_SB_EEES9_SE_SG_Li384ELb0ELb1ELb1ELb0EEENS1_19SingleTileSchedulerILb0ELb1ELb1ELi192EEEEEEEEEvNT_6ParamsE,@function
        .size           _ZN7cutlass13device_kernelIN5flash11enable_sm90INS1_16FlashAttnFwdSm90INS1_25CollectiveMainloopFwdSm90ILi2EN4cute5tupleIJNS5_1CILi1EEES8_S8_EEENS6_IJNS7_ILi192EEENS7_ILi128EEENS7_ILi64EEEEEELi64ENS_6half_tEfNS_4arch4Sm90ELb1ELb0ELb0ELb0ELb1ELb0ELb0ELb1ELb1ELb1ELb1ELb0EEENS1_21CollectiveEpilogueFwdINS6_IJSA_SC_SB_EEES9_SE_SG_Li384ELb0ELb1ELb1ELb0EEENS1_19SingleTileSchedulerILb0ELb1ELb1ELi192EEEEEEEEEvNT_6ParamsE,(.L_x_87 - _ZN7cutlass13device_kernelIN5flash11enable_sm90INS1_16FlashAttnFwdSm90INS1_25CollectiveMainloopFwdSm90ILi2EN4cute5tupleIJNS5_1CILi1EEES8_S8_EEENS6_IJNS7_ILi192EEENS7_ILi128EEENS7_ILi64EEEEEELi64ENS_6half_tEfNS_4arch4Sm90ELb1ELb0ELb0ELb0ELb1ELb0ELb0ELb1ELb1ELb1ELb1ELb0EEENS1_21CollectiveEpilogueFwdINS6_IJSA_SC_SB_EEES9_SE_SG_Li384ELb0ELb1ELb1ELb0EEENS1_19SingleTileSchedulerILb0ELb1ELb1ELi192EEEEEEEEEvNT_6ParamsE)
        .other          _ZN7cutlass13device_kernelIN5flash11enable_sm90INS1_16FlashAttnFwdSm90INS1_25CollectiveMainloopFwdSm90ILi2EN4cute5tupleIJNS5_1CILi1EEES8_S8_EEENS6_IJNS7_ILi192EEENS7_ILi128EEENS7_ILi64EEEEEELi64ENS_6half_tEfNS_4arch4Sm90ELb1ELb0ELb0ELb0ELb1ELb0ELb0ELb1ELb1ELb1ELb1ELb0EEENS1_21CollectiveEpilogueFwdINS6_IJSA_SC_SB_EEES9_SE_SG_Li384ELb0ELb1ELb1ELb0EEENS1_19SingleTileSchedulerILb0ELb1ELb1ELi192EEEEEEEEEvNT_6ParamsE,@"STO_CUDA_ENTRY STV_DEFAULT"
_ZN7cutlass13device_kernelIN5flash11enable_sm90INS1_16FlashAttnFwdSm90INS1_25CollectiveMainloopFwdSm90ILi2EN4cute5tupleIJNS5_1CILi1EEES8_S8_EEENS6_IJNS7_ILi192EEENS7_ILi128EEENS7_ILi64EEEEEELi64ENS_6half_tEfNS_4arch4Sm90ELb1ELb0ELb0ELb0ELb1ELb0ELb0ELb1ELb1ELb1ELb1ELb0EEENS1_21CollectiveEpilogueFwdINS6_IJSA_SC_SB_EEES9_SE_SG_Li384ELb0ELb1ELb1ELb0EEENS1_19SingleTileSchedulerILb0ELb1ELb1ELi192EEEEEEEEEvNT_6ParamsE:
[----:B------:R-:W-:Y:S01]  /*0000*/  LDC R1, c[0x0][0x37c] ;  /* 0x0000df00ff017b82 */ /* 0x000fe20000000800 */
[----:B------:R-:W-:Y:S05]  /*0010*/  EXIT ;  /* 0x000000000000794d */ /* 0x000fea0003800000 */
.L_x_42:
        /* <DEDUP_REMOVED lines=14> */
.L_x_87:


//--------------------- .text._ZN7cutlass13device_kernelIN5flash11enable_sm90INS1_16FlashAttnFwdSm90INS1_25CollectiveMainloopFwdSm90ILi2EN4cute5tupleIJNS5_1CILi1EEES8_S8_EEENS6_IJNS7_ILi192EEENS7_ILi128EEENS7_ILi64EEEEEELi64ENS_6half_tEfNS_4arch4Sm90ELb1ELb0ELb0ELb1ELb1ELb0ELb0ELb1ELb1ELb1ELb1ELb0EEENS1_21CollectiveEpilogueFwdINS6_IJSA_SC_SB_EEES9_SE_SG_Li384ELb1ELb1ELb1ELb0EEENS1_36VarlenDynamicPersistentTileSchedulerILi192ELi128ELi384ELi128ELb1ELb1ELb1ELb1ELb1ELb1EEEEEEEEEvNT_6ParamsE --------------------------
	.section	.text._ZN7cutlass13device_kernelIN5flash11enable_sm90INS1_16FlashAttnFwdSm90INS1_25CollectiveMainloopFwdSm90ILi2EN4cute5tupleIJNS5_1CILi1EEES8_S8_EEENS6_IJNS7_ILi192EEENS7_ILi128EEENS7_ILi64EEEEEELi64ENS_6half_tEfNS_4arch4Sm90ELb1ELb0ELb0ELb1ELb1ELb0ELb0ELb1ELb1ELb1ELb1ELb0EEENS1_21CollectiveEpilogueFwdINS6_IJSA_SC_SB_EEES9_SE_SG_Li384ELb1ELb1ELb1ELb0EEENS1_36VarlenDynamicPersistentTileSchedulerILi192ELi128ELi384ELi128ELb1ELb1ELb1ELb1ELb1ELb1EEEEEEEEEvNT_6ParamsE,"ax",@progbits
	.align	128
.text._ZN7cutlass13device_kernelIN5flash11enable_sm90INS1_16FlashAttnFwdSm90INS1_25CollectiveMainloopFwdSm90ILi2EN4cute5tupleIJNS5_1CILi1EEES8_S8_EEENS6_IJNS7_ILi192EEENS7_ILi128EEENS7_ILi64EEEEEELi64ENS_6half_tEfNS_4arch4Sm90ELb1ELb0ELb0ELb1ELb1ELb0ELb0ELb1ELb1ELb1ELb1ELb0EEENS1_21CollectiveEpilogueFwdINS6_IJSA_SC_SB_EEES9_SE_SG_Li384ELb1ELb1ELb1ELb0EEENS1_36VarlenDynamicPersistentTileSchedulerILi192ELi128ELi384ELi128ELb1ELb1ELb1ELb1ELb1ELb1EEEEEEEEEvNT_6ParamsE:
        .type           _ZN7cutlass13device_kernelIN5flash11enable_sm90INS1_16FlashAttnFwdSm90INS1_25CollectiveMainloopFwdSm90ILi2EN4cute5tupleIJNS5_1CILi1EEES8_S8_EEENS6_IJNS7_ILi192EEENS7_ILi128EEENS7_ILi64EEEEEELi64ENS_6half_tEfNS_4arch4Sm90ELb1ELb0ELb0ELb1ELb1ELb0ELb0ELb1ELb1ELb1ELb1ELb0EEENS1_21CollectiveEpilogueFwdINS6_IJSA_SC_SB_EEES9_SE_SG_Li384ELb1ELb1ELb1ELb0EEENS1_36VarlenDynamicPersistentTileSchedulerILi192ELi128ELi384ELi128ELb1ELb1ELb1ELb1ELb1ELb1EEEEEEEEEvNT_6ParamsE,@function
        .size           _ZN7cutlass13device_kernelIN5flash11enable_sm90INS1_16FlashAttnFwdSm90INS1_25CollectiveMainloopFwdSm90ILi2EN4cute5tupleIJNS5_1CILi1EEES8_S8_EEENS6_IJNS7_ILi192EEENS7_ILi128EEENS7_ILi64EEEEEELi64ENS_6half_tEfNS_4arch4Sm90ELb1ELb0ELb0ELb1ELb1ELb0ELb0ELb1ELb1ELb1ELb1ELb0EEENS1_21CollectiveEpilogueFwdINS6_IJSA_SC_SB_EEES9_SE_SG_Li384ELb1ELb1ELb1ELb0EEENS1_36VarlenDynamicPersistentTileSchedulerILi192ELi128ELi384ELi128ELb1ELb1ELb1ELb1ELb1ELb1EEEEEEEEEvNT_6ParamsE,(.L_x_88 - _ZN7cutlass13device_kernelIN5flash11enable_sm90INS1_16FlashAttnFwdSm90INS1_25CollectiveMainloopFwdSm90ILi2EN4cute5tupleIJNS5_1CILi1EEES8_S8_EEENS6_IJNS7_ILi192EEENS7_ILi128EEENS7_ILi64EEEEEELi64ENS_6half_tEfNS_4arch4Sm90ELb1ELb0ELb0ELb1ELb1ELb0ELb0ELb1ELb1ELb1ELb1ELb0EEENS1_21CollectiveEpilogueFwdINS6_IJSA_SC_SB_EEES9_SE_SG_Li384ELb1ELb1ELb1ELb0EEENS1_36VarlenDynamicPersistentTileSchedulerILi192ELi128ELi384ELi128ELb1ELb1ELb1ELb1ELb1ELb1EEEEEEEEEvNT_6ParamsE)
        .other          _ZN7cutlass13device_kernelIN5flash11enable_sm90INS1_16FlashAttnFwdSm90INS1_25CollectiveMainloopFwdSm90ILi2EN4cute5tupleIJNS5_1CILi1EEES8_S8_EEENS6_IJNS7_ILi192EEENS7_ILi128EEENS7_ILi64EEEEEELi64ENS_6half_tEfNS_4arch4Sm90ELb1ELb0ELb0ELb1ELb1ELb0ELb0ELb1ELb1ELb1ELb1ELb0EEENS1_21CollectiveEpilogueFwdINS6_IJSA_SC_SB_EEES9_SE_SG_Li384ELb1ELb1ELb1ELb0EEENS1_36VarlenDynamicPersistentTileSchedulerILi192ELi128ELi384ELi128ELb1ELb1ELb1ELb1ELb1ELb1EEEEEEEEEvNT_6ParamsE,@"STO_CUDA_ENTRY STV_DEFAULT"
_ZN7cutlass13device_kernelIN5flash11enable_sm90INS1_16FlashAttnFwdSm90INS1_25CollectiveMainloopFwdSm90ILi2EN4cute5tupleIJNS5_1CILi1EEES8_S8_EEENS6_IJNS7_ILi192EEENS7_ILi128EEENS7_ILi64EEEEEELi64ENS_6half_tEfNS_4arch4Sm90ELb1ELb0ELb0ELb1ELb1ELb0ELb0ELb1ELb1ELb1ELb1ELb0EEENS1_21CollectiveEpilogueFwdINS6_IJSA_SC_SB_EEES9_SE_SG_Li384ELb1ELb1ELb1ELb0EEENS1_36VarlenDynamicPersistentTileSchedulerILi192ELi128ELi384ELi128ELb1ELb1ELb1ELb1ELb1ELb1EEEEEEEEEvNT_6ParamsE:
[----:B------:R-:W-:Y:S01]  /*0000*/  LDC R1, c[0x0][0x37c] ;  /* 0x0000df00ff017b82 */ /* 0x000fe20000000800 */
[----:B------:R-:W-:Y:S05]  /*0010*/  EXIT ;  /* 0x000000000000794d */ /* 0x000fea0003800000 */
.L_x_43:
        /* <DEDUP_REMOVED lines=14> */
.L_x_88:


//--------------------- .text._ZN7cutlass13device_kernelIN5flash11enable_sm90INS1_16FlashAttnFwdSm90INS1_25CollectiveMainloopFwdSm90ILi2EN4cute5tupleIJNS5_1CILi1EEES8_S8_EEENS6_IJNS7_ILi192EEENS7_ILi128EEENS7_ILi64EEEEEELi64ENS_6half_tEfNS_4arch4Sm90ELb1ELb0ELb0ELb1ELb1ELb1ELb0ELb1ELb1ELb1ELb1ELb0EEENS1_21CollectiveEpilogueFwdINS6_IJSA_SC_SB_EEES9_SE_SG_Li384ELb1ELb1ELb1ELb0EEENS1_36VarlenDynamicPersistentTileSchedulerILi192ELi128ELi384ELi128ELb1ELb1ELb1ELb1ELb1ELb1EEEEEEEEEvNT_6ParamsE --------------------------
	.section	.text._ZN7cutlass13device_kernelIN5flash11enable_sm90INS1_16FlashAttnFwdSm90INS1_25CollectiveMainloopFwdSm90ILi2EN4cute5tupleIJNS5_1CILi1EEES8_S8_EEENS6_IJNS7_ILi192EEENS7_ILi128EEENS7_ILi64EEEEEELi64ENS_6half_tEfNS_4arch4Sm90ELb1ELb0ELb0ELb1ELb1ELb1ELb0ELb1ELb1ELb1ELb1ELb0EEENS1_21CollectiveEpilogueFwdINS6_IJSA_SC_SB_EEES9_SE_SG_Li384ELb1ELb1ELb1ELb0EEENS1_36VarlenDynamicPersistentTileSchedulerILi192ELi128ELi384ELi128ELb1ELb1ELb1ELb1ELb1ELb1EEEEEEEEEvNT_6ParamsE,"ax",@progbits
	.align	128
.text._ZN7cutlass13device_kernelIN5flash11enable_sm90INS1_16FlashAttnFwdSm90INS1_25CollectiveMainloopFwdSm90ILi2EN4cute5tupleIJNS5_1CILi1EEES8_S8_EEENS6_IJNS7_ILi192EEENS7_ILi128EEENS7_ILi64EEEEEELi64ENS_6half_tEfNS_4arch4Sm90ELb1ELb0ELb0ELb1ELb1ELb1ELb0ELb1ELb1ELb1ELb1ELb0EEENS1_21CollectiveEpilogueFwdINS6_IJSA_SC_SB_EEES9_SE_SG_Li384ELb1ELb1ELb1ELb0EEENS1_36VarlenDynamicPersistentTileSchedulerILi192ELi128ELi384ELi128ELb1ELb1ELb1ELb1ELb1ELb1EEEEEEEEEvNT_6ParamsE:
        .type           _ZN7cutlass13device_kernelIN5flash11enable_sm90INS1_16FlashAttnFwdSm90INS1_25CollectiveMainloopFwdSm90ILi2EN4cute5tupleIJNS5_1CILi1EEES8_S8_EEENS6_IJNS7_ILi192EEENS7_ILi128EEENS7_ILi64EEEEEELi64ENS_6half_tEfNS_4arch4Sm90ELb1ELb0ELb0ELb1ELb1ELb1ELb0ELb1ELb1ELb1ELb1ELb0EEENS1_21CollectiveEpilogueFwdINS6_IJSA_SC_SB_EEES9_SE_SG_Li384ELb1ELb1ELb1ELb0EEENS1_36VarlenDynamicPersistentTileSchedulerILi192ELi128ELi384ELi128ELb1ELb1ELb1ELb1ELb1ELb1EEEEEEEEEvNT_6ParamsE,@function
        .size           _ZN7cutlass13device_kernelIN5flash11enable_sm90INS1_16FlashAttnFwdSm90INS1_25CollectiveMainloopFwdSm90ILi2EN4cute5tupleIJNS5_1CILi1EEES8_S8_EEENS6_IJNS7_ILi192EEENS7_ILi128EEENS7_ILi64EEEEEELi64ENS_6half_tEfNS_4arch4Sm90ELb1ELb0ELb0ELb1ELb1ELb1ELb0ELb1ELb1ELb1ELb1ELb0EEENS1_21CollectiveEpilogueFwdINS6_IJSA_SC_SB_EEES9_SE_SG_Li384ELb1ELb1ELb1ELb0EEENS1_36VarlenDynamicPersistentTileSchedulerILi192ELi128ELi384ELi128ELb1ELb1ELb1ELb1ELb1ELb1EEEEEEEEEvNT_6ParamsE,(.L_x_89 - _ZN7cutlass13device_kernelIN5flash11enable_sm90INS1_16FlashAttnFwdSm90INS1_25CollectiveMainloopFwdSm90ILi2EN4cute5tupleIJNS5_1CILi1EEES8_S8_EEENS6_IJNS7_ILi192EEENS7_ILi128EEENS7_ILi64EEEEEELi64ENS_6half_tEfNS_4arch4Sm90ELb1ELb0ELb0ELb1ELb1ELb1ELb0ELb1ELb1ELb1ELb1ELb0EEENS1_21CollectiveEpilogueFwdINS6_IJSA_SC_SB_EEES9_SE_SG_Li384ELb1ELb1ELb1ELb0EEENS1_36VarlenDynamicPersistentTileSchedulerILi192ELi128ELi384ELi128ELb1ELb1ELb1ELb1ELb1ELb1EEEEEEEEEvNT_6ParamsE)
        .other          _ZN7cutlass13device_kernelIN5flash11enable_sm90INS1_16FlashAttnFwdSm90INS1_25CollectiveMainloopFwdSm90ILi2EN4cute5tupleIJNS5_1CILi1EEES8_S8_EEENS6_IJNS7_ILi192EEENS7_ILi128EEENS7_ILi64EEEEEELi64ENS_6half_tEfNS_4arch4Sm90ELb1ELb0ELb0ELb1ELb1ELb1ELb0ELb1ELb1ELb1ELb1ELb0EEENS1_21CollectiveEpilogueFwdINS6_IJSA_SC_SB_EEES9_SE_SG_Li384ELb1ELb1ELb1ELb0EEENS1_36VarlenDynamicPersistentTileSchedulerILi192ELi128ELi384ELi128ELb1ELb1ELb1ELb1ELb1ELb1EEEEEEEEEvNT_6ParamsE,@"STO_CUDA_ENTRY STV_DEFAULT"
_ZN7cutlass13device_kernelIN5flash11enable_sm90INS1_16FlashAttnFwdSm90INS1_25CollectiveMainloopFwdSm90ILi2EN4cute5tupleIJNS5_1CILi1EEES8_S8_EEENS6_IJNS7_ILi192EEENS7_ILi128EEENS7_ILi64EEEEEELi64ENS_6half_tEfNS_4arch4Sm90ELb1ELb0ELb0ELb1ELb1ELb1ELb0ELb1ELb1ELb1ELb1ELb0EEENS1_21CollectiveEpilogueFwdINS6_IJSA_SC_SB_EEES9_SE_SG_Li384ELb1ELb1ELb1ELb0EEENS1_36VarlenDynamicPersistentTileSchedulerILi192ELi128ELi384ELi128ELb1ELb1ELb1ELb1ELb1ELb1EEEEEEEEEvNT_6ParamsE:
[----:B------:R-:W-:Y:S01]  /*0000*/  LDC R1, c[0x0][0x37c] ;  /* 0x0000df00ff017b82 */ /* 0x000fe20000000800 */
[----:B------:R-:W-:Y:S05]  /*0010*/  EXIT ;  /* 0x000000000000794d */ /* 0x000fea0003800000 */
.L_x_44:
        /* <DEDUP_REMOVED lines=14> */
.L_x_89:


//--------------------- .nv.shared.reserved.0     --------------------------
	.section	.nv.shared.reserved.0,"aw",@nobits
	.weak		__nv_reservedSMEM_offset_0_alias
	.size		__nv_reservedSMEM_offset_0_alias, 0, 64
	.other		__nv_reservedSMEM_offset_0_alias,@"STO_CUDA_RESERVED_SHARED STV_DEFAULT"
__nv_reservedSMEM_offset_0_alias:
	.zero		0
	.zero		64


//--------------------- .nv.global                --------------------------
	.section	.nv.global,"aw",@nobits
.nv.global:
	.type		_ZN78_INTERNAL_4992bdb7_42_flash_fwd_hdimall_fp16_paged_split_sm90_cu_ee213261_38794cute1_E,@object
	.size		_ZN78_INTERNAL_4992bdb7_42_flash_fwd_hdimall_fp16_paged_split_sm90_cu_ee213261_38794cute1_E,(_ZN78_INTERNAL_4992bdb7_42_flash_fwd_hdimall_fp16_paged_split_sm90_cu_ee213261_38794cuda3std3__45__cpo6cbeginE - _ZN78_INTERNAL_4992bdb7_42_flash_fwd_hdimall_fp16_paged_split_sm90_cu_ee213261_38794cute1_E)
_ZN78_INTERNAL_4992bdb7_42_flash_fwd_hdimall_fp16_paged_split_sm90_cu_ee213261_38794cute1_E:
	.zero		1
	.type		_ZN78_INTERNAL_4992bdb7_42_flash_fwd_hdimall_fp16_paged_split_sm90_cu_ee213261_38794cuda3std3__45__cpo6cbeginE,@object
	.size		_ZN78_INTERNAL_4992bdb7_42_flash_fwd_hdimall_fp16_paged_split_sm90_cu_ee213261_38794cuda3std3__45__cpo6cbeginE,(_ZN78_INTERNAL_4992bdb7_42_flash_fwd_hdimall_fp16_paged_split_sm90_cu_ee213261_38794cuda3std3__48in_placeE - _ZN78_INTERNAL_4992bdb7_42_flash_fwd_hdimall_fp16_paged_split_sm90_cu_ee213261_38794cuda3std3__45__cpo6cbeginE)
_ZN78_INTERNAL_4992bdb7_42_flash_fwd_hdimall_fp16_paged_split_sm90_cu_ee213261_38794cuda3std3__45__cpo6cbeginE:
	.zero		1
	.type		_ZN78_INTERNAL_4992bdb7_42_flash_fwd_hdimall_fp16_paged_split_sm90_cu_ee213261_38794cuda3std3__48in_placeE,@object
	.size		_ZN78_INTERNAL_4992bdb7_42_flash_fwd_hdimall_fp16_paged_split_sm90_cu_ee213261_38794cuda3std3__48in_placeE,(_ZN78_INTERNAL_4992bdb7_42_flash_fwd_hdimall_fp16_paged_split_sm90_cu_ee213261_38794cuda3std6ranges3__45__cpo9iter_moveE - _ZN78_INTERNAL_4992bdb7_42_flash_fwd_hdimall_fp16_paged_split_sm90_cu_ee213261_38794cuda3std3__48in_placeE)
_ZN78_INTERNAL_4992bdb7_42_flash_fwd_hdimall_fp16_paged_split_sm90_cu_ee213261_38794cuda3std3__48in_placeE:
	.zero		1
	.type		_ZN78_INTERNAL_4992bdb7_42_flash_fwd_hdimall_fp16_paged_split_sm90_cu_ee213261_38794cuda3std6ranges3__45__cpo9iter_moveE,@object
	.size		_ZN78_INTERNAL_4992bdb7_42_flash_fwd_hdimall_fp16_paged_split_sm90_cu_ee213261_38794cuda3std6ranges3__45__cpo9iter_moveE,(_ZN78_INTERNAL_4992bdb7_42_flash_fwd_hdimall_fp16_paged_split_sm90_cu_ee213261_38794cuda3std3__45__cpo5beginE - _ZN78_INTERNAL_4992bdb7_42_flash_fwd_hdimall_fp16_paged_split_sm90_cu_ee213261_38794cuda3std6ranges3__45__cpo9iter_moveE)
_ZN78_INTERNAL_4992bdb7_42_flash_fwd_hdimall_fp16_paged_split_sm90_cu_ee213261_38794cuda3std6ranges3__45__cpo9iter_moveE:
	.zero		1
	.type		_ZN78_INTERNAL_4992bdb7_42_flash_fwd_hdimall_fp16_paged_split_sm90_cu_ee213261_38794cuda3std3__45__cpo5beginE,@object
	.size		_ZN78_INTERNAL_4992bdb7_42_flash_fwd_hdimall_fp16_paged_split_sm90_cu_ee213261_38794cuda3std3__45__cpo5beginE,(_ZN78_INTERNAL_4992bdb7_42_flash_fwd_hdimall_fp16_paged_split_sm90_cu_ee213261_38794cuda3std3__480_GLOBAL__N__4992bdb7_42_flash_fwd_hdimall_fp16_paged_split_sm90_cu_ee213261_38796ignoreE - _ZN78_INTERNAL_4992bdb7_42_flash_fwd_hdimall_fp16_paged_split_sm90_cu_ee213261_38794cuda3std3__45__cpo5beginE)
_ZN78_INTERNAL_4992bdb7_42_flash_fwd_hdimall_fp16_paged_split_sm90_cu_ee213261_38794cuda3std3__45__cpo5beginE:
	.zero		1
	.type		_ZN78_INTERNAL_4992bdb7_42_flash_fwd_hdimall_fp16_paged_split_sm90_cu_ee213261_38794cuda3std3__480_GLOBAL__N__4992bdb7_42_flash_fwd_hdimall_fp16_paged_split_sm90_cu_ee213261_38796ignoreE,@object
	.size		_ZN78_INTERNAL_4992bdb7_42_flash_fwd_hdimall_fp16_paged_split_sm90_cu_ee213261_38794cuda3std3__480_GLOBAL__N__4992bdb7_42_flash_fwd_hdimall_fp16_paged_split_sm90_cu_ee213261_38796ignoreE,(_ZN78_INTERNAL_4992bdb7_42_flash_fwd_hdimall_fp16_paged_split_sm90_cu_ee213261_38794cute7productE - _ZN78_INTERNAL_4992bdb7_42_flash_fwd_hdimall_fp16_paged_split_sm90_cu_ee213261_38794cuda3std3__480_GLOBAL__N__4992bdb7_42_flash_fwd_hdimall_fp16_paged_split_sm90_cu_ee213261_38796ignoreE)
_ZN78_INTERNAL_4992bdb7_42_flash_fwd_hdimall_fp16_paged_split_sm90_cu_ee213261_38794cuda3std3__480_GLOBAL__N__4992bdb7_42_flash_fwd_hdimall_fp16_paged_split_sm90_cu_ee213261_38796ignoreE:
	.zero		1
	.type		_ZN78_INTERNAL_4992bdb7_42_flash_fwd_hdimall_fp16_paged_split_sm90_cu_ee213261_38794cute7productE,@object
	.size		_ZN78_INTERNAL_4992bdb7_42_flash_fwd_hdimall_fp16_paged_split_sm90_cu_ee213261_38794cute7productE,(_ZN78_INTERNAL_4992bdb7_42_flash_fwd_hdimall_fp16_paged_split_sm90_cu_ee213261_38794cuda3std3__45__cpo3endE - _ZN78_INTERNAL_4992bdb7_42_flash_fwd_hdimall_fp16_paged_split_sm90_cu_ee213261_38794cute7productE)
_ZN78_INTERNAL_4992bdb7_42_flash_fwd_hdimall_fp16_paged_split_sm90_cu_ee213261_38794cute7productE:
	.zero		1
	.type		_ZN78_INTERNAL_4992bdb7_42_flash_fwd_hdimall_fp16_paged_split_sm90_cu_ee213261_38794cuda3std3__45__cpo3endE,@object
	.size		_ZN78_INTERNAL_4992bdb7_42_flash_fwd_hdimall_fp16_paged_split_sm90_cu_ee213261_38794cuda3std3__45__cpo3endE,(_ZN78_INTERNAL_4992bdb7_42_flash_fwd_hdimall_fp16_paged_split_sm90_cu_ee213261_38794cuda3std3__419piecewise_constructE - _ZN78_INTERNAL_4992bdb7_42_flash_fwd_hdimall_fp16_paged_split_sm90_cu_ee213261_38794cuda3std3__45__cpo3endE)
_ZN78_INTERNAL_4992bdb7_42_flash_fwd_hdimall_fp16_paged_split_sm90_cu_ee213261_38794cuda3std3__45__cpo3endE:
	.zero		1
	.type		_ZN78_INTERNAL_4992bdb7_42_flash_fwd_hdimall_fp16_paged_split_sm90_cu_ee213261_38794cuda3std3__419piecewise_constructE,@object
	.size		_ZN78_INTERNAL_4992bdb7_42_flash_fwd_hdimall_fp16_paged_split_sm90_cu_ee213261_38794cuda3std3__419piecewise_constructE,(_ZN78_INTERNAL_4992bdb7_42_flash_fwd_hdimall_fp16_paged_split_sm90_cu_ee213261_38794cuda3std3__45__cpo4cendE - _ZN78_INTERNAL_4992bdb7_42_flash_fwd_hdimall_fp16_paged_split_sm90_cu_ee213261_38794cuda3std3__419piecewise_constructE)
_ZN78_INTERNAL_4992bdb7_42_flash_fwd_hdimall_fp16_paged_split_sm90_cu_ee213261_38794cuda3std3__419piecewise_constructE:
	.zero		1
	.type		_ZN78_INTERNAL_4992bdb7_42_flash_fwd_hdimall_fp16_paged_split_sm90_cu_ee213261_38794cuda3std3__45__cpo4cendE,@object
	.size		_ZN78_INTERNAL_4992bdb7_42_flash_fwd_hdimall_fp16_paged_split_sm90_cu_ee213261_38794cuda3std3__45__cpo4cendE,(_ZN78_INTERNAL_4992bdb7_42_flash_fwd_hdimall_fp16_paged_split_sm90_cu_ee213261_38794cuda3std6ranges3__45__cpo4swapE - _ZN78_INTERNAL_4992bdb7_42_flash_fwd_hdimall_fp16_paged_split_sm90_cu_ee213261_38794cuda3std3__45__cpo4cendE)
_ZN78_INTERNAL_4992bdb7_42_flash_fwd_hdimall_fp16_paged_split_sm90_cu_ee213261_38794cuda3std3__45__cpo4cendE:
	.zero		1
	.type		_ZN78_INTERNAL_4992bdb7_42_flash_fwd_hdimall_fp16_paged_split_sm90_cu_ee213261_38794cuda3std6ranges3__45__cpo4swapE,@object
	.size		_ZN78_INTERNAL_4992bdb7_42_flash_fwd_hdimall_fp16_paged_split_sm90_cu_ee213261_38794cuda3std6ranges3__45__cpo4swapE,(.L_7 - _ZN78_INTERNAL_4992bdb7_42_flash_fwd_hdimall_fp16_paged_split_sm90_cu_ee213261_38794cuda3std6ranges3__45__cpo4swapE)
_ZN78_INTERNAL_4992bdb7_42_flash_fwd_hdimall_fp16_paged_split_sm90_cu_ee213261_38794cuda3std6ranges3__45__cpo4swapE:
	.zero		1
.L_7:


//--------------------- .nv.constant0._ZN7cutlass13device_kernelIN5flash11enable_sm90INS1_16FlashAttnFwdSm90INS1_25CollectiveMainloopFwdSm90ILi2EN4cute5tupleIJNS5_1CILi1EEES8_S8_EEENS6_IJNS7_ILi128EEENS7_ILi80EEENS7_ILi256EEEEEELi256ENS_6half_tEfNS_4arch4Sm90ELb0ELb0ELb0ELb0ELb1ELb0ELb0ELb1ELb1ELb1ELb1ELb0EEENS1_21CollectiveEpilogueFwdINS6_IJSA_SC_SB_EEES9_SE_SG_Li256ELb0ELb1ELb1ELb0EEENS1_19SingleTileSchedulerILb0ELb1ELb1ELi128EEEEEEEEEvNT_6ParamsE --------------------------
	.section	.nv.constant0._ZN7cutlass13device_kernelIN5flash11enable_sm90INS1_16FlashAttnFwdSm90INS1_25CollectiveMainloopFwdSm90ILi2EN4cute5tupleIJNS5_1CILi1EEES8_S8_EEENS6_IJNS7_ILi128EEENS7_ILi80EEENS7_ILi256EEEEEELi256ENS_6half_tEfNS_4arch4Sm90ELb0ELb0ELb0ELb0ELb1ELb0ELb0ELb1ELb1ELb1ELb1ELb0EEENS1_21CollectiveEpilogueFwdINS6_IJSA_SC_SB_EEES9_SE_SG_Li256ELb0ELb1ELb1ELb0EEENS1_19SingleTileSchedulerILb0ELb1ELb1ELi128EEEEEEEEEvNT_6ParamsE,"a",@progbits
	.sectionflags	@""
	.align	4
.nv.constant0._ZN7cutlass13device_kernelIN5flash11enable_sm90INS1_16FlashAttnFwdSm90INS1_25CollectiveMainloopFwdSm90ILi2EN4cute5tupleIJNS5_1CILi1EEES8_S8_EEENS6_IJNS7_ILi128EEENS7_ILi80EEENS7_ILi256EEEEEELi256ENS_6half_tEfNS_4arch4Sm90ELb0ELb0ELb0ELb0ELb1ELb0ELb0ELb1ELb1ELb1ELb1ELb0EEENS1_21CollectiveEpilogueFwdINS6_IJSA_SC_SB_EEES9_SE_SG_Li256ELb0ELb1ELb1ELb0EEENS1_19SingleTileSchedulerILb0ELb1ELb1ELi128EEEEEEEEEvNT_6ParamsE:
	.zero		3456


//--------------------- .nv.constant0._ZN7cutlass13device_kernelIN5flash11enable_sm90INS1_16FlashAttnFwdSm90INS1_25CollectiveMainloopFwdSm90ILi2EN4cute5tupleIJNS5_1CILi1EEES8_S8_EEENS6_IJNS7_ILi128EEENS7_ILi80EEENS7_ILi256EEEEEELi256ENS_6half_tEfNS_4arch4Sm90ELb0ELb0ELb0ELb1ELb1ELb0ELb0ELb1ELb1ELb1ELb1ELb0EEENS1_21CollectiveEpilogueFwdINS6_IJSA_SC_SB_EEES9_SE_SG_Li256ELb1ELb1ELb1ELb0EEENS1_36VarlenDynamicPersistentTileSchedulerILi128ELi80ELi256ELi128ELb1ELb1ELb1ELb0ELb1ELb1EEEEEEEEEvNT_6ParamsE --------------------------
	.section	.nv.constant0._ZN7cutlass13device_kernelIN5flash11enable_sm90INS1_16FlashAttnFwdSm90INS1_25CollectiveMainloopFwdSm90ILi2EN4cute5tupleIJNS5_1CILi1EEES8_S8_EEENS6_IJNS7_ILi128EEENS7_ILi80EEENS7_ILi256EEEEEELi256ENS_6half_tEfNS_4arch4Sm90ELb0ELb0ELb0ELb1ELb1ELb0ELb0ELb1ELb1ELb1ELb1ELb0EEENS1_21CollectiveEpilogueFwdINS6_IJSA_SC_SB_EEES9_SE_SG_Li256ELb1ELb1ELb1ELb0EEENS1_36VarlenDynamicPersistentTileSchedulerILi128ELi80ELi256ELi128ELb1ELb1ELb1ELb0ELb1ELb1EEEEEEEEEvNT_6ParamsE,"a",@progbits
	.sectionflags	@""
	.align	4
.nv.constant0._ZN7cutlass13device_kernelIN5flash11enable_sm90INS1_16FlashAttnFwdSm90INS1_25CollectiveMainloopFwdSm90ILi2EN4cute5tupleIJNS5_1CILi1EEES8_S8_EEENS6_IJNS7_ILi128EEENS7_ILi80EEENS7_ILi256EEEEEELi256ENS_6half_tEfNS_4arch4Sm90ELb0ELb0ELb0ELb1ELb1ELb0ELb0ELb1ELb1ELb1ELb1ELb0EEENS1_21CollectiveEpilogueFwdINS6_IJSA_SC_SB_EEES9_SE_SG_Li256ELb1ELb1ELb1ELb0EEENS1_36VarlenDynamicPersistentTileSchedulerILi128ELi80ELi256ELi128ELb1ELb1ELb1ELb0ELb1ELb1EEEEEEEEEvNT_6ParamsE:
	.zero		3584


//--------------------- .nv.constant0._ZN7cutlass13device_kernelIN5flash11enable_sm90INS1_16FlashAttnFwdSm90INS1_25CollectiveMainloopFwdSm90ILi2EN4cute5tupleIJNS5_1CILi1EEES8_S8_EEENS6_IJNS7_ILi128EEENS7_ILi80EEENS7_ILi256EEEEEELi256ENS_6half_tEfNS_4arch4Sm90ELb0ELb0ELb0ELb1ELb1ELb1ELb0ELb1ELb1ELb1ELb1ELb0EEENS1_21CollectiveEpilogueFwdINS6_IJSA_SC_SB_EEES9_SE_SG_Li256ELb1ELb1ELb1ELb0EEENS1_36VarlenDynamicPersistentTileSchedulerILi128ELi80ELi256ELi128ELb1ELb1ELb1ELb0ELb1ELb1EEEEEEEEEvNT_6ParamsE --------------------------
	.section	.nv.constant0._ZN7cutlass13device_kernelIN5flash11enable_sm90INS1_16FlashAttnFwdSm90INS1_25CollectiveMainloopFwdSm90ILi2EN4cute5tupleIJNS5_1CILi1EEES8_S8_EEENS6_IJNS7_ILi128EEENS7_ILi80EEENS7_ILi256EEEEEELi256ENS_6half_tEfNS_4arch4Sm90ELb0ELb0ELb0ELb1ELb1ELb1ELb0ELb1ELb1ELb1ELb1ELb0EEENS1_21CollectiveEpilogueFwdINS6_IJSA_SC_SB_EEES9_SE_SG_Li256ELb1ELb1ELb1ELb0EEENS1_36VarlenDynamicPersistentTileSchedulerILi128ELi80ELi256ELi128ELb1ELb1ELb1ELb0ELb1ELb1EEEEEEEEEvNT_6ParamsE,"a",@progbits
	.sectionflags	@""
	.align	4
.nv.constant0._ZN7cutlass13device_kernelIN5flash11enable_sm90INS1_16FlashAttnFwdSm90INS1_25CollectiveMainloopFwdSm90ILi2EN4cute5tupleIJNS5_1CILi1EEES8_S8_EEENS6_IJNS7_ILi128EEENS7_ILi80EEENS7_ILi256EEEEEELi256ENS_6half_tEfNS_4arch4Sm90ELb0ELb0ELb0ELb1ELb1ELb1ELb0ELb1ELb1ELb1ELb1ELb0EEENS1_21CollectiveEpilogueFwdINS6_IJSA_SC_SB_EEES9_SE_SG_Li256ELb1ELb1ELb1ELb0EEENS1_36VarlenDynamicPersistentTileSchedulerILi128ELi80ELi256ELi128ELb1ELb1ELb1ELb0ELb1ELb1EEEEEEEEEvNT_6ParamsE:
	.zero		3584


//--------------------- .nv.constant0._ZN7cutlass13device_kernelIN5flash11enable_sm90INS1_16FlashAttnFwdSm90INS1_25CollectiveMainloopFwdSm90ILi2EN4cute5tupleIJNS5_1CILi1EEES8_S8_EEENS6_IJNS7_ILi128EEENS7_ILi64EEENS7_ILi256EEEEEELi256ENS_6half_tEfNS_4arch4Sm90ELb0ELb1ELb0ELb0ELb1ELb0ELb0ELb1ELb1ELb1ELb1ELb0EEENS1_21CollectiveEpilogueFwdINS6_IJSA_SC_SB_EEES9_SE_SG_Li256ELb0ELb1ELb1ELb0EEENS1_19SingleTileSchedulerILb0ELb1ELb1ELi128EEEEEEEEEvNT_6ParamsE --------------------------
	.section	.nv.constant0._ZN7cutlass13device_kernelIN5flash11enable_sm90INS1_16FlashAttnFwdSm90INS1_25CollectiveMainloopFwdSm90ILi2EN4cute5tupleIJNS5_1CILi1EEES8_S8_EEENS6_IJNS7_ILi128EEENS7_ILi64EEENS7_ILi256EEEEEELi256ENS_6half_tEfNS_4arch4Sm90ELb0ELb1ELb0ELb0ELb1ELb0ELb0ELb1ELb1ELb1ELb1ELb0EEENS1_21CollectiveEpilogueFwdINS6_IJSA_SC_SB_EEES9_SE_SG_Li256ELb0ELb1ELb1ELb0EEENS1_19SingleTileSchedulerILb0ELb1ELb1ELi128EEEEEEEEEvNT_6ParamsE,"a",@progbits
	.sectionflags	@""
	.align	4
.nv.constant0._ZN7cutlass13device_kernelIN5flash11enable_sm90INS1_16FlashAttnFwdSm90INS1_25CollectiveMainloopFwdSm90ILi2EN4cute5tupleIJNS5_1CILi1EEES8_S8_EEENS6_IJNS7_ILi128EEENS7_ILi64EEENS7_ILi256EEEEEELi256ENS_6half_tEfNS_4arch4Sm90ELb0ELb1ELb0ELb0ELb1ELb0ELb0ELb1ELb1ELb1ELb1ELb0EEENS1_21CollectiveEpilogueFwdINS6_IJSA_SC_SB_EEES9_SE_SG_Li256ELb0ELb1ELb1ELb0EEENS1_19SingleTileSchedulerILb0ELb1ELb1ELi128EEEEEEEEEvNT_6ParamsE:
	.zero		3456


//--------------------- .nv.constant0._ZN7cutlass13device_kernelIN5flash11enable_sm90INS1_16FlashAttnFwdSm90INS1_25CollectiveMainloopFwdSm90ILi2EN4cute5tupleIJNS5_1CILi1EEES8_S8_EEENS6_IJNS7_ILi128EEENS7_ILi64EEENS7_ILi256EEEEEELi256ENS_6half_tEfNS_4arch4Sm90ELb0ELb1ELb0ELb1ELb1ELb0ELb0ELb1ELb1ELb1ELb1ELb0EEENS1_21CollectiveEpilogueFwdINS6_IJSA_SC_SB_EEES9_SE_SG_Li256ELb1ELb1ELb1ELb0EEENS1_36VarlenDynamicPersistentTileSchedulerILi128ELi64ELi256ELi128ELb1ELb1ELb1ELb1ELb0ELb1EEEEEEEEEvNT_6ParamsE --------------------------
	.section	.nv.constant0._ZN7cutlass13device_kernelIN5flash11enable_sm90INS1_16FlashAttnFwdSm90INS1_25CollectiveMainloopFwdSm90ILi2EN4cute5tupleIJNS5_1CILi1EEES8_S8_EEENS6_IJNS7_ILi128EEENS7_ILi64EEENS7_ILi256EEEEEELi256ENS_6half_tEfNS_4arch4Sm90ELb0ELb1ELb0ELb1ELb1ELb0ELb0ELb1ELb1ELb1ELb1ELb0EEENS1_21CollectiveEpilogueFwdINS6_IJSA_SC_SB_EEES9_SE_SG_Li256ELb1ELb1ELb1ELb0EEENS1_36VarlenDynamicPersistentTileSchedulerILi128ELi64ELi256ELi128ELb1ELb1ELb1ELb1ELb0ELb1EEEEEEEEEvNT_6ParamsE,"a",@progbits
	.sectionflags	@""
	.align	4
.nv.constant0._ZN7cutlass13device_kernelIN5flash11enable_sm90INS1_16FlashAttnFwdSm90INS1_25CollectiveMainloopFwdSm90ILi2EN4cute5tupleIJNS5_1CILi1EEES8_S8_EEENS6_IJNS7_ILi128EEENS7_ILi64EEENS7_ILi256EEEEEELi256ENS_6half_tEfNS_4arch4Sm90ELb0ELb1ELb0ELb1ELb1ELb0ELb0ELb1ELb1ELb1ELb1ELb0EEENS1_21CollectiveEpilogueFwdINS6_IJSA_SC_SB_EEES9_SE_SG_Li256ELb1ELb1ELb1ELb0EEENS1_36VarlenDynamicPersistentTileSchedulerILi128ELi64ELi256ELi128ELb1ELb1ELb1ELb1ELb0ELb1EEEEEEEEEvNT_6ParamsE:
	.zero		3584


//--------------------- .nv.constant0._ZN7cutlass13device_kernelIN5flash11enable_sm90INS1_16FlashAttnFwdSm90INS1_25CollectiveMainloopFwdSm90ILi2EN4cute5tupleIJNS5_1CILi1EEES8_S8_EEENS6_IJNS7_ILi128EEENS7_ILi64EEENS7_ILi256EEEEEELi256ENS_6half_tEfNS_4arch4Sm90ELb0ELb1ELb0ELb1ELb1ELb1ELb0ELb1ELb1ELb1ELb1ELb0EEENS1_21CollectiveEpilogueFwdINS6_IJSA_SC_SB_EEES9_SE_SG_Li256ELb1ELb1ELb1ELb0EEENS1_36VarlenDynamicPersistentTileSchedulerILi128ELi64ELi256ELi128ELb1ELb1ELb1ELb1ELb0ELb1EEEEEEEEEvNT_6ParamsE --------------------------
	.section	.nv.constant0._ZN7cutlass13device_kernelIN5flash11enable_sm90INS1_16FlashAttnFwdSm90INS1_25CollectiveMainloopFwdSm90ILi2EN4cute5tupleIJNS5_1CILi1EEES8_S8_EEENS6_IJNS7_ILi128EEENS7_ILi64EEENS7_ILi256EEEEEELi256ENS_6half_tEfNS_4arch4Sm90ELb0ELb1ELb0ELb1ELb1ELb1ELb0ELb1ELb1ELb1ELb1ELb0EEENS1_21CollectiveEpilogueFwdINS6_IJSA_SC_SB_EEES9_SE_SG_Li256ELb1ELb1ELb1ELb0EEENS1_36VarlenDynamicPersistentTileSchedulerILi128ELi64ELi256ELi128ELb1ELb1ELb1ELb1ELb0ELb1EEEEEEEEEvNT_6ParamsE,"a",@progbits
	.sectionflags	@""
	.align	4
.nv.constant0._ZN7cutlass13device_kernelIN5flash11enable_sm90INS1_16FlashAttnFwdSm90INS1_25CollectiveMainloopFwdSm90ILi2EN4cute5tupleIJNS5_1CILi1EEES8_S8_EEENS6_IJNS7_ILi128EEENS7_ILi64EEENS7_ILi256EEEEEELi256ENS_6half_tEfNS_4arch4Sm90ELb0ELb1ELb0ELb1ELb1ELb1ELb0ELb1ELb1ELb1ELb1ELb0EEENS1_21CollectiveEpilogueFwdINS6_IJSA_SC_SB_EEES9_SE_SG_Li256ELb1ELb1ELb1ELb0EEENS1_36VarlenDynamicPersistentTileSchedulerILi128ELi64ELi256ELi128ELb1ELb1ELb1ELb1ELb0ELb1EEEEEEEEEvNT_6ParamsE:
	.zero		3584


//--------------------- .nv.constant0._ZN7cutlass13device_kernelIN5flash11enable_sm90INS1_16FlashAttnFwdSm90INS1_25CollectiveMainloopFwdSm90ILi2EN4cute5tupleIJNS5_1CILi1EEES8_S8_EEENS6_IJNS7_ILi128EEENS7_ILi80EEENS7_ILi256EEEEEELi256ENS_6half_tEfNS_4arch4Sm90ELb1ELb0ELb0ELb0ELb1ELb0ELb0ELb1ELb1ELb1ELb1ELb0EEENS1_21CollectiveEpilogueFwdINS6_IJSA_SC_SB_EEES9_SE_SG_Li256ELb0ELb1ELb1ELb0EEENS1_19SingleTileSchedulerILb0ELb1ELb1ELi128EEEEEEEEEvNT_6ParamsE --------------------------
	.section	.nv.constant0._ZN7cutlass13device_kernelIN5flash11enable_sm90INS1_16FlashAttnFwdSm90INS1_25CollectiveMainloopFwdSm90ILi2EN4cute5tupleIJNS5_1CILi1EEES8_S8_EEENS6_IJNS7_ILi128EEENS7_ILi80EEENS7_ILi256EEEEEELi256ENS_6half_tEfNS_4arch4Sm90ELb1ELb0ELb0ELb0ELb1ELb0ELb0ELb1ELb1ELb1ELb1ELb0EEENS1_21CollectiveEpilogueFwdINS6_IJSA_SC_SB_EEES9_SE_SG_Li256ELb0ELb1ELb1ELb0EEENS1_19SingleTileSchedulerILb0ELb1ELb1ELi128EEEEEEEEEvNT_6ParamsE,"a",@progbits
	.sectionflags	@""
	.align	4
.nv.constant0._ZN7cutlass13device_kernelIN5flash11enable_sm90INS1_16FlashAttnFwdSm90INS1_25CollectiveMainloopFwdSm90ILi2EN4cute5tupleIJNS5_1CILi1EEES8_S8_EEENS6_IJNS7_ILi128EEENS7_ILi80EEENS7_ILi256EEEEEELi256ENS_6half_tEfNS_4arch4Sm90ELb1ELb0ELb0ELb0ELb1ELb0ELb0ELb1ELb1ELb1ELb1ELb0EEENS1_21CollectiveEpilogueFwdINS6_IJSA_SC_SB_EEES9_SE_SG_Li256ELb0ELb1ELb1ELb0EEENS1_19SingleTileSchedulerILb0ELb1ELb1ELi128EEEEEEEEEvNT_6ParamsE:
	.zero		3456


//--------------------- .nv.constant0._ZN7cutlass13device_kernelIN5flash11enable_sm90INS1_16FlashAttnFwdSm90INS1_25CollectiveMainloopFwdSm90ILi2EN4cute5tupleIJNS5_1CILi1EEES8_S8_EEENS6_IJNS7_ILi128EEENS7_ILi80EEENS7_ILi256EEEEEELi256ENS_6half_tEfNS_4arch4Sm90ELb1ELb0ELb0ELb1ELb1ELb0ELb0ELb1ELb1ELb1ELb1ELb0EEENS1_21CollectiveEpilogueFwdINS6_IJSA_SC_SB_EEES9_SE_SG_Li256ELb1ELb1ELb1ELb0EEENS1_36VarlenDynamicPersistentTileSchedulerILi128ELi80ELi256ELi128ELb1ELb1ELb1ELb1ELb1ELb1EEEEEEEEEvNT_6ParamsE --------------------------
	.section	.nv.constant0._ZN7cutlass13device_kernelIN5flash11enable_sm90INS1_16FlashAttnFwdSm90INS1_25CollectiveMainloopFwdSm90ILi2EN4cute5tupleIJNS5_1CILi1EEES8_S8_EEENS6_IJNS7_ILi128EEENS7_ILi80EEENS7_ILi256EEEEEELi256ENS_6half_tEfNS_4arch4Sm90ELb1ELb0ELb0ELb1ELb1ELb0ELb0ELb1ELb1ELb1ELb1ELb0EEENS1_21CollectiveEpilogueFwdINS6_IJSA_SC_SB_EEES9_SE_SG_Li256ELb1ELb1ELb1ELb0EEENS1_36VarlenDynamicPersistentTileSchedulerILi128ELi80ELi256ELi128ELb1ELb1ELb1ELb1ELb1ELb1EEEEEEEEEvNT_6ParamsE,"a",@progbits
	.sectionflags	@""
	.align	4
.nv.constant0._ZN7cutlass13device_kernelIN5flash11enable_sm90INS1_16FlashAttnFwdSm90INS1_25CollectiveMainloopFwdSm90ILi2EN4cute5tupleIJNS5_1CILi1EEES8_S8_EEENS6_IJNS7_ILi128EEENS7_ILi80EEENS7_ILi256EEEEEELi256ENS_6half_tEfNS_4arch4Sm90ELb1ELb0ELb0ELb1ELb1ELb0ELb0ELb1ELb1ELb1ELb1ELb0EEENS1_21CollectiveEpilogueFwdINS6_IJSA_SC_SB_EEES9_SE_SG_Li256ELb1ELb1ELb1ELb0EEENS1_36VarlenDynamicPersistentTileSchedulerILi128ELi80ELi256ELi128ELb1ELb1ELb1ELb1ELb1ELb1EEEEEEEEEvNT_6ParamsE:
	.zero		3584


//--------------------- .nv.constant0._ZN7cutlass13device_kernelIN5flash11enable_sm90INS1_16FlashAttnFwdSm90INS1_25CollectiveMainloopFwdSm90ILi2EN4cute5tupleIJNS5_1CILi1EEES8_S8_EEENS6_IJNS7_ILi128EEENS7_ILi80EEENS7_ILi256EEEEEELi256ENS_6half_tEfNS_4arch4Sm90ELb1ELb0ELb0ELb1ELb1ELb1ELb0ELb1ELb1ELb1ELb1ELb0EEENS1_21CollectiveEpilogueFwdINS6_IJSA_SC_SB_EEES9_SE_SG_Li256ELb1ELb1ELb1ELb0EEENS1_36VarlenDynamicPersistentTileSchedulerILi128ELi80ELi256ELi128ELb1ELb1ELb1ELb1ELb1ELb1EEEEEEEEEvNT_6ParamsE --------------------------
	.section	.nv.constant0._ZN7cutlass13device_kernelIN5flash11enable_sm90INS1_16FlashAttnFwdSm90INS1_25CollectiveMainloopFwdSm90ILi2EN4cute5tupleIJNS5_1CILi1EEES8_S8_EEENS6_IJNS7_ILi128EEENS7_ILi80EEENS7_ILi256EEEEEELi256ENS_6half_tEfNS_4arch4Sm90ELb1ELb0ELb0ELb1ELb1ELb1ELb0ELb1ELb1ELb1ELb1ELb0EEENS1_21CollectiveEpilogueFwdINS6_IJSA_SC_SB_EEES9_SE_SG_Li256ELb1ELb1ELb1ELb0EEENS1_36VarlenDynamicPersistentTileSchedulerILi128ELi80ELi256ELi128ELb1ELb1ELb1ELb1ELb1ELb1EEEEEEEEEvNT_6ParamsE,"a",@progbits
	.sectionflags	@""
	.align	4
.nv.constant0._ZN7cutlass13device_kernelIN5flash11enable_sm90INS1_16FlashAttnFwdSm90INS1_25CollectiveMainloopFwdSm90ILi2EN4cute5tupleIJNS5_1CILi1EEES8_S8_EEENS6_IJNS7_ILi128EEENS7_ILi80EEENS7_ILi256EEEEEELi256ENS_6half_tEfNS_4arch4Sm90ELb1ELb0ELb0ELb1ELb1ELb1ELb0ELb1ELb1ELb1ELb1ELb0EEENS1_21CollectiveEpilogueFwdINS6_IJSA_SC_SB_EEES9_SE_SG_Li256ELb1ELb1ELb1ELb0EEENS1_36VarlenDynamicPersistentTileSchedulerILi128ELi80ELi256ELi128ELb1ELb1ELb1ELb1ELb1ELb1EEEEEEEEEvNT_6ParamsE:
	.zero		3584


//--------------------- .nv.constant0._ZN7cutlass13device_kernelIN5flash11enable_sm90INS1_16FlashAttnFwdSm90INS1_25CollectiveMainloopFwdSm90ILi2EN4cute5tupleIJNS5_1CILi1EEES8_S8_EEENS6_IJNS7_ILi128EEENS7_ILi96EEENS7_ILi192EEEEEELi192ENS_6half_tEfNS_4arch4Sm90ELb0ELb0ELb0ELb0ELb1ELb0ELb0ELb1ELb1ELb1ELb1ELb0EEENS1_21CollectiveEpilogueFwdINS6_IJSA_SC_SB_EEES9_SE_SG_Li256ELb0ELb1ELb1ELb0EEENS1_19SingleTileSchedulerILb0ELb1ELb1ELi128EEEEEEEEEvNT_6ParamsE --------------------------
	.section	.nv.constant0._ZN7cutlass13device_kernelIN5flash11enable_sm90INS1_16FlashAttnFwdSm90INS1_25CollectiveMainloopFwdSm90ILi2EN4cute5tupleIJNS5_1CILi1EEES8_S8_EEENS6_IJNS7_ILi128EEENS7_ILi96EEENS7_ILi192EEEEEELi192ENS_6half_tEfNS_4arch4Sm90ELb0ELb0ELb0ELb0ELb1ELb0ELb0ELb1ELb1ELb1ELb1ELb0EEENS1_21CollectiveEpilogueFwdINS6_IJSA_SC_SB_EEES9_SE_SG_Li256ELb0ELb1ELb1ELb0EEENS1_19SingleTileSchedulerILb0ELb1ELb1ELi128EEEEEEEEEvNT_6ParamsE,"a",@progbits
	.sectionflags	@""
	.align	4
.nv.constant0._ZN7cutlass13device_kernelIN5flash11enable_sm90INS1_16FlashAttnFwdSm90INS1_25CollectiveMainloopFwdSm90ILi2EN4cute5tupleIJNS5_1CILi1EEES8_S8_EEENS6_IJNS7_ILi128EEENS7_ILi96EEENS7_ILi192EEEEEELi192ENS_6half_tEfNS_4arch4Sm90ELb0ELb0ELb0ELb0ELb1ELb0ELb0ELb1ELb1ELb1ELb1ELb0EEENS1_21CollectiveEpilogueFwdINS6_IJSA_SC_SB_EEES9_SE_SG_Li256ELb0ELb1ELb1ELb0EEENS1_19SingleTileSchedulerILb0ELb1ELb1ELi128EEEEEEEEEvNT_6ParamsE:
	.zero		3456


//--------------------- .nv.constant0._ZN7cutlass13device_kernelIN5flash11enable_sm90INS1_16FlashAttnFwdSm90INS1_25CollectiveMainloopFwdSm90ILi2EN4cute5tupleIJNS5_1CILi1EEES8_S8_EEENS6_IJNS7_ILi128EEENS7_ILi96EEENS7_ILi192EEEEEELi192ENS_6half_tEfNS_4arch4Sm90ELb0ELb0ELb0ELb1ELb1ELb0ELb0ELb1ELb1ELb1ELb1ELb0EEENS1_21CollectiveEpilogueFwdINS6_IJSA_SC_SB_EEES9_SE_SG_Li256ELb1ELb1ELb1ELb0EEENS1_36VarlenDynamicPersistentTileSchedulerILi128ELi96ELi256ELi128ELb1ELb1ELb1ELb0ELb1ELb1EEEEEEEEEvNT_6ParamsE --------------------------
	.section	.nv.constant0._ZN7cutlass13device_kernelIN5flash11enable_sm90INS1_16FlashAttnFwdSm90INS1_25CollectiveMainloopFwdSm90ILi2EN4cute5tupleIJNS5_1CILi1EEES8_S8_EEENS6_IJNS7_ILi128EEENS7_ILi96EEENS7_ILi192EEEEEELi192ENS_6half_tEfNS_4arch4Sm90ELb0ELb0ELb0ELb1ELb1ELb0ELb0ELb1ELb1ELb1ELb1ELb0EEENS1_21CollectiveEpilogueFwdINS6_IJSA_SC_SB_EEES9_SE_SG_Li256ELb1ELb1ELb1ELb0EEENS1_36VarlenDynamicPersistentTileSchedulerILi128ELi96ELi256ELi128ELb1ELb1ELb1ELb0ELb1ELb1EEEEEEEEEvNT_6ParamsE,"a",@progbits
	.sectionflags	@""
	.align	4
.nv.constant0._ZN7cutlass13device_kernelIN5flash11enable_sm90INS1_16FlashAttnFwdSm90INS1_25CollectiveMainloopFwdSm90ILi2EN4cute5tupleIJNS5_1CILi1EEES8_S8_EEENS6_IJNS7_ILi128EEENS7_ILi96EEENS7_ILi192EEEEEELi192ENS_6half_tEfNS_4arch4Sm90ELb0ELb0ELb0ELb1ELb1ELb0ELb0ELb1ELb1ELb1ELb1ELb0EEENS1_21CollectiveEpilogueFwdINS6_IJSA_SC_SB_EEES9_SE_SG_Li256ELb1ELb1ELb1ELb0EEENS1_36VarlenDynamicPersistentTileSchedulerILi128ELi96ELi256ELi128ELb1ELb1ELb1ELb0ELb1ELb1EEEEEEEEEvNT_6ParamsE:
	.zero		3584


//--------------------- .nv.constant0._ZN7cutlass13device_kernelIN5flash11enable_sm90INS1_16FlashAttnFwdSm90INS1_25CollectiveMainloopFwdSm90ILi2EN4cute5tupleIJNS5_1CILi1EEES8_S8_EEENS6_IJNS7_ILi128EEENS7_ILi96EEENS7_ILi192EEEEEELi192ENS_6half_tEfNS_4arch4Sm90ELb0ELb0ELb0ELb1ELb1ELb1ELb0ELb1ELb1ELb1ELb1ELb0EEENS1_21CollectiveEpilogueFwdINS6_IJSA_SC_SB_EEES9_SE_SG_Li256ELb1ELb1ELb1ELb0EEENS1_36VarlenDynamicPersistentTileSchedulerILi128ELi96ELi256ELi128ELb1ELb1ELb1ELb0ELb1ELb1EEEEEEEEEvNT_6ParamsE --------------------------
	.section	.nv.constant0._ZN7cutlass13device_kernelIN5flash11enable_sm90INS1_16FlashAttnFwdSm90INS1_25CollectiveMainloopFwdSm90ILi2EN4cute5tupleIJNS5_1CILi1EEES8_S8_EEENS6_IJNS7_ILi128EEENS7_ILi96EEENS7_ILi192EEEEEELi192ENS_6half_tEfNS_4arch4Sm90ELb0ELb0ELb0ELb1ELb1ELb1ELb0ELb1ELb1ELb1ELb1ELb0EEENS1_21CollectiveEpilogueFwdINS6_IJSA_SC_SB_EEES9_SE_SG_Li256ELb1ELb1ELb1ELb0EEENS1_36VarlenDynamicPersistentTileSchedulerILi128ELi96ELi256ELi128ELb1ELb1ELb1ELb0ELb1ELb1EEEEEEEEEvNT_6ParamsE,"a",@progbits
	.sectionflags	@""
	.align	4
.nv.constant0._ZN7cutlass13device_kernelIN5flash11enable_sm90INS1_16FlashAttnFwdSm90INS1_25CollectiveMainloopFwdSm90ILi2EN4cute5tupleIJNS5_1CILi1EEES8_S8_EEENS6_IJNS7_ILi128EEENS7_ILi96EEENS7_ILi192EEEEEELi192ENS_6half_tEfNS_4arch4Sm90ELb0ELb0ELb0ELb1ELb1ELb1ELb0ELb1ELb1ELb1ELb1ELb0EEENS1_21CollectiveEpilogueFwdINS6_IJSA_SC_SB_EEES9_SE_SG_Li256ELb1ELb1ELb1ELb0EEENS1_36VarlenDynamicPersistentTileSchedulerILi128ELi96ELi256ELi128ELb1ELb1ELb1ELb0ELb1ELb1EEEEEEEEEvNT_6ParamsE:
	.zero		3584


//--------------------- .nv.constant0._ZN7cutlass13device_kernelIN5flash11enable_sm90INS1_16FlashAttnFwdSm90INS1_25CollectiveMainloopFwdSm90ILi2EN4cute5tupleIJNS5_1CILi1EEES8_S8_EEENS6_IJNS7_ILi128EEENS7_ILi96EEENS7_ILi192EEEEEELi192ENS_6half_tEfNS_4arch4Sm90ELb0ELb1ELb0ELb0ELb1ELb0ELb0ELb1ELb1ELb1ELb1ELb0EEENS1_21CollectiveEpilogueFwdINS6_IJSA_SC_SB_EEES9_SE_SG_Li256ELb0ELb1ELb1ELb0EEENS1_19SingleTileSchedulerILb0ELb1ELb1ELi128EEEEEEEEEvNT_6ParamsE --------------------------
	.section	.nv.constant0._ZN7cutlass13device_kernelIN5flash11enable_sm90INS1_16FlashAttnFwdSm90INS1_25CollectiveMainloopFwdSm90ILi2EN4cute5tupleIJNS5_1CILi1EEES8_S8_EEENS6_IJNS7_ILi128EEENS7_ILi96EEENS7_ILi192EEEEEELi192ENS_6half_tEfNS_4arch4Sm90ELb0ELb1ELb0ELb0ELb1ELb0ELb0ELb1ELb1ELb1ELb1ELb0EEENS1_21CollectiveEpilogueFwdINS6_IJSA_SC_SB_EEES9_SE_SG_Li256ELb0ELb1ELb1ELb0EEENS1_19SingleTileSchedulerILb0ELb1ELb1ELi128EEEEEEEEEvNT_6ParamsE,"a",@progbits
	.sectionflags	@""
	.align	4
.nv.constant0._ZN7cutlass13device_kernelIN5flash11enable_sm90INS1_16FlashAttnFwdSm90INS1_25CollectiveMainloopFwdSm90ILi2EN4cute5tupleIJNS5_1CILi1EEES8_S8_EEENS6_IJNS7_ILi128EEENS7_ILi96EEENS7_ILi192EEEEEELi192ENS_6half_tEfNS_4arch4Sm90ELb0ELb1ELb0ELb0ELb1ELb0ELb0ELb1ELb1ELb1ELb1ELb0EEENS1_21CollectiveEpilogueFwdINS6_IJSA_SC_SB_EEES9_SE_SG_Li256ELb0ELb1ELb1ELb0EEENS1_19SingleTileSchedulerILb0ELb1ELb1ELi128EEEEEEEEEvNT_6ParamsE:
	.zero		3456


//--------------------- .nv.constant0._ZN7cutlass13device_kernelIN5flash11enable_sm90INS1_16FlashAttnFwdSm90INS1_25CollectiveMainloopFwdSm90ILi2EN4cute5tupleIJNS5_1CILi1EEES8_S8_EEENS6_IJNS7_ILi128EEENS7_ILi96EEENS7_ILi192EEEEEELi192ENS_6half_tEfNS_4arch4Sm90ELb0ELb1ELb0ELb1ELb1ELb0ELb0ELb1ELb1ELb1ELb1ELb0EEENS1_21CollectiveEpilogueFwdINS6_IJSA_SC_SB_EEES9_SE_SG_Li256ELb1ELb1ELb1ELb0EEENS1_36VarlenDynamicPersistentTileSchedulerILi128ELi96ELi256ELi128ELb1ELb1ELb1ELb1ELb0ELb1EEEEEEEEEvNT_6ParamsE --------------------------
	.section	.nv.constant0._ZN7cutlass13device_kernelIN5flash11enable_sm90INS1_16FlashAttnFwdSm90INS1_25CollectiveMainloopFwdSm90ILi2EN4cute5tupleIJNS5_1CILi1EEES8_S8_EEENS6_IJNS7_ILi128EEENS7_ILi96EEENS7_ILi192EEEEEELi192ENS_6half_tEfNS_4arch4Sm90ELb0ELb1ELb0ELb1ELb1ELb0ELb0ELb1ELb1ELb1ELb1ELb0EEENS1_21CollectiveEpilogueFwdINS6_IJSA_SC_SB_EEES9_SE_SG_Li256ELb1ELb1ELb1ELb0EEENS1_36VarlenDynamicPersistentTileSchedulerILi128ELi96ELi256ELi128ELb1ELb1ELb1ELb1ELb0ELb1EEEEEEEEEvNT_6ParamsE,"a",@progbits
	.sectionflags	@""
	.align	4
.nv.constant0._ZN7cutlass13device_kernelIN5flash11enable_sm90INS1_16FlashAttnFwdSm90INS1_25CollectiveMainloopFwdSm90ILi2EN4cute5tupleIJNS5_1CILi1EEES8_S8_EEENS6_IJNS7_ILi128EEENS7_ILi96EEENS7_ILi192EEEEEELi192ENS_6half_tEfNS_4arch4Sm90ELb0ELb1ELb0ELb1ELb1ELb0ELb0ELb1ELb1ELb1ELb1ELb0EEENS1_21CollectiveEpilogueFwdINS6_IJSA_SC_SB_EEES9_SE_SG_Li256ELb1ELb1ELb1ELb0EEENS1_36VarlenDynamicPersistentTileSchedulerILi128ELi96ELi256ELi128ELb1ELb1ELb1ELb1ELb0ELb1EEEEEEEEEvNT_6ParamsE:
	.zero		3584


//--------------------- .nv.constant0._ZN7cutlass13device_kernelIN5flash11enable_sm90INS1_16FlashAttnFwdSm90INS1_25CollectiveMainloopFwdSm90ILi2EN4cute5tupleIJNS5_1CILi1EEES8_S8_EEENS6_IJNS7_ILi128EEENS7_ILi96EEENS7_ILi192EEEEEELi192ENS_6half_tEfNS_4arch4Sm90ELb0ELb1ELb0ELb1ELb1ELb1ELb0ELb1ELb1ELb1ELb1ELb0EEENS1_21CollectiveEpilogueFwdINS6_IJSA_SC_SB_EEES9_SE_SG_Li256ELb1ELb1ELb1ELb0EEENS1_36VarlenDynamicPersistentTileSchedulerILi128ELi96ELi256ELi128ELb1ELb1ELb1ELb1ELb0ELb1EEEEEEEEEvNT_6ParamsE --------------------------
	.section	.nv.constant0._ZN7cutlass13device_kernelIN5flash11enable_sm90INS1_16FlashAttnFwdSm90INS1_25CollectiveMainloopFwdSm90ILi2EN4cute5tupleIJNS5_1CILi1EEES8_S8_EEENS6_IJNS7_ILi128EEENS7_ILi96EEENS7_ILi192EEEEEELi192ENS_6half_tEfNS_4arch4Sm90ELb0ELb1ELb0ELb1ELb1ELb1ELb0ELb1ELb1ELb1ELb1ELb0EEENS1_21CollectiveEpilogueFwdINS6_IJSA_SC_SB_EEES9_SE_SG_Li256ELb1ELb1ELb1ELb0EEENS1_36VarlenDynamicPersistentTileSchedulerILi128ELi96ELi256ELi128ELb1ELb1ELb1ELb1ELb0ELb1EEEEEEEEEvNT_6ParamsE,"a",@progbits
	.sectionflags	@""
	.align	4
.nv.constant0._ZN7cutlass13device_kernelIN5flash11enable_sm90INS1_16FlashAttnFwdSm90INS1_25CollectiveMainloopFwdSm90ILi2EN4cute5tupleIJNS5_1CILi1EEES8_S8_EEENS6_IJNS7_ILi128EEENS7_ILi96EEENS7_ILi192EEEEEELi192ENS_6half_tEfNS_4arch4Sm90ELb0ELb1ELb0ELb1ELb1ELb1ELb0ELb1ELb1ELb1ELb1ELb0EEENS1_21CollectiveEpilogueFwdINS6_IJSA_SC_SB_EEES9_SE_SG_Li256ELb1ELb1ELb1ELb0EEENS1_36VarlenDynamicPersistentTileSchedulerILi128ELi96ELi256ELi128ELb1ELb1ELb1ELb1ELb0ELb1EEEEEEEEEvNT_6ParamsE:
	.zero		3584


//--------------------- .nv.constant0._ZN7cutlass13device_kernelIN5flash11enable_sm90INS1_16FlashAttnFwdSm90INS1_25CollectiveMainloopFwdSm90ILi2EN4cute5tupleIJNS5_1CILi1EEES8_S8_EEENS6_IJNS7_ILi128EEENS7_ILi96EEENS7_ILi192EEEEEELi192ENS_6half_tEfNS_4arch4Sm90ELb1ELb0ELb0ELb0ELb1ELb0ELb0ELb1ELb1ELb1ELb1ELb0EEENS1_21CollectiveEpilogueFwdINS6_IJSA_SC_SB_EEES9_SE_SG_Li256ELb0ELb1ELb1ELb0EEENS1_19SingleTileSchedulerILb0ELb1ELb1ELi128EEEEEEEEEvNT_6ParamsE --------------------------
	.section	.nv.constant0._ZN7cutlass13device_kernelIN5flash11enable_sm90INS1_16FlashAttnFwdSm90INS1_25CollectiveMainloopFwdSm90ILi2EN4cute5tupleIJNS5_1CILi1EEES8_S8_EEENS6_IJNS7_ILi128EEENS7_ILi96EEENS7_ILi192EEEEEELi192ENS_6half_tEfNS_4arch4Sm90ELb1ELb0ELb0ELb0ELb1ELb0ELb0ELb1ELb1ELb1ELb1ELb0EEENS1_21CollectiveEpilogueFwdINS6_IJSA_SC_SB_EEES9_SE_SG_Li256ELb0ELb1ELb1ELb0EEENS1_19SingleTileSchedulerILb0ELb1ELb1ELi128EEEEEEEEEvNT_6ParamsE,"a",@progbits
	.sectionflags	@""
	.align	4
.nv.constant0._ZN7cutlass13device_kernelIN5flash11enable_sm90INS1_16FlashAttnFwdSm90INS1_25CollectiveMainloopFwdSm90ILi2EN4cute5tupleIJNS5_1CILi1EEES8_S8_EEENS6_IJNS7_ILi128EEENS7_ILi96EEENS7_ILi192EEEEEELi192ENS_6half_tEfNS_4arch4Sm90ELb1ELb0ELb0ELb0ELb1ELb0ELb0ELb1ELb1ELb1ELb1ELb0EEENS1_21CollectiveEpilogueFwdINS6_IJSA_SC_SB_EEES9_SE_SG_Li256ELb0ELb1ELb1ELb0EEENS1_19SingleTileSchedulerILb0ELb1ELb1ELi128EEEEEEEEEvNT_6ParamsE:
	.zero		3456


//--------------------- .nv.constant0._ZN7cutlass13device_kernelIN5flash11enable_sm90INS1_16FlashAttnFwdSm90INS1_25CollectiveMainloopFwdSm90ILi2EN4cute5tupleIJNS5_1CILi1EEES8_S8_EEENS6_IJNS7_ILi128EEENS7_ILi96EEENS7_ILi192EEEEEELi192ENS_6half_tEfNS_4arch4Sm90ELb1ELb0ELb0ELb1ELb1ELb0ELb0ELb1ELb1ELb1ELb1ELb0EEENS1_21CollectiveEpilogueFwdINS6_IJSA_SC_SB_EEES9_SE_SG_Li256ELb1ELb1ELb1ELb0EEENS1_36VarlenDynamicPersistentTileSchedulerILi128ELi96ELi256ELi128ELb1ELb1ELb1ELb1ELb1ELb1EEEEEEEEEvNT_6ParamsE --------------------------
	.section	.nv.constant0._ZN7cutlass13device_kernelIN5flash11enable_sm90INS1_16FlashAttnFwdSm90INS1_25CollectiveMainloopFwdSm90ILi2EN4cute5tupleIJNS5_1CILi1EEES8_S8_EEENS6_IJNS7_ILi128EEENS7_ILi96EEENS7_ILi192EEEEEELi192ENS_6half_tEfNS_4arch4Sm90ELb1ELb0ELb0ELb1ELb1ELb0ELb0ELb1ELb1ELb1ELb1ELb0EEENS1_21CollectiveEpilogueFwdINS6_IJSA_SC_SB_EEES9_SE_SG_Li256ELb1ELb1ELb1ELb0EEENS1_36VarlenDynamicPersistentTileSchedulerILi128ELi96ELi256ELi128ELb1ELb1ELb1ELb1ELb1ELb1EEEEEEEEEvNT_6ParamsE,"a",@progbits
	.sectionflags	@""
	.align	4
.nv.constant0._ZN7cutlass13device_kernelIN5flash11enable_sm90INS1_16FlashAttnFwdSm90INS1_25CollectiveMainloopFwdSm90ILi2EN4cute5tupleIJNS5_1CILi1EEES8_S8_EEENS6_IJNS7_ILi128EEENS7_ILi96EEENS7_ILi192EEEEEELi192ENS_6half_tEfNS_4arch4Sm90ELb1ELb0ELb0ELb1ELb1ELb0ELb0ELb1ELb1ELb1ELb1ELb0EEENS1_21CollectiveEpilogueFwdINS6_IJSA_SC_SB_EEES9_SE_SG_Li256ELb1ELb1ELb1ELb0EEENS1_36VarlenDynamicPersistentTileSchedulerILi128ELi96ELi256ELi128ELb1ELb1ELb1ELb1ELb1ELb1EEEEEEEEEvNT_6ParamsE:
	.zero		3584


//--------------------- .nv.constant0._ZN7cutlass13device_kernelIN5flash11enable_sm90INS1_16FlashAttnFwdSm90INS1_25CollectiveMainloopFwdSm90ILi2EN4cute5tupleIJNS5_1CILi1EEES8_S8_EEENS6_IJNS7_ILi128EEENS7_ILi96EEENS7_ILi192EEEEEELi192ENS_6half_tEfNS_4arch4Sm90ELb1ELb0ELb0ELb1ELb1ELb1ELb0ELb1ELb1ELb1ELb1ELb0EEENS1_21CollectiveEpilogueFwdINS6_IJSA_SC_SB_EEES9_SE_SG_Li256ELb1ELb1ELb1ELb0EEENS1_36VarlenDynamicPersistentTileSchedulerILi128ELi96ELi256ELi128ELb1ELb1ELb1ELb1ELb1ELb1EEEEEEEEEvNT_6ParamsE --------------------------
	.section	.nv.constant0._ZN7cutlass13device_kernelIN5flash11enable_sm90INS1_16FlashAttnFwdSm90INS1_25CollectiveMainloopFwdSm90ILi2EN4cute5tupleIJNS5_1CILi1EEES8_S8_EEENS6_IJNS7_ILi128EEENS7_ILi96EEENS7_ILi192EEEEEELi192ENS_6half_tEfNS_4arch4Sm90ELb1ELb0ELb0ELb1ELb1ELb1ELb0ELb1ELb1ELb1ELb1ELb0EEENS1_21CollectiveEpilogueFwdINS6_IJSA_SC_SB_EEES9_SE_SG_Li256ELb1ELb1ELb1ELb0EEENS1_36VarlenDynamicPersistentTileSchedulerILi128ELi96ELi256ELi128ELb1ELb1ELb1ELb1ELb1ELb1EEEEEEEEEvNT_6ParamsE,"a",@progbits
	.sectionflags	@""
	.align	4
.nv.constant0._ZN7cutlass13device_kernelIN5flash11enable_sm90INS1_16FlashAttnFwdSm90INS1_25CollectiveMainloopFwdSm90ILi2EN4cute5tupleIJNS5_1CILi1EEES8_S8_EEENS6_IJNS7_ILi128EEENS7_ILi96EEENS7_ILi192EEEEEELi192ENS_6half_tEfNS_4arch4Sm90ELb1ELb0ELb0ELb1ELb1ELb1ELb0ELb1ELb1ELb1ELb1ELb0EEENS1_21CollectiveEpilogueFwdINS6_IJSA_SC_SB_EEES9_SE_SG_Li256ELb1ELb1ELb1ELb0EEENS1_36VarlenDynamicPersistentTileSchedulerILi128ELi96ELi256ELi128ELb1ELb1ELb1ELb1ELb1ELb1EEEEEEEEEvNT_6ParamsE:
	.zero		3584


//--------------------- .nv.constant0._ZN7cutlass13device_kernelIN5flash11enable_sm90INS1_16FlashAttnFwdSm90INS1_25CollectiveMainloopFwdSm90ILi2EN4cute5tupleIJNS5_1CILi1EEES8_S8_EEENS6_IJNS7_ILi128EEESA_SA_EEELi128ENS_6half_tEfNS_4arch4Sm90ELb0ELb0ELb0ELb0ELb1ELb0ELb0ELb1ELb1ELb1ELb1ELb0EEENS1_21CollectiveEpilogueFwdISB_S9_SC_SE_Li256ELb0ELb1ELb1ELb0EEENS1_19SingleTileSchedulerILb0ELb1ELb1ELi128EEEEEEEEEvNT_6ParamsE --------------------------
	.section	.nv.constant0._ZN7cutlass13device_kernelIN5flash11enable_sm90INS1_16FlashAttnFwdSm90INS1_25CollectiveMainloopFwdSm90ILi2EN4cute5tupleIJNS5_1CILi1EEES8_S8_EEENS6_IJNS7_ILi128EEESA_SA_EEELi128ENS_6half_tEfNS_4arch4Sm90ELb0ELb0ELb0ELb0ELb1ELb0ELb0ELb1ELb1ELb1ELb1ELb0EEENS1_21CollectiveEpilogueFwdISB_S9_SC_SE_Li256ELb0ELb1ELb1ELb0EEENS1_19SingleTileSchedulerILb0ELb1ELb1ELi128EEEEEEEEEvNT_6ParamsE,"a",@progbits
	.sectionflags	@""
	.align	4
.nv.constant0._ZN7cutlass13device_kernelIN5flash11enable_sm90INS1_16FlashAttnFwdSm90INS1_25CollectiveMainloopFwdSm90ILi2EN4cute5tupleIJNS5_1CILi1EEES8_S8_EEENS6_IJNS7_ILi128EEESA_SA_EEELi128ENS_6half_tEfNS_4arch4Sm90ELb0ELb0ELb0ELb0ELb1ELb0ELb0ELb1ELb1ELb1ELb1ELb0EEENS1_21CollectiveEpilogueFwdISB_S9_SC_SE_Li256ELb0ELb1ELb1ELb0EEENS1_19SingleTileSchedulerILb0ELb1ELb1ELi128EEEEEEEEEvNT_6ParamsE:
	.zero		3456


//--------------------- .nv.constant0._ZN7cutlass13device_kernelIN5flash11enable_sm90INS1_16FlashAttnFwdSm90INS1_25CollectiveMainloopFwdSm90ILi2EN4cute5tupleIJNS5_1CILi1EEES8_S8_EEENS6_IJNS7_ILi128EEESA_SA_EEELi128ENS_6half_tEfNS_4arch4Sm90ELb0ELb0ELb0ELb1ELb1ELb0ELb0ELb1ELb1ELb1ELb1ELb0EEENS1_21CollectiveEpilogueFwdISB_S9_SC_SE_Li256ELb1ELb1ELb1ELb0EEENS1_36VarlenDynamicPersistentTileSchedulerILi128ELi128ELi256ELi128ELb1ELb1ELb1ELb0ELb1ELb1EEEEEEEEEvNT_6ParamsE --------------------------
	.section	.nv.constant0._ZN7cutlass13device_kernelIN5flash11enable_sm90INS1_16FlashAttnFwdSm90INS1_25CollectiveMainloopFwdSm90ILi2EN4cute5tupleIJNS5_1CILi1EEES8_S8_EEENS6_IJNS7_ILi128EEESA_SA_EEELi128ENS_6half_tEfNS_4arch4Sm90ELb0ELb0ELb0ELb1ELb1ELb0ELb0ELb1ELb1ELb1ELb1ELb0EEENS1_21CollectiveEpilogueFwdISB_S9_SC_SE_Li256ELb1ELb1ELb1ELb0EEENS1_36VarlenDynamicPersistentTileSchedulerILi128ELi128ELi256ELi128ELb1ELb1ELb1ELb0ELb1ELb1EEEEEEEEEvNT_6ParamsE,"a",@progbits
	.sectionflags	@""
	.align	4
.nv.constant0._ZN7cutlass13device_kernelIN5flash11enable_sm90INS1_16FlashAttnFwdSm90INS1_25CollectiveMainloopFwdSm90ILi2EN4cute5tupleIJNS5_1CILi1EEES8_S8_EEENS6_IJNS7_ILi128EEESA_SA_EEELi128ENS_6half_tEfNS_4arch4Sm90ELb0ELb0ELb0ELb1ELb1ELb0ELb0ELb1ELb1ELb1ELb1ELb0EEENS1_21CollectiveEpilogueFwdISB_S9_SC_SE_Li256ELb1ELb1ELb1ELb0EEENS1_36VarlenDynamicPersistentTileSchedulerILi128ELi128ELi256ELi128ELb1ELb1ELb1ELb0ELb1ELb1EEEEEEEEEvNT_6ParamsE:
	.zero		3584


//--------------------- .nv.constant0._ZN7cutlass13device_kernelIN5flash11enable_sm90INS1_16FlashAttnFwdSm90INS1_25CollectiveMainloopFwdSm90ILi2EN4cute5tupleIJNS5_1CILi1EEES8_S8_EEENS6_IJNS7_ILi128EEESA_SA_EEELi128ENS_6half_tEfNS_4arch4Sm90ELb0ELb0ELb0ELb1ELb1ELb1ELb0ELb1ELb1ELb1ELb1ELb0EEENS1_21CollectiveEpilogueFwdISB_S9_SC_SE_Li256ELb1ELb1ELb1ELb0EEENS1_36VarlenDynamicPersistentTileSchedulerILi128ELi128ELi256ELi128ELb1ELb1ELb1ELb0ELb1ELb1EEEEEEEEEvNT_6ParamsE --------------------------
	.section	.nv.constant0._ZN7cutlass13device_kernelIN5flash11enable_sm90INS1_16FlashAttnFwdSm90INS1_25CollectiveMainloopFwdSm90ILi2EN4cute5tupleIJNS5_1CILi1EEES8_S8_EEENS6_IJNS7_ILi128EEESA_SA_EEELi128ENS_6half_tEfNS_4arch4Sm90ELb0ELb0ELb0ELb1ELb1ELb1ELb0ELb1ELb1ELb1ELb1ELb0EEENS1_21CollectiveEpilogueFwdISB_S9_SC_SE_Li256ELb1ELb1ELb1ELb0EEENS1_36VarlenDynamicPersistentTileSchedulerILi128ELi128ELi256ELi128ELb1ELb1ELb1ELb0ELb1ELb1EEEEEEEEEvNT_6ParamsE,"a",@progbits
	.sectionflags	@""
	.align	4
.nv.constant0._ZN7cutlass13device_kernelIN5flash11enable_sm90INS1_16FlashAttnFwdSm90INS1_25CollectiveMainloopFwdSm90ILi2EN4cute5tupleIJNS5_1CILi1EEES8_S8_EEENS6_IJNS7_ILi128EEESA_SA_EEELi128ENS_6half_tEfNS_4arch4Sm90ELb0ELb0ELb0ELb1ELb1ELb1ELb0ELb1ELb1ELb1ELb1ELb0EEENS1_21CollectiveEpilogueFwdISB_S9_SC_SE_Li256ELb1ELb1ELb1ELb0EEENS1_36VarlenDynamicPersistentTileSchedulerILi128ELi128ELi256ELi128ELb1ELb1ELb1ELb0ELb1ELb1EEEEEEEEEvNT_6ParamsE:
	.zero		3584


//--------------------- .nv.constant0._ZN7cutlass13device_kernelIN5flash11enable_sm90INS1_16FlashAttnFwdSm90INS1_25CollectiveMainloopFwdSm90ILi2EN4cute5tupleIJNS5_1CILi1EEES8_S8_EEENS6_IJNS7_ILi128EEESA_SA_EEELi128ENS_6half_tEfNS_4arch4Sm90ELb0ELb1ELb0ELb0ELb1ELb0ELb0ELb1ELb1ELb1ELb1ELb0EEENS1_21CollectiveEpilogueFwdISB_S9_SC_SE_Li256ELb0ELb1ELb1ELb0EEENS1_19SingleTileSchedulerILb0ELb1ELb1ELi128EEEEEEEEEvNT_6ParamsE --------------------------
	.section	.nv.constant0._ZN7cutlass13device_kernelIN5flash11enable_sm90INS1_16FlashAttnFwdSm90INS1_25CollectiveMainloopFwdSm90ILi2EN4cute5tupleIJNS5_1CILi1EEES8_S8_EEENS6_IJNS7_ILi128EEESA_SA_EEELi128ENS_6half_tEfNS_4arch4Sm90ELb0ELb1ELb0ELb0ELb1ELb0ELb0ELb1ELb1ELb1ELb1ELb0EEENS1_21CollectiveEpilogueFwdISB_S9_SC_SE_Li256ELb0ELb1ELb1ELb0EEENS1_19SingleTileSchedulerILb0ELb1ELb1ELi128EEEEEEEEEvNT_6ParamsE,"a",@progbits
	.sectionflags	@""
	.align	4
.nv.constant0._ZN7cutlass13device_kernelIN5flash11enable_sm90INS1_16FlashAttnFwdSm90INS1_25CollectiveMainloopFwdSm90ILi2EN4cute5tupleIJNS5_1CILi1EEES8_S8_EEENS6_IJNS7_ILi128EEESA_SA_EEELi128ENS_6half_tEfNS_4arch4Sm90ELb0ELb1ELb0ELb0ELb1ELb0ELb0ELb1ELb1ELb1ELb1ELb0EEENS1_21CollectiveEpilogueFwdISB_S9_SC_SE_Li256ELb0ELb1ELb1ELb0EEENS1_19SingleTileSchedulerILb0ELb1ELb1ELi128EEEEEEEEEvNT_6ParamsE:
	.zero		3456


//--------------------- .nv.constant0._ZN7cutlass13device_kernelIN5flash11enable_sm90INS1_16FlashAttnFwdSm90INS1_25CollectiveMainloopFwdSm90ILi2EN4cute5tupleIJNS5_1CILi1EEES8_S8_EEENS6_IJNS7_ILi128EEESA_SA_EEELi128ENS_6half_tEfNS_4arch4Sm90ELb0ELb1ELb0ELb1ELb1ELb0ELb0ELb1ELb1ELb1ELb1ELb0EEENS1_21CollectiveEpilogueFwdISB_S9_SC_SE_Li256ELb1ELb1ELb1ELb0EEENS1_36VarlenDynamicPersistentTileSchedulerILi128ELi128ELi256ELi128ELb1ELb1ELb1ELb1ELb0ELb1EEEEEEEEEvNT_6ParamsE --------------------------
	.section	.nv.constant0._ZN7cutlass13device_kernelIN5flash11enable_sm90INS1_16FlashAttnFwdSm90INS1_25CollectiveMainloopFwdSm90ILi2EN4cute5tupleIJNS5_1CILi1EEES8_S8_EEENS6_IJNS7_ILi128EEESA_SA_EEELi128ENS_6half_tEfNS_4arch4Sm90ELb0ELb1ELb0ELb1ELb1ELb0ELb0ELb1ELb1ELb1ELb1ELb0EEENS1_21CollectiveEpilogueFwdISB_S9_SC_SE_Li256ELb1ELb1ELb1ELb0EEENS1_36VarlenDynamicPersistentTileSchedulerILi128ELi128ELi256ELi128ELb1ELb1ELb1ELb1ELb0ELb1EEEEEEEEEvNT_6ParamsE,"a",@progbits
	.sectionflags	@""
	.align	4
.nv.constant0._ZN7cutlass13device_kernelIN5flash11enable_sm90INS1_16FlashAttnFwdSm90INS1_25CollectiveMainloopFwdSm90ILi2EN4cute5tupleIJNS5_1CILi1EEES8_S8_EEENS6_IJNS7_ILi128EEESA_SA_EEELi128ENS_6half_tEfNS_4arch4Sm90ELb0ELb1ELb0ELb1ELb1ELb0ELb0ELb1ELb1ELb1ELb1ELb0EEENS1_21CollectiveEpilogueFwdISB_S9_SC_SE_Li256ELb1ELb1ELb1ELb0EEENS1_36VarlenDynamicPersistentTileSchedulerILi128ELi128ELi256ELi128ELb1ELb1ELb1ELb1ELb0ELb1EEEEEEEEEvNT_6ParamsE:
	.zero		3584


//--------------------- .nv.constant0._ZN7cutlass13device_kernelIN5flash11enable_sm90INS1_16FlashAttnFwdSm90INS1_25CollectiveMainloopFwdSm90ILi2EN4cute5tupleIJNS5_1CILi1EEES8_S8_EEENS6_IJNS7_ILi128EEESA_SA_EEELi128ENS_6half_tEfNS_4arch4Sm90ELb0ELb1ELb0ELb1ELb1ELb1ELb0ELb1ELb1ELb1ELb1ELb0EEENS1_21CollectiveEpilogueFwdISB_S9_SC_SE_Li256ELb1ELb1ELb1ELb0EEENS1_36VarlenDynamicPersistentTileSchedulerILi128ELi128ELi256ELi128ELb1ELb1ELb1ELb1ELb0ELb1EEEEEEEEEvNT_6ParamsE --------------------------
	.section	.nv.constant0._ZN7cutlass13device_kernelIN5flash11enable_sm90INS1_16FlashAttnFwdSm90INS1_25CollectiveMainloopFwdSm90ILi2EN4cute5tupleIJNS5_1CILi1EEES8_S8_EEENS6_IJNS7_ILi128EEESA_SA_EEELi128ENS_6half_tEfNS_4arch4Sm90ELb0ELb1ELb0ELb1ELb1ELb1ELb0ELb1ELb1ELb1ELb1ELb0EEENS1_21CollectiveEpilogueFwdISB_S9_SC_SE_Li256ELb1ELb1ELb1ELb0EEENS1_36VarlenDynamicPersistentTileSchedulerILi128ELi128ELi256ELi128ELb1ELb1ELb1ELb1ELb0ELb1EEEEEEEEEvNT_6ParamsE,"a",@progbits
	.sectionflags	@""
	.align	4
.nv.constant0._ZN7cutlass13device_kernelIN5flash11enable_sm90INS1_16FlashAttnFwdSm90INS1_25CollectiveMainloopFwdSm90ILi2EN4cute5tupleIJNS5_1CILi1EEES8_S8_EEENS6_IJNS7_ILi128EEESA_SA_EEELi128ENS_6half_tEfNS_4arch4Sm90ELb0ELb1ELb0ELb1ELb1ELb1ELb0ELb1ELb1ELb1ELb1ELb0EEENS1_21CollectiveEpilogueFwdISB_S9_SC_SE_Li256ELb1ELb1ELb1ELb0EEENS1_36VarlenDynamicPersistentTileSchedulerILi128ELi128ELi256ELi128ELb1ELb1ELb1ELb1ELb0ELb1EEEEEEEEEvNT_6ParamsE:
	.zero		3584


//--------------------- .nv.constant0._ZN7cutlass13device_kernelIN5flash11enable_sm90INS1_16FlashAttnFwdSm90INS1_25CollectiveMainloopFwdSm90ILi2EN4cute5tupleIJNS5_1CILi1EEES8_S8_EEENS6_IJNS7_ILi128EEESA_SA_EEELi128ENS_6half_tEfNS_4arch4Sm90ELb1ELb0ELb0ELb0ELb1ELb0ELb0ELb1ELb1ELb1ELb1ELb0EEENS1_21CollectiveEpilogueFwdISB_S9_SC_SE_Li256ELb0ELb1ELb1ELb0EEENS1_19SingleTileSchedulerILb0ELb1ELb1ELi128EEEEEEEEEvNT_6ParamsE --------------------------
	.section	.nv.constant0._ZN7cutlass13device_kernelIN5flash11enable_sm90INS1_16FlashAttnFwdSm90INS1_25CollectiveMainloopFwdSm90ILi2EN4cute5tupleIJNS5_1CILi1EEES8_S8_EEENS6_IJNS7_ILi128EEESA_SA_EEELi128ENS_6half_tEfNS_4arch4Sm90ELb1ELb0ELb0ELb0ELb1ELb0ELb0ELb1ELb1ELb1ELb1ELb0EEENS1_21CollectiveEpilogueFwdISB_S9_SC_SE_Li256ELb0ELb1ELb1ELb0EEENS1_19SingleTileSchedulerILb0ELb1ELb1ELi128EEEEEEEEEvNT_6ParamsE,"a",@progbits
	.sectionflags	@""
	.align	4
.nv.constant0._ZN7cutlass13device_kernelIN5flash11enable_sm90INS1_16FlashAttnFwdSm90INS1_25CollectiveMainloopFwdSm90ILi2EN4cute5tupleIJNS5_1CILi1EEES8_S8_EEENS6_IJNS7_ILi128EEESA_SA_EEELi128ENS_6half_tEfNS_4arch4Sm90ELb1ELb0ELb0ELb0ELb1ELb0ELb0ELb1ELb1ELb1ELb1ELb0EEENS1_21CollectiveEpilogueFwdISB_S9_SC_SE_Li256ELb0ELb1ELb1ELb0EEENS1_19SingleTileSchedulerILb0ELb1ELb1ELi128EEEEEEEEEvNT_6ParamsE:
	.zero		3456


//--------------------- .nv.constant0._ZN7cutlass13device_kernelIN5flash11enable_sm90INS1_16FlashAttnFwdSm90INS1_25CollectiveMainloopFwdSm90ILi2EN4cute5tupleIJNS5_1CILi1EEES8_S8_EEENS6_IJNS7_ILi128EEESA_SA_EEELi128ENS_6half_tEfNS_4arch4Sm90ELb1ELb0ELb0ELb1ELb1ELb0ELb0ELb1ELb1ELb1ELb1ELb0EEENS1_21CollectiveEpilogueFwdISB_S9_SC_SE_Li256ELb1ELb1ELb1ELb0EEENS1_36VarlenDynamicPersistentTileSchedulerILi128ELi128ELi256ELi128ELb1ELb1ELb1ELb1ELb1ELb1EEEEEEEEEvNT_6ParamsE --------------------------
	.section	.nv.constant0._ZN7cutlass13device_kernelIN5flash11enable_sm90INS1_16FlashAttnFwdSm90INS1_25CollectiveMainloopFwdSm90ILi2EN4cute5tupleIJNS5_1CILi1EEES8_S8_EEENS6_IJNS7_ILi128EEESA_SA_EEELi128ENS_6half_tEfNS_4arch4Sm90ELb1ELb0ELb0ELb1ELb1ELb0ELb0ELb1ELb1ELb1ELb1ELb0EEENS1_21CollectiveEpilogueFwdISB_S9_SC_SE_Li256ELb1ELb1ELb1ELb0EEENS1_36VarlenDynamicPersistentTileSchedulerILi128ELi128ELi256ELi128ELb1ELb1ELb1ELb1ELb1ELb1EEEEEEEEEvNT_6ParamsE,"a",@progbits
	.sectionflags	@""
	.align	4
.nv.constant0._ZN7cutlass13device_kernelIN5flash11enable_sm90INS1_16FlashAttnFwdSm90INS1_25CollectiveMainloopFwdSm90ILi2EN4cute5tupleIJNS5_1CILi1EEES8_S8_EEENS6_IJNS7_ILi128EEESA_SA_EEELi128ENS_6half_tEfNS_4arch4Sm90ELb1ELb0ELb0ELb1ELb1ELb0ELb0ELb1ELb1ELb1ELb1ELb0EEENS1_21CollectiveEpilogueFwdISB_S9_SC_SE_Li256ELb1ELb1ELb1ELb0EEENS1_36VarlenDynamicPersistentTileSchedulerILi128ELi128ELi256ELi128ELb1ELb1ELb1ELb1ELb1ELb1EEEEEEEEEvNT_6ParamsE:
	.zero		3584


//--------------------- .nv.constant0._ZN7cutlass13device_kernelIN5flash11enable_sm90INS1_16FlashAttnFwdSm90INS1_25CollectiveMainloopFwdSm90ILi2EN4cute5tupleIJNS5_1CILi1EEES8_S8_EEENS6_IJNS7_ILi128EEESA_SA_EEELi128ENS_6half_tEfNS_4arch4Sm90ELb1ELb0ELb0ELb1ELb1ELb1ELb0ELb1ELb1ELb1ELb1ELb0EEENS1_21CollectiveEpilogueFwdISB_S9_SC_SE_Li256ELb1ELb1ELb1ELb0EEENS1_36VarlenDynamicPersistentTileSchedulerILi128ELi128ELi256ELi128ELb1ELb1ELb1ELb1ELb1ELb1EEEEEEEEEvNT_6ParamsE --------------------------
	.section	.nv.constant0._ZN7cutlass13device_kernelIN5flash11enable_sm90INS1_16FlashAttnFwdSm90INS1_25CollectiveMainloopFwdSm90ILi2EN4cute5tupleIJNS5_1CILi1EEES8_S8_EEENS6_IJNS7_ILi128EEESA_SA_EEELi128ENS_6half_tEfNS_4arch4Sm90ELb1ELb0ELb0ELb1ELb1ELb1ELb0ELb1ELb1ELb1ELb1ELb0EEENS1_21CollectiveEpilogueFwdISB_S9_SC_SE_Li256ELb1ELb1ELb1ELb0EEENS1_36VarlenDynamicPersistentTileSchedulerILi128ELi128ELi256ELi128ELb1ELb1ELb1ELb1ELb1ELb1EEEEEEEEEvNT_6ParamsE,"a",@progbits
	.sectionflags	@""
	.align	4
.nv.constant0._ZN7cutlass13device_kernelIN5flash11enable_sm90INS1_16FlashAttnFwdSm90INS1_25CollectiveMainloopFwdSm90ILi2EN4cute5tupleIJNS5_1CILi1EEES8_S8_EEENS6_IJNS7_ILi128EEESA_SA_EEELi128ENS_6half_tEfNS_4arch4Sm90ELb1ELb0ELb0ELb1ELb1ELb1ELb0ELb1ELb1ELb1ELb1ELb0EEENS1_21CollectiveEpilogueFwdISB_S9_SC_SE_Li256ELb1ELb1ELb1ELb0EEENS1_36VarlenDynamicPersistentTileSchedulerILi128ELi128ELi256ELi128ELb1ELb1ELb1ELb1ELb1ELb1EEEEEEEEEvNT_6ParamsE:
	.zero		3584


//--------------------- .nv.constant0._ZN7cutlass13device_kernelIN5flash11enable_sm90INS1_16FlashAttnFwdSm90INS1_25CollectiveMainloopFwdSm90ILi2EN4cute5tupleIJNS5_1CILi1EEES8_S8_EEENS6_IJNS7_ILi192EEENS7_ILi128EEENS7_ILi96EEEEEELi96ENS_6half_tEfNS_4arch4Sm90ELb0ELb0ELb0ELb0ELb1ELb0ELb0ELb0ELb1ELb1ELb1ELb0EEENS1_21CollectiveEpilogueFwdINS6_IJSA_SC_SB_EEES9_SE_SG_Li384ELb0ELb1ELb1ELb0EEENS1_19SingleTileSchedulerILb0ELb1ELb1ELi192EEEEEEEEEvNT_6ParamsE --------------------------
	.section	.nv.constant0._ZN7cutlass13device_kernelIN5flash11enable_sm90INS1_16FlashAttnFwdSm90INS1_25CollectiveMainloopFwdSm90ILi2EN4cute5tupleIJNS5_1CILi1EEES8_S8_EEENS6_IJNS7_ILi192EEENS7_ILi128EEENS7_ILi96EEEEEELi96ENS_6half_tEfNS_4arch4Sm90ELb0ELb0ELb0ELb0ELb1ELb0ELb0ELb0ELb1ELb1ELb1ELb0EEENS1_21CollectiveEpilogueFwdINS6_IJSA_SC_SB_EEES9_SE_SG_Li384ELb0ELb1ELb1ELb0EEENS1_19SingleTileSchedulerILb0ELb1ELb1ELi192EEEEEEEEEvNT_6ParamsE,"a",@progbits
	.sectionflags	@""
	.align	4
.nv.constant0._ZN7cutlass13device_kernelIN5flash11enable_sm90INS1_16FlashAttnFwdSm90INS1_25CollectiveMainloopFwdSm90ILi2EN4cute5tupleIJNS5_1CILi1EEES8_S8_EEENS6_IJNS7_ILi192EEENS7_ILi128EEENS7_ILi96EEEEEELi96ENS_6half_tEfNS_4arch4Sm90ELb0ELb0ELb0ELb0ELb1ELb0ELb0ELb0ELb1ELb1ELb1ELb0EEENS1_21CollectiveEpilogueFwdINS6_IJSA_SC_SB_EEES9_SE_SG_Li384ELb0ELb1ELb1ELb0EEENS1_19SingleTileSchedulerILb0ELb1ELb1ELi192EEEEEEEEEvNT_6ParamsE:
	.zero		3456


//--------------------- .nv.constant0._ZN7cutlass13device_kernelIN5flash11enable_sm90INS1_16FlashAttnFwdSm90INS1_25CollectiveMainloopFwdSm90ILi2EN4cute5tupleIJNS5_1CILi1EEES8_S8_EEENS6_IJNS7_ILi192EEENS7_ILi128EEENS7_ILi96EEEEEELi96ENS_6half_tEfNS_4arch4Sm90ELb0ELb0ELb0ELb1ELb1ELb0ELb0ELb0ELb1ELb1ELb1ELb0EEENS1_21CollectiveEpilogueFwdINS6_IJSA_SC_SB_EEES9_SE_SG_Li384ELb1ELb1ELb1ELb0EEENS1_36VarlenDynamicPersistentTileSchedulerILi192ELi128ELi384ELi128ELb1ELb1ELb1ELb0ELb1ELb1EEEEEEEEEvNT_6ParamsE --------------------------
	.section	.nv.constant0._ZN7cutlass13device_kernelIN5flash11enable_sm90INS1_16FlashAttnFwdSm90INS1_25CollectiveMainloopFwdSm90ILi2EN4cute5tupleIJNS5_1CILi1EEES8_S8_EEENS6_IJNS7_ILi192EEENS7_ILi128EEENS7_ILi96EEEEEELi96ENS_6half_tEfNS_4arch4Sm90ELb0ELb0ELb0ELb1ELb1ELb0ELb0ELb0ELb1ELb1ELb1ELb0EEENS1_21CollectiveEpilogueFwdINS6_IJSA_SC_SB_EEES9_SE_SG_Li384ELb1ELb1ELb1ELb0EEENS1_36VarlenDynamicPersistentTileSchedulerILi192ELi128ELi384ELi128ELb1ELb1ELb1ELb0ELb1ELb1EEEEEEEEEvNT_6ParamsE,"a",@progbits
	.sectionflags	@""
	.align	4
.nv.constant0._ZN7cutlass13device_kernelIN5flash11enable_sm90INS1_16FlashAttnFwdSm90INS1_25CollectiveMainloopFwdSm90ILi2EN4cute5tupleIJNS5_1CILi1EEES8_S8_EEENS6_IJNS7_ILi192EEENS7_ILi128EEENS7_ILi96EEEEEELi96ENS_6half_tEfNS_4arch4Sm90ELb0ELb0ELb0ELb1ELb1ELb0ELb0ELb0ELb1ELb1ELb1ELb0EEENS1_21CollectiveEpilogueFwdINS6_IJSA_SC_SB_EEES9_SE_SG_Li384ELb1ELb1ELb1ELb0EEENS1_36VarlenDynamicPersistentTileSchedulerILi192ELi128ELi384ELi128ELb1ELb1ELb1ELb0ELb1ELb1EEEEEEEEEvNT_6ParamsE:
	.zero		3584


//--------------------- .nv.constant0._ZN7cutlass13device_kernelIN5flash11enable_sm90INS1_16FlashAttnFwdSm90INS1_25CollectiveMainloopFwdSm90ILi2EN4cute5tupleIJNS5_1CILi1EEES8_S8_EEENS6_IJNS7_ILi192EEENS7_ILi128EEENS7_ILi96EEEEEELi96ENS_6half_tEfNS_4arch4Sm90ELb0ELb0ELb0ELb1ELb1ELb1ELb0ELb0ELb1ELb1ELb1ELb0EEENS1_21CollectiveEpilogueFwdINS6_IJSA_SC_SB_EEES9_SE_SG_Li384ELb1ELb1ELb1ELb0EEENS1_36VarlenDynamicPersistentTileSchedulerILi192ELi128ELi384ELi128ELb1ELb1ELb1ELb0ELb1ELb1EEEEEEEEEvNT_6ParamsE --------------------------
	.section	.nv.constant0._ZN7cutlass13device_kernelIN5flash11enable_sm90INS1_16FlashAttnFwdSm90INS1_25CollectiveMainloopFwdSm90ILi2EN4cute5tupleIJNS5_1CILi1EEES8_S8_EEENS6_IJNS7_ILi192EEENS7_ILi128EEENS7_ILi96EEEEEELi96ENS_6half_tEfNS_4arch4Sm90ELb0ELb0ELb0ELb1ELb1ELb1ELb0ELb0ELb1ELb1ELb1ELb0EEENS1_21CollectiveEpilogueFwdINS6_IJSA_SC_SB_EEES9_SE_SG_Li384ELb1ELb1ELb1ELb0EEENS1_36VarlenDynamicPersistentTileSchedulerILi192ELi128ELi384ELi128ELb1ELb1ELb1ELb0ELb1ELb1EEEEEEEEEvNT_6ParamsE,"a",@progbits
	.sectionflags	@""
	.align	4
.nv.constant0._ZN7cutlass13device_kernelIN5flash11enable_sm90INS1_16FlashAttnFwdSm90INS1_25CollectiveMainloopFwdSm90ILi2EN4cute5tupleIJNS5_1CILi1EEES8_S8_EEENS6_IJNS7_ILi192EEENS7_ILi128EEENS7_ILi96EEEEEELi96ENS_6half_tEfNS_4arch4Sm90ELb0ELb0ELb0ELb1ELb1ELb1ELb0ELb0ELb1ELb1ELb1ELb0EEENS1_21CollectiveEpilogueFwdINS6_IJSA_SC_SB_EEES9_SE_SG_Li384ELb1ELb1ELb1ELb0EEENS1_36VarlenDynamicPersistentTileSchedulerILi192ELi128ELi384ELi128ELb1ELb1ELb1ELb0ELb1ELb1EEEEEEEEEvNT_6ParamsE:
	.zero		3584


//--------------------- .nv.constant0._ZN7cutlass13device_kernelIN5flash11enable_sm90INS1_16FlashAttnFwdSm90INS1_25CollectiveMainloopFwdSm90ILi2EN4cute5tupleIJNS5_1CILi1EEES8_S8_EEENS6_IJNS7_ILi192EEENS7_ILi128EEENS7_ILi96EEEEEELi96ENS_6half_tEfNS_4arch4Sm90ELb0ELb1ELb0ELb0ELb1ELb0ELb0ELb0ELb1ELb1ELb1ELb0EEENS1_21CollectiveEpilogueFwdINS6_IJSA_SC_SB_EEES9_SE_SG_Li384ELb0ELb1ELb1ELb0EEENS1_19SingleTileSchedulerILb0ELb1ELb1ELi192EEEEEEEEEvNT_6ParamsE --------------------------
	.section	.nv.constant0._ZN7cutlass13device_kernelIN5flash11enable_sm90INS1_16FlashAttnFwdSm90INS1_25CollectiveMainloopFwdSm90ILi2EN4cute5tupleIJNS5_1CILi1EEES8_S8_EEENS6_IJNS7_ILi192EEENS7_ILi128EEENS7_ILi96EEEEEELi96ENS_6half_tEfNS_4arch4Sm90ELb0ELb1ELb0ELb0ELb1ELb0ELb0ELb0ELb1ELb1ELb1ELb0EEENS1_21CollectiveEpilogueFwdINS6_IJSA_SC_SB_EEES9_SE_SG_Li384ELb0ELb1ELb1ELb0EEENS1_19SingleTileSchedulerILb0ELb1ELb1ELi192EEEEEEEEEvNT_6ParamsE,"a",@progbits
	.sectionflags	@""
	.align	4
.nv.constant0._ZN7cutlass13device_kernelIN5flash11enable_sm90INS1_16FlashAttnFwdSm90INS1_25CollectiveMainloopFwdSm90ILi2EN4cute5tupleIJNS5_1CILi1EEES8_S8_EEENS6_IJNS7_ILi192EEENS7_ILi128EEENS7_ILi96EEEEEELi96ENS_6half_tEfNS_4arch4Sm90ELb0ELb1ELb0ELb0ELb1ELb0ELb0ELb0ELb1ELb1ELb1ELb0EEENS1_21CollectiveEpilogueFwdINS6_IJSA_SC_SB_EEES9_SE_SG_Li384ELb0ELb1ELb1ELb0EEENS1_19SingleTileSchedulerILb0ELb1ELb1ELi192EEEEEEEEEvNT_6ParamsE:
	.zero		3456


//--------------------- .nv.constant0._ZN7cutlass13device_kernelIN5flash11enable_sm90INS1_16FlashAttnFwdSm90INS1_25CollectiveMainloopFwdSm90ILi2EN4cute5tupleIJNS5_1CILi1EEES8_S8_EEENS6_IJNS7_ILi192EEENS7_ILi128EEENS7_ILi96EEEEEELi96ENS_6half_tEfNS_4arch4Sm90ELb0ELb1ELb0ELb1ELb1ELb0ELb0ELb0ELb1ELb1ELb1ELb0EEENS1_21CollectiveEpilogueFwdINS6_IJSA_SC_SB_EEES9_SE_SG_Li384ELb1ELb1ELb1ELb0EEENS1_36VarlenDynamicPersistentTileSchedulerILi192ELi128ELi384ELi128ELb1ELb1ELb1ELb1ELb0ELb1EEEEEEEEEvNT_6ParamsE --------------------------
	.section	.nv.constant0._ZN7cutlass13device_kernelIN5flash11enable_sm90INS1_16FlashAttnFwdSm90INS1_25CollectiveMainloopFwdSm90ILi2EN4cute5tupleIJNS5_1CILi1EEES8_S8_EEENS6_IJNS7_ILi192EEENS7_ILi128EEENS7_ILi96EEEEEELi96ENS_6half_tEfNS_4arch4Sm90ELb0ELb1ELb0ELb1ELb1ELb0ELb0ELb0ELb1ELb1ELb1ELb0EEENS1_21CollectiveEpilogueFwdINS6_IJSA_SC_SB_EEES9_SE_SG_Li384ELb1ELb1ELb1ELb0EEENS1_36VarlenDynamicPersistentTileSchedulerILi192ELi128ELi384ELi128ELb1ELb1ELb1ELb1ELb0ELb1EEEEEEEEEvNT_6ParamsE,"a",@progbits
	.sectionflags	@""
	.align	4
.nv.constant0._ZN7cutlass13device_kernelIN5flash11enable_sm90INS1_16FlashAttnFwdSm90INS1_25CollectiveMainloopFwdSm90ILi2EN4cute5tupleIJNS5_1CILi1EEES8_S8_EEENS6_IJNS7_ILi192EEENS7_ILi128EEENS7_ILi96EEEEEELi96ENS_6half_tEfNS_4arch4Sm90ELb0ELb1ELb0ELb1ELb1ELb0ELb0ELb0ELb1ELb1ELb1ELb0EEENS1_21CollectiveEpilogueFwdINS6_IJSA_SC_SB_EEES9_SE_SG_Li384ELb1ELb1ELb1ELb0EEENS1_36VarlenDynamicPersistentTileSchedulerILi192ELi128ELi384ELi128ELb1ELb1ELb1ELb1ELb0ELb1EEEEEEEEEvNT_6ParamsE:
	.zero		3584


//--------------------- .nv.constant0._ZN7cutlass13device_kernelIN5flash11enable_sm90INS1_16FlashAttnFwdSm90INS1_25CollectiveMainloopFwdSm90ILi2EN4cute5tupleIJNS5_1CILi1EEES8_S8_EEENS6_IJNS7_ILi192EEENS7_ILi128EEENS7_ILi96EEEEEELi96ENS_6half_tEfNS_4arch4Sm90ELb0ELb1ELb0ELb1ELb1ELb1ELb0ELb0ELb1ELb1ELb1ELb0EEENS1_21CollectiveEpilogueFwdINS6_IJSA_SC_SB_EEES9_SE_SG_Li384ELb1ELb1ELb1ELb0EEENS1_36VarlenDynamicPersistentTileSchedulerILi192ELi128ELi384ELi128ELb1ELb1ELb1ELb1ELb0ELb1EEEEEEEEEvNT_6ParamsE --------------------------
	.section	.nv.constant0._ZN7cutlass13device_kernelIN5flash11enable_sm90INS1_16FlashAttnFwdSm90INS1_25CollectiveMainloopFwdSm90ILi2EN4cute5tupleIJNS5_1CILi1EEES8_S8_EEENS6_IJNS7_ILi192EEENS7_ILi128EEENS7_ILi96EEEEEELi96ENS_6half_tEfNS_4arch4Sm90ELb0ELb1ELb0ELb1ELb1ELb1ELb0ELb0ELb1ELb1ELb1ELb0EEENS1_21CollectiveEpilogueFwdINS6_IJSA_SC_SB_EEES9_SE_SG_Li384ELb1ELb1ELb1ELb0EEENS1_36VarlenDynamicPersistentTileSchedulerILi192ELi128ELi384ELi128ELb1ELb1ELb1ELb1ELb0ELb1EEEEEEEEEvNT_6ParamsE,"a",@progbits
	.sectionflags	@""
	.align	4
.nv.constant0._ZN7cutlass13device_kernelIN5flash11enable_sm90INS1_16FlashAttnFwdSm90INS1_25CollectiveMainloopFwdSm90ILi2EN4cute5tupleIJNS5_1CILi1EEES8_S8_EEENS6_IJNS7_ILi192EEENS7_ILi128EEENS7_ILi96EEEEEELi96ENS_6half_tEfNS_4arch4Sm90ELb0ELb1ELb0ELb1ELb1ELb1ELb0ELb0ELb1ELb1ELb1ELb0EEENS1_21CollectiveEpilogueFwdINS6_IJSA_SC_SB_EEES9_SE_SG_Li384ELb1ELb1ELb1ELb0EEENS1_36VarlenDynamicPersistentTileSchedulerILi192ELi128ELi384ELi128ELb1ELb1ELb1ELb1ELb0ELb1EEEEEEEEEvNT_6ParamsE:
	.zero		3584


//--------------------- .nv.constant0._ZN7cutlass13device_kernelIN5flash11enable_sm90INS1_16FlashAttnFwdSm90INS1_25CollectiveMainloopFwdSm90ILi2EN4cute5tupleIJNS5_1CILi1EEES8_S8_EEENS6_IJNS7_ILi192EEENS7_ILi128EEENS7_ILi96EEEEEELi96ENS_6half_tEfNS_4arch4Sm90ELb1ELb0ELb0ELb0ELb1ELb0ELb0ELb0ELb1ELb1ELb1ELb0EEENS1_21CollectiveEpilogueFwdINS6_IJSA_SC_SB_EEES9_SE_SG_Li384ELb0ELb1ELb1ELb0EEENS1_19SingleTileSchedulerILb0ELb1ELb1ELi192EEEEEEEEEvNT_6ParamsE --------------------------
	.section	.nv.constant0._ZN7cutlass13device_kernelIN5flash11enable_sm90INS1_16FlashAttnFwdSm90INS1_25CollectiveMainloopFwdSm90ILi2EN4cute5tupleIJNS5_1CILi1EEES8_S8_EEENS6_IJNS7_ILi192EEENS7_ILi128EEENS7_ILi96EEEEEELi96ENS_6half_tEfNS_4arch4Sm90ELb1ELb0ELb0ELb0ELb1ELb0ELb0ELb0ELb1ELb1ELb1ELb0EEENS1_21CollectiveEpilogueFwdINS6_IJSA_SC_SB_EEES9_SE_SG_Li384ELb0ELb1ELb1ELb0EEENS1_19SingleTileSchedulerILb0ELb1ELb1ELi192EEEEEEEEEvNT_6ParamsE,"a",@progbits
	.sectionflags	@""
	.align	4
.nv.constant0._ZN7cutlass13device_kernelIN5flash11enable_sm90INS1_16FlashAttnFwdSm90INS1_25CollectiveMainloopFwdSm90ILi2EN4cute5tupleIJNS5_1CILi1EEES8_S8_EEENS6_IJNS7_ILi192EEENS7_ILi128EEENS7_ILi96EEEEEELi96ENS_6half_tEfNS_4arch4Sm90ELb1ELb0ELb0ELb0ELb1ELb0ELb0ELb0ELb1ELb1ELb1ELb0EEENS1_21CollectiveEpilogueFwdINS6_IJSA_SC_SB_EEES9_SE_SG_Li384ELb0ELb1ELb1ELb0EEENS1_19SingleTileSchedulerILb0ELb1ELb1ELi192EEEEEEEEEvNT_6ParamsE:
	.zero		3456


//--------------------- .nv.constant0._ZN7cutlass13device_kernelIN5flash11enable_sm90INS1_16FlashAttnFwdSm90INS1_25CollectiveMainloopFwdSm90ILi2EN4cute5tupleIJNS5_1CILi1EEES8_S8_EEENS6_IJNS7_ILi192EEENS7_ILi128EEENS7_ILi96EEEEEELi96ENS_6half_tEfNS_4arch4Sm90ELb1ELb0ELb0ELb1ELb1ELb0ELb0ELb0ELb1ELb1ELb1ELb0EEENS1_21CollectiveEpilogueFwdINS6_IJSA_SC_SB_EEES9_SE_SG_Li384ELb1ELb1ELb1ELb0EEENS1_36VarlenDynamicPersistentTileSchedulerILi192ELi128ELi384ELi128ELb1ELb1ELb1ELb1ELb1ELb1EEEEEEEEEvNT_6ParamsE --------------------------
	.section	.nv.constant0._ZN7cutlass13device_kernelIN5flash11enable_sm90INS1_16FlashAttnFwdSm90INS1_25CollectiveMainloopFwdSm90ILi2EN4cute5tupleIJNS5_1CILi1EEES8_S8_EEENS6_IJNS7_ILi192EEENS7_ILi128EEENS7_ILi96EEEEEELi96ENS_6half_tEfNS_4arch4Sm90ELb1ELb0ELb0ELb1ELb1ELb0ELb0ELb0ELb1ELb1ELb1ELb0EEENS1_21CollectiveEpilogueFwdINS6_IJSA_SC_SB_EEES9_SE_SG_Li384ELb1ELb1ELb1ELb0EEENS1_36VarlenDynamicPersistentTileSchedulerILi192ELi128ELi384ELi128ELb1ELb1ELb1ELb1ELb1ELb1EEEEEEEEEvNT_6ParamsE,"a",@progbits
	.sectionflags	@""
	.align	4
.nv.constant0._ZN7cutlass13device_kernelIN5flash11enable_sm90INS1_16FlashAttnFwdSm90INS1_25CollectiveMainloopFwdSm90ILi2EN4cute5tupleIJNS5_1CILi1EEES8_S8_EEENS6_IJNS7_ILi192EEENS7_ILi128EEENS7_ILi96EEEEEELi96ENS_6half_tEfNS_4arch4Sm90ELb1ELb0ELb0ELb1ELb1ELb0ELb0ELb0ELb1ELb1ELb1ELb0EEENS1_21CollectiveEpilogueFwdINS6_IJSA_SC_SB_EEES9_SE_SG_Li384ELb1ELb1ELb1ELb0EEENS1_36VarlenDynamicPersistentTileSchedulerILi192ELi128ELi384ELi128ELb1ELb1ELb1ELb1ELb1ELb1EEEEEEEEEvNT_6ParamsE:
	.zero		3584


//--------------------- .nv.constant0._ZN7cutlass13device_kernelIN5flash11enable_sm90INS1_16FlashAttnFwdSm90INS1_25CollectiveMainloopFwdSm90ILi2EN4cute5tupleIJNS5_1CILi1EEES8_S8_EEENS6_IJNS7_ILi192EEENS7_ILi128EEENS7_ILi96EEEEEELi96ENS_6half_tEfNS_4arch4Sm90ELb1ELb0ELb0ELb1ELb1ELb1ELb0ELb0ELb1ELb1ELb1ELb0EEENS1_21CollectiveEpilogueFwdINS6_IJSA_SC_SB_EEES9_SE_SG_Li384ELb1ELb1ELb1ELb0EEENS1_36VarlenDynamicPersistentTileSchedulerILi192ELi128ELi384ELi128ELb1ELb1ELb1ELb1ELb1ELb1EEEEEEEEEvNT_6ParamsE --------------------------
	.section	.nv.constant0._ZN7cutlass13device_kernelIN5flash11enable_sm90INS1_16FlashAttnFwdSm90INS1_25CollectiveMainloopFwdSm90ILi2EN4cute5tupleIJNS5_1CILi1EEES8_S8_EEENS6_IJNS7_ILi192EEENS7_ILi128EEENS7_ILi96EEEEEELi96ENS_6half_tEfNS_4arch4Sm90ELb1ELb0ELb0ELb1ELb1ELb1ELb0ELb0ELb1ELb1ELb1ELb0EEENS1_21CollectiveEpilogueFwdINS6_IJSA_SC_SB_EEES9_SE_SG_Li384ELb1ELb1ELb1ELb0EEENS1_36VarlenDynamicPersistentTileSchedulerILi192ELi128ELi384ELi128ELb1ELb1ELb1ELb1ELb1ELb1EEEEEEEEEvNT_6ParamsE,"a",@progbits
	.sectionflags	@""
	.align	4
.nv.constant0._ZN7cutlass13device_kernelIN5flash11enable_sm90INS1_16FlashAttnFwdSm90INS1_25CollectiveMainloopFwdSm90ILi2EN4cute5tupleIJNS5_1CILi1EEES8_S8_EEENS6_IJNS7_ILi192EEENS7_ILi128EEENS7_ILi96EEEEEELi96ENS_6half_tEfNS_4arch4Sm90ELb1ELb0ELb0ELb1ELb1ELb1ELb0ELb0ELb1ELb1ELb1ELb0EEENS1_21CollectiveEpilogueFwdINS6_IJSA_SC_SB_EEES9_SE_SG_Li384ELb1ELb1ELb1ELb0EEENS1_36VarlenDynamicPersistentTileSchedulerILi192ELi128ELi384ELi128ELb1ELb1ELb1ELb1ELb1ELb1EEEEEEEEEvNT_6ParamsE:
	.zero		3584


//--------------------- .nv.constant0._ZN7cutlass13device_kernelIN5flash11enable_sm90INS1_16FlashAttnFwdSm90INS1_25CollectiveMainloopFwdSm90ILi2EN4cute5tupleIJNS5_1CILi1EEES8_S8_EEENS6_IJNS7_ILi192EEENS7_ILi128EEENS7_ILi64EEEEEELi64ENS_6half_tEfNS_4arch4Sm90ELb0ELb0ELb0ELb0ELb1ELb0ELb0ELb1ELb1ELb1ELb1ELb0EEENS1_21CollectiveEpilogueFwdINS6_IJSA_SC_SB_EEES9_SE_SG_Li384ELb0ELb1ELb1ELb0EEENS1_19SingleTileSchedulerILb0ELb1ELb1ELi192EEEEEEEEEvNT_6ParamsE --------------------------
	.section	.nv.constant0._ZN7cutlass13device_kernelIN5flash11enable_sm90INS1_16FlashAttnFwdSm90INS1_25CollectiveMainloopFwdSm90ILi2EN4cute5tupleIJNS5_1CILi1EEES8_S8_EEENS6_IJNS7_ILi192EEENS7_ILi128EEENS7_ILi64EEEEEELi64ENS_6half_tEfNS_4arch4Sm90ELb0ELb0ELb0ELb0ELb1ELb0ELb0ELb1ELb1ELb1ELb1ELb0EEENS1_21CollectiveEpilogueFwdINS6_IJSA_SC_SB_EEES9_SE_SG_Li384ELb0ELb1ELb1ELb0EEENS1_19SingleTileSchedulerILb0ELb1ELb1ELi192EEEEEEEEEvNT_6ParamsE,"a",@progbits
	.sectionflags	@""
	.align	4
.nv.constant0._ZN7cutlass13device_kernelIN5flash11enable_sm90INS1_16FlashAttnFwdSm90INS1_25CollectiveMainloopFwdSm90ILi2EN4cute5tupleIJNS5_1CILi1EEES8_S8_EEENS6_IJNS7_ILi192EEENS7_ILi128EEENS7_ILi64EEEEEELi64ENS_6half_tEfNS_4arch4Sm90ELb0ELb0ELb0ELb0ELb1ELb0ELb0ELb1ELb1ELb1ELb1ELb0EEENS1_21CollectiveEpilogueFwdINS6_IJSA_SC_SB_EEES9_SE_SG_Li384ELb0ELb1ELb1ELb0EEENS1_19SingleTileSchedulerILb0ELb1ELb1ELi192EEEEEEEEEvNT_6ParamsE:
	.zero		3456


//--------------------- .nv.constant0._ZN7cutlass13device_kernelIN5flash11enable_sm90INS1_16FlashAttnFwdSm90INS1_25CollectiveMainloopFwdSm90ILi2EN4cute5tupleIJNS5_1CILi1EEES8_S8_EEENS6_IJNS7_ILi192EEENS7_ILi128EEENS7_ILi64EEEEEELi64ENS_6half_tEfNS_4arch4Sm90ELb0ELb0ELb0ELb1ELb1ELb0ELb0ELb1ELb1ELb1ELb1ELb0EEENS1_21CollectiveEpilogueFwdINS6_IJSA_SC_SB_EEES9_SE_SG_Li384ELb1ELb1ELb1ELb0EEENS1_36VarlenDynamicPersistentTileSchedulerILi192ELi128ELi384ELi128ELb1ELb1ELb1ELb0ELb1ELb1EEEEEEEEEvNT_6ParamsE --------------------------
	.section	.nv.constant0._ZN7cutlass13device_kernelIN5flash11enable_sm90INS1_16FlashAttnFwdSm90INS1_25CollectiveMainloopFwdSm90ILi2EN4cute5tupleIJNS5_1CILi1EEES8_S8_EEENS6_IJNS7_ILi192EEENS7_ILi128EEENS7_ILi64EEEEEELi64ENS_6half_tEfNS_4arch4Sm90ELb0ELb0ELb0ELb1ELb1ELb0ELb0ELb1ELb1ELb1ELb1ELb0EEENS1_21CollectiveEpilogueFwdINS6_IJSA_SC_SB_EEES9_SE_SG_Li384ELb1ELb1ELb1ELb0EEENS1_36VarlenDynamicPersistentTileSchedulerILi192ELi128ELi384ELi128ELb1ELb1ELb1ELb0ELb1ELb1EEEEEEEEEvNT_6ParamsE,"a",@progbits
	.sectionflags	@""
	.align	4
.nv.constant0._ZN7cutlass13device_kernelIN5flash11enable_sm90INS1_16FlashAttnFwdSm90INS1_25CollectiveMainloopFwdSm90ILi2EN4cute5tupleIJNS5_1CILi1EEES8_S8_EEENS6_IJNS7_ILi192EEENS7_ILi128EEENS7_ILi64EEEEEELi64ENS_6half_tEfNS_4arch4Sm90ELb0ELb0ELb0ELb1ELb1ELb0ELb0ELb1ELb1ELb1ELb1ELb0EEENS1_21CollectiveEpilogueFwdINS6_IJSA_SC_SB_EEES9_SE_SG_Li384ELb1ELb1ELb1ELb0EEENS1_36VarlenDynamicPersistentTileSchedulerILi192ELi128ELi384ELi128ELb1ELb1ELb1ELb0ELb1ELb1EEEEEEEEEvNT_6ParamsE:
	.zero		3584


//--------------------- .nv.constant0._ZN7cutlass13device_kernelIN5flash11enable_sm90INS1_16FlashAttnFwdSm90INS1_25CollectiveMainloopFwdSm90ILi2EN4cute5tupleIJNS5_1CILi1EEES8_S8_EEENS6_IJNS7_ILi192EEENS7_ILi128EEENS7_ILi64EEEEEELi64ENS_6half_tEfNS_4arch4Sm90ELb0ELb0ELb0ELb1ELb1ELb1ELb0ELb1ELb1ELb1ELb1ELb0EEENS1_21CollectiveEpilogueFwdINS6_IJSA_SC_SB_EEES9_SE_SG_Li384ELb1ELb1ELb1ELb0EEENS1_36VarlenDynamicPersistentTileSchedulerILi192ELi128ELi384ELi128ELb1ELb1ELb1ELb0ELb1ELb1EEEEEEEEEvNT_6ParamsE --------------------------
	.section	.nv.constant0._ZN7cutlass13device_kernelIN5flash11enable_sm90INS1_16FlashAttnFwdSm90INS1_25CollectiveMainloopFwdSm90ILi2EN4cute5tupleIJNS5_1CILi1EEES8_S8_EEENS6_IJNS7_ILi192EEENS7_ILi128EEENS7_ILi64EEEEEELi64ENS_6half_tEfNS_4arch4Sm90ELb0ELb0ELb0ELb1ELb1ELb1ELb0ELb1ELb1ELb1ELb1ELb0EEENS1_21CollectiveEpilogueFwdINS6_IJSA_SC_SB_EEES9_SE_SG_Li384ELb1ELb1ELb1ELb0EEENS1_36VarlenDynamicPersistentTileSchedulerILi192ELi128ELi384ELi128ELb1ELb1ELb1ELb0ELb1ELb1EEEEEEEEEvNT_6ParamsE,"a",@progbits
	.sectionflags	@""
	.align	4
.nv.constant0._ZN7cutlass13device_kernelIN5flash11enable_sm90INS1_16FlashAttnFwdSm90INS1_25CollectiveMainloopFwdSm90ILi2EN4cute5tupleIJNS5_1CILi1EEES8_S8_EEENS6_IJNS7_ILi192EEENS7_ILi128EEENS7_ILi64EEEEEELi64ENS_6half_tEfNS_4arch4Sm90ELb0ELb0ELb0ELb1ELb1ELb1ELb0ELb1ELb1ELb1ELb1ELb0EEENS1_21CollectiveEpilogueFwdINS6_IJSA_SC_SB_EEES9_SE_SG_Li384ELb1ELb1ELb1ELb0EEENS1_36VarlenDynamicPersistentTileSchedulerILi192ELi128ELi384ELi128ELb1ELb1ELb1ELb0ELb1ELb1EEEEEEEEEvNT_6ParamsE:
	.zero		3584


//--------------------- .nv.constant0._ZN7cutlass13device_kernelIN5flash11enable_sm90INS1_16FlashAttnFwdSm90INS1_25CollectiveMainloopFwdSm90ILi2EN4cute5tupleIJNS5_1CILi1EEES8_S8_EEENS6_IJNS7_ILi192EEENS7_ILi128EEENS7_ILi64EEEEEELi64ENS_6half_tEfNS_4arch4Sm90ELb0ELb1ELb0ELb0ELb1ELb0ELb0ELb1ELb1ELb1ELb1ELb0EEENS1_21CollectiveEpilogueFwdINS6_IJSA_SC_SB_EEES9_SE_SG_Li384ELb0ELb1ELb1ELb0EEENS1_19SingleTileSchedulerILb0ELb1ELb1ELi192EEEEEEEEEvNT_6ParamsE --------------------------
	.section	.nv.constant0._ZN7cutlass13device_kernelIN5flash11enable_sm90INS1_16FlashAttnFwdSm90INS1_25CollectiveMainloopFwdSm90ILi2EN4cute5tupleIJNS5_1CILi1EEES8_S8_EEENS6_IJNS7_ILi192EEENS7_ILi128EEENS7_ILi64EEEEEELi64ENS_6half_tEfNS_4arch4Sm90ELb0ELb1ELb0ELb0ELb1ELb0ELb0ELb1ELb1ELb1ELb1ELb0EEENS1_21CollectiveEpilogueFwdINS6_IJSA_SC_SB_EEES9_SE_SG_Li384ELb0ELb1ELb1ELb0EEENS1_19SingleTileSchedulerILb0ELb1ELb1ELi192EEEEEEEEEvNT_6ParamsE,"a",@progbits
	.sectionflags	@""
	.align	4
.nv.constant0._ZN7cutlass13device_kernelIN5flash11enable_sm90INS1_16FlashAttnFwdSm90INS1_25CollectiveMainloopFwdSm90ILi2EN4cute5tupleIJNS5_1CILi1EEES8_S8_EEENS6_IJNS7_ILi192EEENS7_ILi128EEENS7_ILi64EEEEEELi64ENS_6half_tEfNS_4arch4Sm90ELb0ELb1ELb0ELb0ELb1ELb0ELb0ELb1ELb1ELb1ELb1ELb0EEENS1_21CollectiveEpilogueFwdINS6_IJSA_SC_SB_EEES9_SE_SG_Li384ELb0ELb1ELb1ELb0EEENS1_19SingleTileSchedulerILb0ELb1ELb1ELi192EEEEEEEEEvNT_6ParamsE:
	.zero		3456


//--------------------- .nv.constant0._ZN7cutlass13device_kernelIN5flash11enable_sm90INS1_16FlashAttnFwdSm90INS1_25CollectiveMainloopFwdSm90ILi2EN4cute5tupleIJNS5_1CILi1EEES8_S8_EEENS6_IJNS7_ILi192EEENS7_ILi128EEENS7_ILi64EEEEEELi64ENS_6half_tEfNS_4arch4Sm90ELb0ELb1ELb0ELb1ELb1ELb0ELb0ELb1ELb1ELb1ELb1ELb0EEENS1_21CollectiveEpilogueFwdINS6_IJSA_SC_SB_EEES9_SE_SG_Li384ELb1ELb1ELb1ELb0EEENS1_36VarlenDynamicPersistentTileSchedulerILi192ELi128ELi384ELi128ELb1ELb1ELb1ELb1ELb0ELb1EEEEEEEEEvNT_6ParamsE --------------------------
	.section	.nv.constant0._ZN7cutlass13device_kernelIN5flash11enable_sm90INS1_16FlashAttnFwdSm90INS1_25CollectiveMainloopFwdSm90ILi2EN4cute5tupleIJNS5_1CILi1EEES8_S8_EEENS6_IJNS7_ILi192EEENS7_ILi128EEENS7_ILi64EEEEEELi64ENS_6half_tEfNS_4arch4Sm90ELb0ELb1ELb0ELb1ELb1ELb0ELb0ELb1ELb1ELb1ELb1ELb0EEENS1_21CollectiveEpilogueFwdINS6_IJSA_SC_SB_EEES9_SE_SG_Li384ELb1ELb1ELb1ELb0EEENS1_36VarlenDynamicPersistentTileSchedulerILi192ELi128ELi384ELi128ELb1ELb1ELb1ELb1ELb0ELb1EEEEEEEEEvNT_6ParamsE,"a",@progbits
	.sectionflags	@""
	.align	4
.nv.constant0._ZN7cutlass13device_kernelIN5flash11enable_sm90INS1_16FlashAttnFwdSm90INS1_25CollectiveMainloopFwdSm90ILi2EN4cute5tupleIJNS5_1CILi1EEES8_S8_EEENS6_IJNS7_ILi192EEENS7_ILi128EEENS7_ILi64EEEEEELi64ENS_6half_tEfNS_4arch4Sm90ELb0ELb1ELb0ELb1ELb1ELb0ELb0ELb1ELb1ELb1ELb1ELb0EEENS1_21CollectiveEpilogueFwdINS6_IJSA_SC_SB_EEES9_SE_SG_Li384ELb1ELb1ELb1ELb0EEENS1_36VarlenDynamicPersistentTileSchedulerILi192ELi128ELi384ELi128ELb1ELb1ELb1ELb1ELb0ELb1EEEEEEEEEvNT_6ParamsE:
	.zero		3584


//--------------------- .nv.constant0._ZN7cutlass13device_kernelIN5flash11enable_sm90INS1_16FlashAttnFwdSm90INS1_25CollectiveMainloopFwdSm90ILi2EN4cute5tupleIJNS5_1CILi1EEES8_S8_EEENS6_IJNS7_ILi192EEENS7_ILi128EEENS7_ILi64EEEEEELi64ENS_6half_tEfNS_4arch4Sm90ELb0ELb1ELb0ELb1ELb1ELb1ELb0ELb1ELb1ELb1ELb1ELb0EEENS1_21CollectiveEpilogueFwdINS6_IJSA_SC_SB_EEES9_SE_SG_Li384ELb1ELb1ELb1ELb0EEENS1_36VarlenDynamicPersistentTileSchedulerILi192ELi128ELi384ELi128ELb1ELb1ELb1ELb1ELb0ELb1EEEEEEEEEvNT_6ParamsE --------------------------
	.section	.nv.constant0._ZN7cutlass13device_kernelIN5flash11enable_sm90INS1_16FlashAttnFwdSm90INS1_25CollectiveMainloopFwdSm90ILi2EN4cute5tupleIJNS5_1CILi1EEES8_S8_EEENS6_IJNS7_ILi192EEENS7_ILi128EEENS7_ILi64EEEEEELi64ENS_6half_tEfNS_4arch4Sm90ELb0ELb1ELb0ELb1ELb1ELb1ELb0ELb1ELb1ELb1ELb1ELb0EEENS1_21CollectiveEpilogueFwdINS6_IJSA_SC_SB_EEES9_SE_SG_Li384ELb1ELb1ELb1ELb0EEENS1_36VarlenDynamicPersistentTileSchedulerILi192ELi128ELi384ELi128ELb1ELb1ELb1ELb1ELb0ELb1EEEEEEEEEvNT_6ParamsE,"a",@progbits
	.sectionflags	@""
	.align	4
.nv.constant0._ZN7cutlass13device_kernelIN5flash11enable_sm90INS1_16FlashAttnFwdSm90INS1_25CollectiveMainloopFwdSm90ILi2EN4cute5tupleIJNS5_1CILi1EEES8_S8_EEENS6_IJNS7_ILi192EEENS7_ILi128EEENS7_ILi64EEEEEELi64ENS_6half_tEfNS_4arch4Sm90ELb0ELb1ELb0ELb1ELb1ELb1ELb0ELb1ELb1ELb1ELb1ELb0EEENS1_21CollectiveEpilogueFwdINS6_IJSA_SC_SB_EEES9_SE_SG_Li384ELb1ELb1ELb1ELb0EEENS1_36VarlenDynamicPersistentTileSchedulerILi192ELi128ELi384ELi128ELb1ELb1ELb1ELb1ELb0ELb1EEEEEEEEEvNT_6ParamsE:
	.zero		3584


//--------------------- .nv.constant0._ZN7cutlass13device_kernelIN5flash11enable_sm90INS1_16FlashAttnFwdSm90INS1_25CollectiveMainloopFwdSm90ILi2EN4cute5tupleIJNS5_1CILi1EEES8_S8_EEENS6_IJNS7_ILi192EEENS7_ILi128EEENS7_ILi64EEEEEELi64ENS_6half_tEfNS_4arch4Sm90ELb1ELb0ELb0ELb0ELb1ELb0ELb0ELb1ELb1ELb1ELb1ELb0EEENS1_21CollectiveEpilogueFwdINS6_IJSA_SC_SB_EEES9_SE_SG_Li384ELb0ELb1ELb1ELb0EEENS1_19SingleTileSchedulerILb0ELb1ELb1ELi192EEEEEEEEEvNT_6ParamsE --------------------------
	.section	.nv.constant0._ZN7cutlass13device_kernelIN5flash11enable_sm90INS1_16FlashAttnFwdSm90INS1_25CollectiveMainloopFwdSm90ILi2EN4cute5tupleIJNS5_1CILi1EEES8_S8_EEENS6_IJNS7_ILi192EEENS7_ILi128EEENS7_ILi64EEEEEELi64ENS_6half_tEfNS_4arch4Sm90ELb1ELb0ELb0ELb0ELb1ELb0ELb0ELb1ELb1ELb1ELb1ELb0EEENS1_21CollectiveEpilogueFwdINS6_IJSA_SC_SB_EEES9_SE_SG_Li384ELb0ELb1ELb1ELb0EEENS1_19SingleTileSchedulerILb0ELb1ELb1ELi192EEEEEEEEEvNT_6ParamsE,"a",@progbits
	.sectionflags	@""
	.align	4
.nv.constant0._ZN7cutlass13device_kernelIN5flash11enable_sm90INS1_16FlashAttnFwdSm90INS1_25CollectiveMainloopFwdSm90ILi2EN4cute5tupleIJNS5_1CILi1EEES8_S8_EEENS6_IJNS7_ILi192EEENS7_ILi128EEENS7_ILi64EEEEEELi64ENS_6half_tEfNS_4arch4Sm90ELb1ELb0ELb0ELb0ELb1ELb0ELb0ELb1ELb1ELb1ELb1ELb0EEENS1_21CollectiveEpilogueFwdINS6_IJSA_SC_SB_EEES9_SE_SG_Li384ELb0ELb1ELb1ELb0EEENS1_19SingleTileSchedulerILb0ELb1ELb1ELi192EEEEEEEEEvNT_6ParamsE:
	.zero		3456


//--------------------- .nv.constant0._ZN7cutlass13device_kernelIN5flash11enable_sm90INS1_16FlashAttnFwdSm90INS1_25CollectiveMainloopFwdSm90ILi2EN4cute5tupleIJNS5_1CILi1EEES8_S8_EEENS6_IJNS7_ILi192EEENS7_ILi128EEENS7_ILi64EEEEEELi64ENS_6half_tEfNS_4arch4Sm90ELb1ELb0ELb0ELb1ELb1ELb0ELb0ELb1ELb1ELb1ELb1ELb0EEENS1_21CollectiveEpilogueFwdINS6_IJSA_SC_SB_EEES9_SE_SG_Li384ELb1ELb1ELb1ELb0EEENS1_36VarlenDynamicPersistentTileSchedulerILi192ELi128ELi384ELi128ELb1ELb1ELb1ELb1ELb1ELb1EEEEEEEEEvNT_6ParamsE --------------------------
	.section	.nv.constant0._ZN7cutlass13device_kernelIN5flash11enable_sm90INS1_16FlashAttnFwdSm90INS1_25CollectiveMainloopFwdSm90ILi2EN4cute5tupleIJNS5_1CILi1EEES8_S8_EEENS6_IJNS7_ILi192EEENS7_ILi128EEENS7_ILi64EEEEEELi64ENS_6half_tEfNS_4arch4Sm90ELb1ELb0ELb0ELb1ELb1ELb0ELb0ELb1ELb1ELb1ELb1ELb0EEENS1_21CollectiveEpilogueFwdINS6_IJSA_SC_SB_EEES9_SE_SG_Li384ELb1ELb1ELb1ELb0EEENS1_36VarlenDynamicPersistentTileSchedulerILi192ELi128ELi384ELi128ELb1ELb1ELb1ELb1ELb1ELb1EEEEEEEEEvNT_6ParamsE,"a",@progbits
	.sectionflags	@""
	.align	4
.nv.constant0._ZN7cutlass13device_kernelIN5flash11enable_sm90INS1_16FlashAttnFwdSm90INS1_25CollectiveMainloopFwdSm90ILi2EN4cute5tupleIJNS5_1CILi1EEES8_S8_EEENS6_IJNS7_ILi192EEENS7_ILi128EEENS7_ILi64EEEEEELi64ENS_6half_tEfNS_4arch4Sm90ELb1ELb0ELb0ELb1ELb1ELb0ELb0ELb1ELb1ELb1ELb1ELb0EEENS1_21CollectiveEpilogueFwdINS6_IJSA_SC_SB_EEES9_SE_SG_Li384ELb1ELb1ELb1ELb0EEENS1_36VarlenDynamicPersistentTileSchedulerILi192ELi128ELi384ELi128ELb1ELb1ELb1ELb1ELb1ELb1EEEEEEEEEvNT_6ParamsE:
	.zero		3584


//--------------------- .nv.constant0._ZN7cutlass13device_kernelIN5flash11enable_sm90INS1_16FlashAttnFwdSm90INS1_25CollectiveMainloopFwdSm90ILi2EN4cute5tupleIJNS5_1CILi1EEES8_S8_EEENS6_IJNS7_ILi192EEENS7_ILi128EEENS7_ILi64EEEEEELi64ENS_6half_tEfNS_4arch4Sm90ELb1ELb0ELb0ELb1ELb1ELb1ELb0ELb1ELb1ELb1ELb1ELb0EEENS1_21CollectiveEpilogueFwdINS6_IJSA_SC_SB_EEES9_SE_SG_Li384ELb1ELb1ELb1ELb0EEENS1_36VarlenDynamicPersistentTileSchedulerILi192ELi128ELi384ELi128ELb1ELb1ELb1ELb1ELb1ELb1EEEEEEEEEvNT_6ParamsE --------------------------
	.section	.nv.constant0._ZN7cutlass13device_kernelIN5flash11enable_sm90INS1_16FlashAttnFwdSm90INS1_25CollectiveMainloopFwdSm90ILi2EN4cute5tupleIJNS5_1CILi1EEES8_S8_EEENS6_IJNS7_ILi192EEENS7_ILi128EEENS7_ILi64EEEEEELi64ENS_6half_tEfNS_4arch4Sm90ELb1ELb0ELb0ELb1ELb1ELb1ELb0ELb1ELb1ELb1ELb1ELb0EEENS1_21CollectiveEpilogueFwdINS6_IJSA_SC_SB_EEES9_SE_SG_Li384ELb1ELb1ELb1ELb0EEENS1_36VarlenDynamicPersistentTileSchedulerILi192ELi128ELi384ELi128ELb1ELb1ELb1ELb1ELb1ELb1EEEEEEEEEvNT_6ParamsE,"a",@progbits
	.sectionflags	@""
	.align	4
.nv.constant0._ZN7cutlass13device_kernelIN5flash11enable_sm90INS1_16FlashAttnFwdSm90INS1_25CollectiveMainloopFwdSm90ILi2EN4cute5tupleIJNS5_1CILi1EEES8_S8_EEENS6_IJNS7_ILi192EEENS7_ILi128EEENS7_ILi64EEEEEELi64ENS_6half_tEfNS_4arch4Sm90ELb1ELb0ELb0ELb1ELb1ELb1ELb0ELb1ELb1ELb1ELb1ELb0EEENS1_21CollectiveEpilogueFwdINS6_IJSA_SC_SB_EEES9_SE_SG_Li384ELb1ELb1ELb1ELb0EEENS1_36VarlenDynamicPersistentTileSchedulerILi192ELi128ELi384ELi128ELb1ELb1ELb1ELb1ELb1ELb1EEEEEEEEEvNT_6ParamsE:
	.zero		3584


//--------------------- SYMBOLS --------------------------

	.type		.nv.reservedSmem.offset0,@object
	.size		.nv.reservedSmem.offset0,0x4
